	.target	sm_103a

	.elftype	@"ET_EXEC"


//--------------------- .note.nv.tkinfo           --------------------------
	.section	.note.nv.tkinfo,"",@"SHT_NOTE"
	.sectionflags	@"SHF_NOTE_NV_TKINFO"
	.tkinfo
        /*0018*/ 	.word	0x00000002
        /*0030*/ 	.string	""
        /*0030*/ 	.string	"ptxas"
        /*0030*/ 	.string	"Cuda compilation tools, release 13.0, V13.0.88"
        /*0030*/ 	.string	"Build cuda_13.0.r13.0/compiler.36424714_0"
        /*0030*/ 	.string	"-arch sm_103a -m 64 "



//--------------------- .note.nv.cuinfo           --------------------------
	.section	.note.nv.cuinfo,"",@"SHT_NOTE"
	.sectionflags	@"SHF_NOTE_NV_CUINFO"
        /*0018*/ 	.short	0x0002
        /*001a*/ 	.short	0x0067
        /*001c*/ 	.short	0x0082
	.zero		2


//--------------------- .nv.info                  --------------------------
	.section	.nv.info,"",@"SHT_CUDA_INFO"
	.align	4


	//----- nvinfo : EIATTR_REGCOUNT
	.align		4
        /*0000*/ 	.byte	0x04, 0x2f
        /*0002*/ 	.short	(.L_29 - .L_28)
	.align		4
.L_28:
        /*0004*/ 	.word	index@(_ZN2at6native52_GLOBAL__N__ff984223_19_ForeachTernaryOp_cu_5285c63625multi_tensor_apply_kernelINS1_18TensorListMetadataILi4EEENS1_20TernaryOpListFunctorIdLi4ELi3ELi3EEEJNS0_11LerpFunctorIdEEEEEvT_T0_DpT1_)
        /*0008*/ 	.word	0x00000020


	//----- nvinfo : EIATTR_FRAME_SIZE
	.align		4
.L_29:
        /*000c*/ 	.byte	0x04, 0x11
        /*000e*/ 	.short	(.L_31 - .L_30)
	.align		4
.L_30:
        /*0010*/ 	.word	index@(_ZN2at6native52_GLOBAL__N__ff984223_19_ForeachTernaryOp_cu_5285c63625multi_tensor_apply_kernelINS1_18TensorListMetadataILi4EEENS1_20TernaryOpListFunctorIdLi4ELi3ELi3EEEJNS0_11LerpFunctorIdEEEEEvT_T0_DpT1_)
        /*0014*/ 	.word	0x00000000


	//----- nvinfo : EIATTR_REGCOUNT
	.align		4
.L_31:
        /*0018*/ 	.byte	0x04, 0x2f
        /*001a*/ 	.short	(.L_33 - .L_32)
	.align		4
.L_32:
        /*001c*/ 	.word	index@(_ZN2at6native52_GLOBAL__N__ff984223_19_ForeachTernaryOp_cu_5285c63625multi_tensor_apply_kernelINS1_18TensorListMetadataILi4EEENS1_20TernaryOpListFunctorIfLi4ELi3ELi3EEEJNS0_11LerpFunctorIfEEEEEvT_T0_DpT1_)
        /*0020*/ 	.word	0x00000020


	//----- nvinfo : EIATTR_FRAME_SIZE
	.align		4
.L_33:
        /*0024*/ 	.byte	0x04, 0x11
        /*0026*/ 	.short	(.L_35 - .L_34)
	.align		4
.L_34:
        /*0028*/ 	.word	index@(_ZN2at6native52_GLOBAL__N__ff984223_19_ForeachTernaryOp_cu_5285c63625multi_tensor_apply_kernelINS1_18TensorListMetadataILi4EEENS1_20TernaryOpListFunctorIfLi4ELi3ELi3EEEJNS0_11LerpFunctorIfEEEEEvT_T0_DpT1_)
        /*002c*/ 	.word	0x00000000


	//----- nvinfo : EIATTR_REGCOUNT
	.align		4
.L_35:
        /*0030*/ 	.byte	0x04, 0x2f
        /*0032*/ 	.short	(.L_37 - .L_36)
	.align		4
.L_36:
        /*0034*/ 	.word	index@(_ZN2at6native52_GLOBAL__N__ff984223_19_ForeachTernaryOp_cu_5285c63625multi_tensor_apply_kernelINS1_18TensorListMetadataILi4EEENS1_20TernaryOpListFunctorIN3c107complexIdEELi4ELi3ELi3EEEJNS0_11LerpFunctorIS8_EEEEEvT_T0_DpT1_)
        /*0038*/ 	.word	0x00000036


	//----- nvinfo : EIATTR_FRAME_SIZE
	.align		4
.L_37:
        /*003c*/ 	.byte	0x04, 0x11
        /*003e*/ 	.short	(.L_39 - .L_38)
	.align		4
.L_38:
        /*0040*/ 	.word	index@(_ZN2at6native52_GLOBAL__N__ff984223_19_ForeachTernaryOp_cu_5285c63625multi_tensor_apply_kernelINS1_18TensorListMetadataILi4EEENS1_20TernaryOpListFunctorIN3c107complexIdEELi4ELi3ELi3EEEJNS0_11LerpFunctorIS8_EEEEEvT_T0_DpT1_)
        /*0044*/ 	.word	0x00000000


	//----- nvinfo : EIATTR_REGCOUNT
	.align		4
.L_39:
        /*0048*/ 	.byte	0x04, 0x2f
        /*004a*/ 	.short	(.L_41 - .L_40)
	.align		4
.L_40:
        /*004c*/ 	.word	index@(_ZN2at6native52_GLOBAL__N__ff984223_19_ForeachTernaryOp_cu_5285c63625multi_tensor_apply_kernelINS1_18TensorListMetadataILi4EEENS1_20TernaryOpListFunctorIN3c107complexIfEELi4ELi3ELi3EEEJNS0_11LerpFunctorIS8_EEEEEvT_T0_DpT1_)
        /*0050*/ 	.word	0x00000020


	//----- nvinfo : EIATTR_FRAME_SIZE
	.align		4
.L_41:
        /*0054*/ 	.byte	0x04, 0x11
        /*0056*/ 	.short	(.L_43 - .L_42)
	.align		4
.L_42:
        /*0058*/ 	.word	index@(_ZN2at6native52_GLOBAL__N__ff984223_19_ForeachTernaryOp_cu_5285c63625multi_tensor_apply_kernelINS1_18TensorListMetadataILi4EEENS1_20TernaryOpListFunctorIN3c107complexIfEELi4ELi3ELi3EEEJNS0_11LerpFunctorIS8_EEEEEvT_T0_DpT1_)
        /*005c*/ 	.word	0x00000000


	//----- nvinfo : EIATTR_REGCOUNT
	.align		4
.L_43:
        /*0060*/ 	.byte	0x04, 0x2f
        /*0062*/ 	.short	(.L_45 - .L_44)
	.align		4
.L_44:
        /*0064*/ 	.word	index@(_ZN2at6native52_GLOBAL__N__ff984223_19_ForeachTernaryOp_cu_5285c63625multi_tensor_apply_kernelINS1_18TensorListMetadataILi4EEENS1_20TernaryOpListFunctorIN3c104HalfELi4ELi3ELi3EEEJNS0_11LerpFunctorIfEEEEEvT_T0_DpT1_)
        /*0068*/ 	.word	0x00000020


	//----- nvinfo : EIATTR_FRAME_SIZE
	.align		4
.L_45:
        /*006c*/ 	.byte	0x04, 0x11
        /*006e*/ 	.short	(.L_47 - .L_46)
	.align		4
.L_46:
        /*0070*/ 	.word	index@(_ZN2at6native52_GLOBAL__N__ff984223_19_ForeachTernaryOp_cu_5285c63625multi_tensor_apply_kernelINS1_18TensorListMetadataILi4EEENS1_20TernaryOpListFunctorIN3c104HalfELi4ELi3ELi3EEEJNS0_11LerpFunctorIfEEEEEvT_T0_DpT1_)
        /*0074*/ 	.word	0x00000000


	//----- nvinfo : EIATTR_REGCOUNT
	.align		4
.L_47:
        /*0078*/ 	.byte	0x04, 0x2f
        /*007a*/ 	.short	(.L_49 - .L_48)
	.align		4
.L_48:
        /*007c*/ 	.word	index@(_ZN2at6native52_GLOBAL__N__ff984223_19_ForeachTernaryOp_cu_5285c63625multi_tensor_apply_kernelINS1_18TensorListMetadataILi4EEENS1_20TernaryOpListFunctorIN3c108BFloat16ELi4ELi3ELi3EEEJNS0_11LerpFunctorIfEEEEEvT_T0_DpT1_)
        /*0080*/ 	.word	0x00000020


	//----- nvinfo : EIATTR_FRAME_SIZE
	.align		4
.L_49:
        /*0084*/ 	.byte	0x04, 0x11
        /*0086*/ 	.short	(.L_51 - .L_50)
	.align		4
.L_50:
        /*0088*/ 	.word	index@(_ZN2at6native52_GLOBAL__N__ff984223_19_ForeachTernaryOp_cu_5285c63625multi_tensor_apply_kernelINS1_18TensorListMetadataILi4EEENS1_20TernaryOpListFunctorIN3c108BFloat16ELi4ELi3ELi3EEEJNS0_11LerpFunctorIfEEEEEvT_T0_DpT1_)
        /*008c*/ 	.word	0x00000000


	//----- nvinfo : EIATTR_REGCOUNT
	.align		4
.L_51:
        /*0090*/ 	.byte	0x04, 0x2f
        /*0092*/ 	.short	(.L_53 - .L_52)
	.align		4
.L_52:
        /*0094*/ 	.word	index@(_ZN2at6native52_GLOBAL__N__ff984223_19_ForeachTernaryOp_cu_5285c63625multi_tensor_apply_kernelINS1_18TensorListMetadataILi3EEENS1_20TernaryOpListFunctorIdLi3ELi3ELi0EEEJNS0_11LerpFunctorIdEEEEEvT_T0_DpT1_)
        /*0098*/ 	.word	0x00000028


	//----- nvinfo : EIATTR_FRAME_SIZE
	.align		4
.L_53:
        /*009c*/ 	.byte	0x04, 0x11
        /*009e*/ 	.short	(.L_55 - .L_54)
	.align		4
.L_54:
        /*00a0*/ 	.word	index@(_ZN2at6native52_GLOBAL__N__ff984223_19_ForeachTernaryOp_cu_5285c63625multi_tensor_apply_kernelINS1_18TensorListMetadataILi3EEENS1_20TernaryOpListFunctorIdLi3ELi3ELi0EEEJNS0_11LerpFunctorIdEEEEEvT_T0_DpT1_)
        /*00a4*/ 	.word	0x00000000


	//----- nvinfo : EIATTR_REGCOUNT
	.align		4
.L_55:
        /*00a8*/ 	.byte	0x04, 0x2f
        /*00aa*/ 	.short	(.L_57 - .L_56)
	.align		4
.L_56:
        /*00ac*/ 	.word	index@(_ZN2at6native52_GLOBAL__N__ff984223_19_ForeachTernaryOp_cu_5285c63625multi_tensor_apply_kernelINS1_18TensorListMetadataILi3EEENS1_20TernaryOpListFunctorIfLi3ELi3ELi0EEEJNS0_11LerpFunctorIfEEEEEvT_T0_DpT1_)
        /*00b0*/ 	.word	0x00000020


	//----- nvinfo : EIATTR_FRAME_SIZE
	.align		4
.L_57:
        /*00b4*/ 	.byte	0x04, 0x11
        /*00b6*/ 	.short	(.L_59 - .L_58)
	.align		4
.L_58:
        /*00b8*/ 	.word	index@(_ZN2at6native52_GLOBAL__N__ff984223_19_ForeachTernaryOp_cu_5285c63625multi_tensor_apply_kernelINS1_18TensorListMetadataILi3EEENS1_20TernaryOpListFunctorIfLi3ELi3ELi0EEEJNS0_11LerpFunctorIfEEEEEvT_T0_DpT1_)
        /*00bc*/ 	.word	0x00000000


	//----- nvinfo : EIATTR_REGCOUNT
	.align		4
.L_59:
        /*00c0*/ 	.byte	0x04, 0x2f
        /*00c2*/ 	.short	(.L_61 - .L_60)
	.align		4
.L_60:
        /*00c4*/ 	.word	index@(_ZN2at6native52_GLOBAL__N__ff984223_19_ForeachTernaryOp_cu_5285c63625multi_tensor_apply_kernelINS1_18TensorListMetadataILi3EEENS1_20TernaryOpListFunctorIN3c107complexIdEELi3ELi3ELi0EEEJNS0_11LerpFunctorIS8_EEEEEvT_T0_DpT1_)
        /*00c8*/ 	.word	0x00000034


	//----- nvinfo : EIATTR_FRAME_SIZE
	.align		4
.L_61:
        /*00cc*/ 	.byte	0x04, 0x11
        /*00ce*/ 	.short	(.L_63 - .L_62)
	.align		4
.L_62:
        /*00d0*/ 	.word	index@(_ZN2at6native52_GLOBAL__N__ff984223_19_ForeachTernaryOp_cu_5285c63625multi_tensor_apply_kernelINS1_18TensorListMetadataILi3EEENS1_20TernaryOpListFunctorIN3c107complexIdEELi3ELi3ELi0EEEJNS0_11LerpFunctorIS8_EEEEEvT_T0_DpT1_)
        /*00d4*/ 	.word	0x00000000


	//----- nvinfo : EIATTR_REGCOUNT
	.align		4
.L_63:
        /*00d8*/ 	.byte	0x04, 0x2f
        /*00da*/ 	.short	(.L_65 - .L_64)
	.align		4
.L_64:
        /*00dc*/ 	.word	index@(_ZN2at6native52_GLOBAL__N__ff984223_19_ForeachTernaryOp_cu_5285c63625multi_tensor_apply_kernelINS1_18TensorListMetadataILi3EEENS1_20TernaryOpListFunctorIN3c107complexIfEELi3ELi3ELi0EEEJNS0_11LerpFunctorIS8_EEEEEvT_T0_DpT1_)
        /*00e0*/ 	.word	0x00000028


	//----- nvinfo : EIATTR_FRAME_SIZE
	.align		4
.L_65:
        /*00e4*/ 	.byte	0x04, 0x11
        /*00e6*/ 	.short	(.L_67 - .L_66)
	.align		4
.L_66:
        /*00e8*/ 	.word	index@(_ZN2at6native52_GLOBAL__N__ff984223_19_ForeachTernaryOp_cu_5285c63625multi_tensor_apply_kernelINS1_18TensorListMetadataILi3EEENS1_20TernaryOpListFunctorIN3c107complexIfEELi3ELi3ELi0EEEJNS0_11LerpFunctorIS8_EEEEEvT_T0_DpT1_)
        /*00ec*/ 	.word	0x00000000


	//----- nvinfo : EIATTR_REGCOUNT
	.align		4
.L_67:
        /*00f0*/ 	.byte	0x04, 0x2f
        /*00f2*/ 	.short	(.L_69 - .L_68)
	.align		4
.L_68:
        /*00f4*/ 	.word	index@(_ZN2at6native52_GLOBAL__N__ff984223_19_ForeachTernaryOp_cu_5285c63625multi_tensor_apply_kernelINS1_18TensorListMetadataILi3EEENS1_20TernaryOpListFunctorIN3c104HalfELi3ELi3ELi0EEEJNS0_11LerpFunctorIfEEEEEvT_T0_DpT1_)
        /*00f8*/ 	.word	0x00000020


	//----- nvinfo : EIATTR_FRAME_SIZE
	.align		4
.L_69:
        /*00fc*/ 	.byte	0x04, 0x11
        /*00fe*/ 	.short	(.L_71 - .L_70)
	.align		4
.L_70:
        /*0100*/ 	.word	index@(_ZN2at6native52_GLOBAL__N__ff984223_19_ForeachTernaryOp_cu_5285c63625multi_tensor_apply_kernelINS1_18TensorListMetadataILi3EEENS1_20TernaryOpListFunctorIN3c104HalfELi3ELi3ELi0EEEJNS0_11LerpFunctorIfEEEEEvT_T0_DpT1_)
        /*0104*/ 	.word	0x00000000


	//----- nvinfo : EIATTR_REGCOUNT
	.align		4
.L_71:
        /*0108*/ 	.byte	0x04, 0x2f
        /*010a*/ 	.short	(.L_73 - .L_72)
	.align		4
.L_72:
        /*010c*/ 	.word	index@(_ZN2at6native52_GLOBAL__N__ff984223_19_ForeachTernaryOp_cu_5285c63625multi_tensor_apply_kernelINS1_18TensorListMetadataILi3EEENS1_20TernaryOpListFunctorIN3c108BFloat16ELi3ELi3ELi0EEEJNS0_11LerpFunctorIfEEEEEvT_T0_DpT1_)
        /*0110*/ 	.word	0x00000020


	//----- nvinfo : EIATTR_FRAME_SIZE
	.align		4
.L_73:
        /*0114*/ 	.byte	0x04, 0x11
        /*0116*/ 	.short	(.L_75 - .L_74)
	.align		4
.L_74:
        /*0118*/ 	.word	index@(_ZN2at6native52_GLOBAL__N__ff984223_19_ForeachTernaryOp_cu_5285c63625multi_tensor_apply_kernelINS1_18TensorListMetadataILi3EEENS1_20TernaryOpListFunctorIN3c108BFloat16ELi3ELi3ELi0EEEJNS0_11LerpFunctorIfEEEEEvT_T0_DpT1_)
        /*011c*/ 	.word	0x00000000


	//----- nvinfo : EIATTR_REGCOUNT
	.align		4
.L_75:
        /*0120*/ 	.byte	0x04, 0x2f
        /*0122*/ 	.short	(.L_77 - .L_76)
	.align		4
.L_76:
        /*0124*/ 	.word	index@(_ZN2at6native52_GLOBAL__N__ff984223_19_ForeachTernaryOp_cu_5285c63625multi_tensor_apply_kernelINS1_18TensorListMetadataILi3EEENS1_22TernaryOpScalarFunctorIdLi3ELi2ELi2EEEJNS0_11LerpFunctorIdEEdEEEvT_T0_DpT1_)
        /*0128*/ 	.word	0x00000020


	//----- nvinfo : EIATTR_FRAME_SIZE
	.align		4
.L_77:
        /*012c*/ 	.byte	0x04, 0x11
        /*012e*/ 	.short	(.L_79 - .L_78)
	.align		4
.L_78:
        /*0130*/ 	.word	index@(_ZN2at6native52_GLOBAL__N__ff984223_19_ForeachTernaryOp_cu_5285c63625multi_tensor_apply_kernelINS1_18TensorListMetadataILi3EEENS1_22TernaryOpScalarFunctorIdLi3ELi2ELi2EEEJNS0_11LerpFunctorIdEEdEEEvT_T0_DpT1_)
        /*0134*/ 	.word	0x00000000


	//----- nvinfo : EIATTR_REGCOUNT
	.align		4
.L_79:
        /*0138*/ 	.byte	0x04, 0x2f
        /*013a*/ 	.short	(.L_81 - .L_80)
	.align		4
.L_80:
        /*013c*/ 	.word	index@(_ZN2at6native52_GLOBAL__N__ff984223_19_ForeachTernaryOp_cu_5285c63625multi_tensor_apply_kernelINS1_18TensorListMetadataILi3EEENS1_22TernaryOpScalarFunctorIfLi3ELi2ELi2EEEJNS0_11LerpFunctorIfEEfEEEvT_T0_DpT1_)
        /*0140*/ 	.word	0x0000001f


	//----- nvinfo : EIATTR_FRAME_SIZE
	.align		4
.L_81:
        /*0144*/ 	.byte	0x04, 0x11
        /*0146*/ 	.short	(.L_83 - .L_82)
	.align		4
.L_82:
        /*0148*/ 	.word	index@(_ZN2at6native52_GLOBAL__N__ff984223_19_ForeachTernaryOp_cu_5285c63625multi_tensor_apply_kernelINS1_18TensorListMetadataILi3EEENS1_22TernaryOpScalarFunctorIfLi3ELi2ELi2EEEJNS0_11LerpFunctorIfEEfEEEvT_T0_DpT1_)
        /*014c*/ 	.word	0x00000000


	//----- nvinfo : EIATTR_REGCOUNT
	.align		4
.L_83:
        /*0150*/ 	.byte	0x04, 0x2f
        /*0152*/ 	.short	(.L_85 - .L_84)
	.align		4
.L_84:
        /*0154*/ 	.word	index@(_ZN2at6native52_GLOBAL__N__ff984223_19_ForeachTernaryOp_cu_5285c63625multi_tensor_apply_kernelINS1_18TensorListMetadataILi3EEENS1_22TernaryOpScalarFunctorIN3c107complexIdEELi3ELi2ELi2EEEJNS0_11LerpFunctorIS8_EES8_EEEvT_T0_DpT1_)
        /*0158*/ 	.word	0x00000034


	//----- nvinfo : EIATTR_FRAME_SIZE
	.align		4
.L_85:
        /*015c*/ 	.byte	0x04, 0x11
        /*015e*/ 	.short	(.L_87 - .L_86)
	.align		4
.L_86:
        /*0160*/ 	.word	index@(_ZN2at6native52_GLOBAL__N__ff984223_19_ForeachTernaryOp_cu_5285c63625multi_tensor_apply_kernelINS1_18TensorListMetadataILi3EEENS1_22TernaryOpScalarFunctorIN3c107complexIdEELi3ELi2ELi2EEEJNS0_11LerpFunctorIS8_EES8_EEEvT_T0_DpT1_)
        /*0164*/ 	.word	0x00000000


	//----- nvinfo : EIATTR_REGCOUNT
	.align		4
.L_87:
        /*0168*/ 	.byte	0x04, 0x2f
        /*016a*/ 	.short	(.L_89 - .L_88)
	.align		4
.L_88:
        /*016c*/ 	.word	index@(_ZN2at6native52_GLOBAL__N__ff984223_19_ForeachTernaryOp_cu_5285c63625multi_tensor_apply_kernelINS1_18TensorListMetadataILi3EEENS1_22TernaryOpScalarFunctorIN3c107complexIfEELi3ELi2ELi2EEEJNS0_11LerpFunctorIS8_EES8_EEEvT_T0_DpT1_)
        /*0170*/ 	.word	0x00000020


	//----- nvinfo : EIATTR_FRAME_SIZE
	.align		4
.L_89:
        /*0174*/ 	.byte	0x04, 0x11
        /*0176*/ 	.short	(.L_91 - .L_90)
	.align		4
.L_90:
        /*0178*/ 	.word	index@(_ZN2at6native52_GLOBAL__N__ff984223_19_ForeachTernaryOp_cu_5285c63625multi_tensor_apply_kernelINS1_18TensorListMetadataILi3EEENS1_22TernaryOpScalarFunctorIN3c107complexIfEELi3ELi2ELi2EEEJNS0_11LerpFunctorIS8_EES8_EEEvT_T0_DpT1_)
        /*017c*/ 	.word	0x00000000


	//----- nvinfo : EIATTR_REGCOUNT
	.align		4
.L_91:
        /*0180*/ 	.byte	0x04, 0x2f
        /*0182*/ 	.short	(.L_93 - .L_92)
	.align		4
.L_92:
        /*0184*/ 	.word	index@(_ZN2at6native52_GLOBAL__N__ff984223_19_ForeachTernaryOp_cu_5285c63625multi_tensor_apply_kernelINS1_18TensorListMetadataILi3EEENS1_22TernaryOpScalarFunctorIN3c104HalfELi3ELi2ELi2EEEJNS0_11LerpFunctorIfEEfEEEvT_T0_DpT1_)
        /*0188*/ 	.word	0x00000020


	//----- nvinfo : EIATTR_FRAME_SIZE
	.align		4
.L_93:
        /*018c*/ 	.byte	0x04, 0x11
        /*018e*/ 	.short	(.L_95 - .L_94)
	.align		4
.L_94:
        /*0190*/ 	.word	index@(_ZN2at6native52_GLOBAL__N__ff984223_19_ForeachTernaryOp_cu_5285c63625multi_tensor_apply_kernelINS1_18TensorListMetadataILi3EEENS1_22TernaryOpScalarFunctorIN3c104HalfELi3ELi2ELi2EEEJNS0_11LerpFunctorIfEEfEEEvT_T0_DpT1_)
        /*0194*/ 	.word	0x00000000


	//----- nvinfo : EIATTR_REGCOUNT
	.align		4
.L_95:
        /*0198*/ 	.byte	0x04, 0x2f
        /*019a*/ 	.short	(.L_97 - .L_96)
	.align		4
.L_96:
        /*019c*/ 	.word	index@(_ZN2at6native52_GLOBAL__N__ff984223_19_ForeachTernaryOp_cu_5285c63625multi_tensor_apply_kernelINS1_18TensorListMetadataILi3EEENS1_22TernaryOpScalarFunctorIN3c108BFloat16ELi3ELi2ELi2EEEJNS0_11LerpFunctorIfEEfEEEvT_T0_DpT1_)
        /*01a0*/ 	.word	0x00000020


	//----- nvinfo : EIATTR_FRAME_SIZE
	.align		4
.L_97:
        /*01a4*/ 	.byte	0x04, 0x11
        /*01a6*/ 	.short	(.L_99 - .L_98)
	.align		4
.L_98:
        /*01a8*/ 	.word	index@(_ZN2at6native52_GLOBAL__N__ff984223_19_ForeachTernaryOp_cu_5285c63625multi_tensor_apply_kernelINS1_18TensorListMetadataILi3EEENS1_22TernaryOpScalarFunctorIN3c108BFloat16ELi3ELi2ELi2EEEJNS0_11LerpFunctorIfEEfEEEvT_T0_DpT1_)
        /*01ac*/ 	.word	0x00000000


	//----- nvinfo : EIATTR_REGCOUNT
	.align		4
.L_99:
        /*01b0*/ 	.byte	0x04, 0x2f
        /*01b2*/ 	.short	(.L_101 - .L_100)
	.align		4
.L_100:
        /*01b4*/ 	.word	index@(_ZN2at6native52_GLOBAL__N__ff984223_19_ForeachTernaryOp_cu_5285c63625multi_tensor_apply_kernelINS1_18TensorListMetadataILi2EEENS1_22TernaryOpScalarFunctorIdLi2ELi2ELi0EEEJNS0_11LerpFunctorIdEEdEEEvT_T0_DpT1_)
        /*01b8*/ 	.word	0x00000020


	//----- nvinfo : EIATTR_FRAME_SIZE
	.align		4
.L_101:
        /*01bc*/ 	.byte	0x04, 0x11
        /*01be*/ 	.short	(.L_103 - .L_102)
	.align		4
.L_102:
        /*01c0*/ 	.word	index@(_ZN2at6native52_GLOBAL__N__ff984223_19_ForeachTernaryOp_cu_5285c63625multi_tensor_apply_kernelINS1_18TensorListMetadataILi2EEENS1_22TernaryOpScalarFunctorIdLi2ELi2ELi0EEEJNS0_11LerpFunctorIdEEdEEEvT_T0_DpT1_)
        /*01c4*/ 	.word	0x00000000


	//----- nvinfo : EIATTR_REGCOUNT
	.align		4
.L_103:
        /*01c8*/ 	.byte	0x04, 0x2f
        /*01ca*/ 	.short	(.L_105 - .L_104)
	.align		4
.L_104:
        /*01cc*/ 	.word	index@(_ZN2at6native52_GLOBAL__N__ff984223_19_ForeachTernaryOp_cu_5285c63625multi_tensor_apply_kernelINS1_18TensorListMetadataILi2EEENS1_22TernaryOpScalarFunctorIfLi2ELi2ELi0EEEJNS0_11LerpFunctorIfEEfEEEvT_T0_DpT1_)
        /*01d0*/ 	.word	0x0000001e


	//----- nvinfo : EIATTR_FRAME_SIZE
	.align		4
.L_105:
        /*01d4*/ 	.byte	0x04, 0x11
        /*01d6*/ 	.short	(.L_107 - .L_106)
	.align		4
.L_106:
        /*01d8*/ 	.word	index@(_ZN2at6native52_GLOBAL__N__ff984223_19_ForeachTernaryOp_cu_5285c63625multi_tensor_apply_kernelINS1_18TensorListMetadataILi2EEENS1_22TernaryOpScalarFunctorIfLi2ELi2ELi0EEEJNS0_11LerpFunctorIfEEfEEEvT_T0_DpT1_)
        /*01dc*/ 	.word	0x00000000


	//----- nvinfo : EIATTR_REGCOUNT
	.align		4
.L_107:
        /*01e0*/ 	.byte	0x04, 0x2f
        /*01e2*/ 	.short	(.L_109 - .L_108)
	.align		4
.L_108:
        /*01e4*/ 	.word	index@(_ZN2at6native52_GLOBAL__N__ff984223_19_ForeachTernaryOp_cu_5285c63625multi_tensor_apply_kernelINS1_18TensorListMetadataILi2EEENS1_22TernaryOpScalarFunctorIN3c107complexIdEELi2ELi2ELi0EEEJNS0_11LerpFunctorIS8_EES8_EEEvT_T0_DpT1_)
        /*01e8*/ 	.word	0x00000034


	//----- nvinfo : EIATTR_FRAME_SIZE
	.align		4
.L_109:
        /*01ec*/ 	.byte	0x04, 0x11
        /*01ee*/ 	.short	(.L_111 - .L_110)
	.align		4
.L_110:
        /*01f0*/ 	.word	index@(_ZN2at6native52_GLOBAL__N__ff984223_19_ForeachTernaryOp_cu_5285c63625multi_tensor_apply_kernelINS1_18TensorListMetadataILi2EEENS1_22TernaryOpScalarFunctorIN3c107complexIdEELi2ELi2ELi0EEEJNS0_11LerpFunctorIS8_EES8_EEEvT_T0_DpT1_)
        /*01f4*/ 	.word	0x00000000


	//----- nvinfo : EIATTR_REGCOUNT
	.align		4
.L_111:
        /*01f8*/ 	.byte	0x04, 0x2f
        /*01fa*/ 	.short	(.L_113 - .L_112)
	.align		4
.L_112:
        /*01fc*/ 	.word	index@(_ZN2at6native52_GLOBAL__N__ff984223_19_ForeachTernaryOp_cu_5285c63625multi_tensor_apply_kernelINS1_18TensorListMetadataILi2EEENS1_22TernaryOpScalarFunctorIN3c107complexIfEELi2ELi2ELi0EEEJNS0_11LerpFunctorIS8_EES8_EEEvT_T0_DpT1_)
        /*0200*/ 	.word	0x00000020


	//----- nvinfo : EIATTR_FRAME_SIZE
	.align		4
.L_113:
        /*0204*/ 	.byte	0x04, 0x11
        /*0206*/ 	.short	(.L_115 - .L_114)
	.align		4
.L_114:
        /*0208*/ 	.word	index@(_ZN2at6native52_GLOBAL__N__ff984223_19_ForeachTernaryOp_cu_5285c63625multi_tensor_apply_kernelINS1_18TensorListMetadataILi2EEENS1_22TernaryOpScalarFunctorIN3c107complexIfEELi2ELi2ELi0EEEJNS0_11LerpFunctorIS8_EES8_EEEvT_T0_DpT1_)
        /*020c*/ 	.word	0x00000000


	//----- nvinfo : EIATTR_REGCOUNT
	.align		4
.L_115:
        /*0210*/ 	.byte	0x04, 0x2f
        /*0212*/ 	.short	(.L_117 - .L_116)
	.align		4
.L_116:
        /*0214*/ 	.word	index@(_ZN2at6native52_GLOBAL__N__ff984223_19_ForeachTernaryOp_cu_5285c63625multi_tensor_apply_kernelINS1_18TensorListMetadataILi2EEENS1_22TernaryOpScalarFunctorIN3c104HalfELi2ELi2ELi0EEEJNS0_11LerpFunctorIfEEfEEEvT_T0_DpT1_)
        /*0218*/ 	.word	0x00000020


	//----- nvinfo : EIATTR_FRAME_SIZE
	.align		4
.L_117:
        /*021c*/ 	.byte	0x04, 0x11
        /*021e*/ 	.short	(.L_119 - .L_118)
	.align		4
.L_118:
        /*0220*/ 	.word	index@(_ZN2at6native52_GLOBAL__N__ff984223_19_ForeachTernaryOp_cu_5285c63625multi_tensor_apply_kernelINS1_18TensorListMetadataILi2EEENS1_22TernaryOpScalarFunctorIN3c104HalfELi2ELi2ELi0EEEJNS0_11LerpFunctorIfEEfEEEvT_T0_DpT1_)
        /*0224*/ 	.word	0x00000000


	//----- nvinfo : EIATTR_REGCOUNT
	.align		4
.L_119:
        /*0228*/ 	.byte	0x04, 0x2f
        /*022a*/ 	.short	(.L_121 - .L_120)
	.align		4
.L_120:
        /*022c*/ 	.word	index@(_ZN2at6native52_GLOBAL__N__ff984223_19_ForeachTernaryOp_cu_5285c63625multi_tensor_apply_kernelINS1_18TensorListMetadataILi2EEENS1_22TernaryOpScalarFunctorIN3c108BFloat16ELi2ELi2ELi0EEEJNS0_11LerpFunctorIfEEfEEEvT_T0_DpT1_)
        /*0230*/ 	.word	0x00000020


	//----- nvinfo : EIATTR_FRAME_SIZE
	.align		4
.L_121:
        /*0234*/ 	.byte	0x04, 0x11
        /*0236*/ 	.short	(.L_123 - .L_122)
	.align		4
.L_122:
        /*0238*/ 	.word	index@(_ZN2at6native52_GLOBAL__N__ff984223_19_ForeachTernaryOp_cu_5285c63625multi_tensor_apply_kernelINS1_18TensorListMetadataILi2EEENS1_22TernaryOpScalarFunctorIN3c108BFloat16ELi2ELi2ELi0EEEJNS0_11LerpFunctorIfEEfEEEvT_T0_DpT1_)
        /*023c*/ 	.word	0x00000000


	//----- nvinfo : EIATTR_REGCOUNT
	.align		4
.L_123:
        /*0240*/ 	.byte	0x04, 0x2f
        /*0242*/ 	.short	(.L_125 - .L_124)
	.align		4
.L_124:
        /*0244*/ 	.word	index@(_ZN2at6native52_GLOBAL__N__ff984223_19_ForeachTernaryOp_cu_5285c63625multi_tensor_apply_kernelINS1_28TensorListScalarListMetadataIdLi3EEENS1_26TernaryOpScalarListFunctorIdLi3ELi2ELi2EEEJNS0_11LerpFunctorIdEEEEEvT_T0_DpT1_)
        /*0248*/ 	.word	0x00000020


	//----- nvinfo : EIATTR_FRAME_SIZE
	.align		4
.L_125:
        /*024c*/ 	.byte	0x04, 0x11
        /*024e*/ 	.short	(.L_127 - .L_126)
	.align		4
.L_126:
        /*0250*/ 	.word	index@(_ZN2at6native52_GLOBAL__N__ff984223_19_ForeachTernaryOp_cu_5285c63625multi_tensor_apply_kernelINS1_28TensorListScalarListMetadataIdLi3EEENS1_26TernaryOpScalarListFunctorIdLi3ELi2ELi2EEEJNS0_11LerpFunctorIdEEEEEvT_T0_DpT1_)
        /*0254*/ 	.word	0x00000000


	//----- nvinfo : EIATTR_REGCOUNT
	.align		4
.L_127:
        /*0258*/ 	.byte	0x04, 0x2f
        /*025a*/ 	.short	(.L_129 - .L_128)
	.align		4
.L_128:
        /*025c*/ 	.word	index@(_ZN2at6native52_GLOBAL__N__ff984223_19_ForeachTernaryOp_cu_5285c63625multi_tensor_apply_kernelINS1_28TensorListScalarListMetadataIfLi3EEENS1_26TernaryOpScalarListFunctorIfLi3ELi2ELi2EEEJNS0_11LerpFunctorIfEEEEEvT_T0_DpT1_)
        /*0260*/ 	.word	0x00000020


	//----- nvinfo : EIATTR_FRAME_SIZE
	.align		4
.L_129:
        /*0264*/ 	.byte	0x04, 0x11
        /*0266*/ 	.short	(.L_131 - .L_130)
	.align		4
.L_130:
        /*0268*/ 	.word	index@(_ZN2at6native52_GLOBAL__N__ff984223_19_ForeachTernaryOp_cu_5285c63625multi_tensor_apply_kernelINS1_28TensorListScalarListMetadataIfLi3EEENS1_26TernaryOpScalarListFunctorIfLi3ELi2ELi2EEEJNS0_11LerpFunctorIfEEEEEvT_T0_DpT1_)
        /*026c*/ 	.word	0x00000000


	//----- nvinfo : EIATTR_REGCOUNT
	.align		4
.L_131:
        /*0270*/ 	.byte	0x04, 0x2f
        /*0272*/ 	.short	(.L_133 - .L_132)
	.align		4
.L_132:
        /*0274*/ 	.word	index@(_ZN2at6native52_GLOBAL__N__ff984223_19_ForeachTernaryOp_cu_5285c63625multi_tensor_apply_kernelINS1_28TensorListScalarListMetadataIN3c107complexIdEELi3EEENS1_26TernaryOpScalarListFunctorIS6_Li3ELi2ELi2EEEJNS0_11LerpFunctorIS6_EEEEEvT_T0_DpT1_)
        /*0278*/ 	.word	0x00000038


	//----- nvinfo : EIATTR_FRAME_SIZE
	.align		4
.L_133:
        /*027c*/ 	.byte	0x04, 0x11
        /*027e*/ 	.short	(.L_135 - .L_134)
	.align		4
.L_134:
        /*0280*/ 	.word	index@(_ZN2at6native52_GLOBAL__N__ff984223_19_ForeachTernaryOp_cu_5285c63625multi_tensor_apply_kernelINS1_28TensorListScalarListMetadataIN3c107complexIdEELi3EEENS1_26TernaryOpScalarListFunctorIS6_Li3ELi2ELi2EEEJNS0_11LerpFunctorIS6_EEEEEvT_T0_DpT1_)
        /*0284*/ 	.word	0x00000000


	//----- nvinfo : EIATTR_REGCOUNT
	.align		4
.L_135:
        /*0288*/ 	.byte	0x04, 0x2f
        /*028a*/ 	.short	(.L_137 - .L_136)
	.align		4
.L_136:
        /*028c*/ 	.word	index@(_ZN2at6native52_GLOBAL__N__ff984223_19_ForeachTernaryOp_cu_5285c63625multi_tensor_apply_kernelINS1_28TensorListScalarListMetadataIN3c107complexIfEELi3EEENS1_26TernaryOpScalarListFunctorIS6_Li3ELi2ELi2EEEJNS0_11LerpFunctorIS6_EEEEEvT_T0_DpT1_)
        /*0290*/ 	.word	0x00000020


	//----- nvinfo : EIATTR_FRAME_SIZE
	.align		4
.L_137:
        /*0294*/ 	.byte	0x04, 0x11
        /*0296*/ 	.short	(.L_139 - .L_138)
	.align		4
.L_138:
        /*0298*/ 	.word	index@(_ZN2at6native52_GLOBAL__N__ff984223_19_ForeachTernaryOp_cu_5285c63625multi_tensor_apply_kernelINS1_28TensorListScalarListMetadataIN3c107complexIfEELi3EEENS1_26TernaryOpScalarListFunctorIS6_Li3ELi2ELi2EEEJNS0_11LerpFunctorIS6_EEEEEvT_T0_DpT1_)
        /*029c*/ 	.word	0x00000000


	//----- nvinfo : EIATTR_REGCOUNT
	.align		4
.L_139:
        /*02a0*/ 	.byte	0x04, 0x2f
        /*02a2*/ 	.short	(.L_141 - .L_140)
	.align		4
.L_140:
        /*02a4*/ 	.word	index@(_ZN2at6native52_GLOBAL__N__ff984223_19_ForeachTernaryOp_cu_5285c63625multi_tensor_apply_kernelINS1_28TensorListScalarListMetadataIfLi3EEENS1_26TernaryOpScalarListFunctorIN3c104HalfELi3ELi2ELi2EEEJNS0_11LerpFunctorIfEEEEEvT_T0_DpT1_)
        /*02a8*/ 	.word	0x00000020


	//----- nvinfo : EIATTR_FRAME_SIZE
	.align		4
.L_141:
        /*02ac*/ 	.byte	0x04, 0x11
        /*02ae*/ 	.short	(.L_143 - .L_142)
	.align		4
.L_142:
        /*02b0*/ 	.word	index@(_ZN2at6native52_GLOBAL__N__ff984223_19_ForeachTernaryOp_cu_5285c63625multi_tensor_apply_kernelINS1_28TensorListScalarListMetadataIfLi3EEENS1_26TernaryOpScalarListFunctorIN3c104HalfELi3ELi2ELi2EEEJNS0_11LerpFunctorIfEEEEEvT_T0_DpT1_)
        /*02b4*/ 	.word	0x00000000


	//----- nvinfo : EIATTR_REGCOUNT
	.align		4
.L_143:
        /*02b8*/ 	.byte	0x04, 0x2f
        /*02ba*/ 	.short	(.L_145 - .L_144)
	.align		4
.L_144:
        /*02bc*/ 	.word	index@(_ZN2at6native52_GLOBAL__N__ff984223_19_ForeachTernaryOp_cu_5285c63625multi_tensor_apply_kernelINS1_28TensorListScalarListMetadataIfLi3EEENS1_26TernaryOpScalarListFunctorIN3c108BFloat16ELi3ELi2ELi2EEEJNS0_11LerpFunctorIfEEEEEvT_T0_DpT1_)
        /*02c0*/ 	.word	0x00000020


	//----- nvinfo : EIATTR_FRAME_SIZE
	.align		4
.L_145:
        /*02c4*/ 	.byte	0x04, 0x11
        /*02c6*/ 	.short	(.L_147 - .L_146)
	.align		4
.L_146:
        /*02c8*/ 	.word	index@(_ZN2at6native52_GLOBAL__N__ff984223_19_ForeachTernaryOp_cu_5285c63625multi_tensor_apply_kernelINS1_28TensorListScalarListMetadataIfLi3EEENS1_26TernaryOpScalarListFunctorIN3c108BFloat16ELi3ELi2ELi2EEEJNS0_11LerpFunctorIfEEEEEvT_T0_DpT1_)
        /*02cc*/ 	.word	0x00000000


	//----- nvinfo : EIATTR_REGCOUNT
	.align		4
.L_147:
        /*02d0*/ 	.byte	0x04, 0x2f
        /*02d2*/ 	.short	(.L_149 - .L_148)
	.align		4
.L_148:
        /*02d4*/ 	.word	index@(_ZN2at6native52_GLOBAL__N__ff984223_19_ForeachTernaryOp_cu_5285c63625multi_tensor_apply_kernelINS1_28TensorListScalarListMetadataIdLi2EEENS1_26TernaryOpScalarListFunctorIdLi2ELi2ELi0EEEJNS0_11LerpFunctorIdEEEEEvT_T0_DpT1_)
        /*02d8*/ 	.word	0x00000020


	//----- nvinfo : EIATTR_FRAME_SIZE
	.align		4
.L_149:
        /*02dc*/ 	.byte	0x04, 0x11
        /*02de*/ 	.short	(.L_151 - .L_150)
	.align		4
.L_150:
        /*02e0*/ 	.word	index@(_ZN2at6native52_GLOBAL__N__ff984223_19_ForeachTernaryOp_cu_5285c63625multi_tensor_apply_kernelINS1_28TensorListScalarListMetadataIdLi2EEENS1_26TernaryOpScalarListFunctorIdLi2ELi2ELi0EEEJNS0_11LerpFunctorIdEEEEEvT_T0_DpT1_)
        /*02e4*/ 	.word	0x00000000


	//----- nvinfo : EIATTR_REGCOUNT
	.align		4
.L_151:
        /*02e8*/ 	.byte	0x04, 0x2f
        /*02ea*/ 	.short	(.L_153 - .L_152)
	.align		4
.L_152:
        /*02ec*/ 	.word	index@(_ZN2at6native52_GLOBAL__N__ff984223_19_ForeachTernaryOp_cu_5285c63625multi_tensor_apply_kernelINS1_28TensorListScalarListMetadataIfLi2EEENS1_26TernaryOpScalarListFunctorIfLi2ELi2ELi0EEEJNS0_11LerpFunctorIfEEEEEvT_T0_DpT1_)
        /*02f0*/ 	.word	0x00000020


	//----- nvinfo : EIATTR_FRAME_SIZE
	.align		4
.L_153:
        /*02f4*/ 	.byte	0x04, 0x11
        /*02f6*/ 	.short	(.L_155 - .L_154)
	.align		4
.L_154:
        /*02f8*/ 	.word	index@(_ZN2at6native52_GLOBAL__N__ff984223_19_ForeachTernaryOp_cu_5285c63625multi_tensor_apply_kernelINS1_28TensorListScalarListMetadataIfLi2EEENS1_26TernaryOpScalarListFunctorIfLi2ELi2ELi0EEEJNS0_11LerpFunctorIfEEEEEvT_T0_DpT1_)
        /*02fc*/ 	.word	0x00000000


	//----- nvinfo : EIATTR_REGCOUNT
	.align		4
.L_155:
        /*0300*/ 	.byte	0x04, 0x2f
        /*0302*/ 	.short	(.L_157 - .L_156)
	.align		4
.L_156:
        /*0304*/ 	.word	index@(_ZN2at6native52_GLOBAL__N__ff984223_19_ForeachTernaryOp_cu_5285c63625multi_tensor_apply_kernelINS1_28TensorListScalarListMetadataIN3c107complexIdEELi2EEENS1_26TernaryOpScalarListFunctorIS6_Li2ELi2ELi0EEEJNS0_11LerpFunctorIS6_EEEEEvT_T0_DpT1_)
        /*0308*/ 	.word	0x00000034


	//----- nvinfo : EIATTR_FRAME_SIZE
	.align		4
.L_157:
        /*030c*/ 	.byte	0x04, 0x11
        /*030e*/ 	.short	(.L_159 - .L_158)
	.align		4
.L_158:
        /*0310*/ 	.word	index@(_ZN2at6native52_GLOBAL__N__ff984223_19_ForeachTernaryOp_cu_5285c63625multi_tensor_apply_kernelINS1_28TensorListScalarListMetadataIN3c107complexIdEELi2EEENS1_26TernaryOpScalarListFunctorIS6_Li2ELi2ELi0EEEJNS0_11LerpFunctorIS6_EEEEEvT_T0_DpT1_)
        /*0314*/ 	.word	0x00000000


	//----- nvinfo : EIATTR_REGCOUNT
	.align		4
.L_159:
        /*0318*/ 	.byte	0x04, 0x2f
        /*031a*/ 	.short	(.L_161 - .L_160)
	.align		4
.L_160:
        /*031c*/ 	.word	index@(_ZN2at6native52_GLOBAL__N__ff984223_19_ForeachTernaryOp_cu_5285c63625multi_tensor_apply_kernelINS1_28TensorListScalarListMetadataIN3c107complexIfEELi2EEENS1_26TernaryOpScalarListFunctorIS6_Li2ELi2ELi0EEEJNS0_11LerpFunctorIS6_EEEEEvT_T0_DpT1_)
        /*0320*/ 	.word	0x00000020


	//----- nvinfo : EIATTR_FRAME_SIZE
	.align		4
.L_161:
        /*0324*/ 	.byte	0x04, 0x11
        /*0326*/ 	.short	(.L_163 - .L_162)
	.align		4
.L_162:
        /*0328*/ 	.word	index@(_ZN2at6native52_GLOBAL__N__ff984223_19_ForeachTernaryOp_cu_5285c63625multi_tensor_apply_kernelINS1_28TensorListScalarListMetadataIN3c107complexIfEELi2EEENS1_26TernaryOpScalarListFunctorIS6_Li2ELi2ELi0EEEJNS0_11LerpFunctorIS6_EEEEEvT_T0_DpT1_)
        /*032c*/ 	.word	0x00000000


	//----- nvinfo : EIATTR_REGCOUNT
	.align		4
.L_163:
        /*0330*/ 	.byte	0x04, 0x2f
        /*0332*/ 	.short	(.L_165 - .L_164)
	.align		4
.L_164:
        /*0334*/ 	.word	index@(_ZN2at6native52_GLOBAL__N__ff984223_19_ForeachTernaryOp_cu_5285c63625multi_tensor_apply_kernelINS1_28TensorListScalarListMetadataIfLi2EEENS1_26TernaryOpScalarListFunctorIN3c104HalfELi2ELi2ELi0EEEJNS0_11LerpFunctorIfEEEEEvT_T0_DpT1_)
        /*0338*/ 	.word	0x0000001e


	//----- nvinfo : EIATTR_FRAME_SIZE
	.align		4
.L_165:
        /*033c*/ 	.byte	0x04, 0x11
        /*033e*/ 	.short	(.L_167 - .L_166)
	.align		4
.L_166:
        /*0340*/ 	.word	index@(_ZN2at6native52_GLOBAL__N__ff984223_19_ForeachTernaryOp_cu_5285c63625multi_tensor_apply_kernelINS1_28TensorListScalarListMetadataIfLi2EEENS1_26TernaryOpScalarListFunctorIN3c104HalfELi2ELi2ELi0EEEJNS0_11LerpFunctorIfEEEEEvT_T0_DpT1_)
        /*0344*/ 	.word	0x00000000


	//----- nvinfo : EIATTR_REGCOUNT
	.align		4
.L_167:
        /*0348*/ 	.byte	0x04, 0x2f
        /*034a*/ 	.short	(.L_169 - .L_168)
	.align		4
.L_168:
        /*034c*/ 	.word	index@(_ZN2at6native52_GLOBAL__N__ff984223_19_ForeachTernaryOp_cu_5285c63625multi_tensor_apply_kernelINS1_28TensorListScalarListMetadataIfLi2EEENS1_26TernaryOpScalarListFunctorIN3c108BFloat16ELi2ELi2ELi0EEEJNS0_11LerpFunctorIfEEEEEvT_T0_DpT1_)
        /*0350*/ 	.word	0x0000001e


	//----- nvinfo : EIATTR_FRAME_SIZE
	.align		4
.L_169:
        /*0354*/ 	.byte	0x04, 0x11
        /*0356*/ 	.short	(.L_171 - .L_170)
	.align		4
.L_170:
        /*0358*/ 	.word	index@(_ZN2at6native52_GLOBAL__N__ff984223_19_ForeachTernaryOp_cu_5285c63625multi_tensor_apply_kernelINS1_28TensorListScalarListMetadataIfLi2EEENS1_26TernaryOpScalarListFunctorIN3c108BFloat16ELi2ELi2ELi0EEEJNS0_11LerpFunctorIfEEEEEvT_T0_DpT1_)
        /*035c*/ 	.word	0x00000000


	//----- nvinfo : EIATTR_MIN_STACK_SIZE
	.align		4
.L_171:
        /*0360*/ 	.byte	0x04, 0x12
        /*0362*/ 	.short	(.L_173 - .L_172)
	.align		4
.L_172:
        /*0364*/ 	.word	index@(_ZN2at6native52_GLOBAL__N__ff984223_19_ForeachTernaryOp_cu_5285c63625multi_tensor_apply_kernelINS1_28TensorListScalarListMetadataIfLi2EEENS1_26TernaryOpScalarListFunctorIN3c108BFloat16ELi2ELi2ELi0EEEJNS0_11LerpFunctorIfEEEEEvT_T0_DpT1_)
        /*0368*/ 	.word	0x00000000


	//----- nvinfo : EIATTR_MIN_STACK_SIZE
	.align		4
.L_173:
        /*036c*/ 	.byte	0x04, 0x12
        /*036e*/ 	.short	(.L_175 - .L_174)
	.align		4
.L_174:
        /*0370*/ 	.word	index@(_ZN2at6native52_GLOBAL__N__ff984223_19_ForeachTernaryOp_cu_5285c63625multi_tensor_apply_kernelINS1_28TensorListScalarListMetadataIfLi2EEENS1_26TernaryOpScalarListFunctorIN3c104HalfELi2ELi2ELi0EEEJNS0_11LerpFunctorIfEEEEEvT_T0_DpT1_)
        /*0374*/ 	.word	0x00000000


	//----- nvinfo : EIATTR_MIN_STACK_SIZE
	.align		4
.L_175:
        /*0378*/ 	.byte	0x04, 0x12
        /*037a*/ 	.short	(.L_177 - .L_176)
	.align		4
.L_176:
        /*037c*/ 	.word	index@(_ZN2at6native52_GLOBAL__N__ff984223_19_ForeachTernaryOp_cu_5285c63625multi_tensor_apply_kernelINS1_28TensorListScalarListMetadataIN3c107complexIfEELi2EEENS1_26TernaryOpScalarListFunctorIS6_Li2ELi2ELi0EEEJNS0_11LerpFunctorIS6_EEEEEvT_T0_DpT1_)
        /*0380*/ 	.word	0x00000000


	//----- nvinfo : EIATTR_MIN_STACK_SIZE
	.align		4
.L_177:
        /*0384*/ 	.byte	0x04, 0x12
        /*0386*/ 	.short	(.L_179 - .L_178)
	.align		4
.L_178:
        /*0388*/ 	.word	index@(_ZN2at6native52_GLOBAL__N__ff984223_19_ForeachTernaryOp_cu_5285c63625multi_tensor_apply_kernelINS1_28TensorListScalarListMetadataIN3c107complexIdEELi2EEENS1_26TernaryOpScalarListFunctorIS6_Li2ELi2ELi0EEEJNS0_11LerpFunctorIS6_EEEEEvT_T0_DpT1_)
        /*038c*/ 	.word	0x00000000


	//----- nvinfo : EIATTR_MIN_STACK_SIZE
	.align		4
.L_179:
        /*0390*/ 	.byte	0x04, 0x12
        /*0392*/ 	.short	(.L_181 - .L_180)
	.align		4
.L_180:
        /*0394*/ 	.word	index@(_ZN2at6native52_GLOBAL__N__ff984223_19_ForeachTernaryOp_cu_5285c63625multi_tensor_apply_kernelINS1_28TensorListScalarListMetadataIfLi2EEENS1_26TernaryOpScalarListFunctorIfLi2ELi2ELi0EEEJNS0_11LerpFunctorIfEEEEEvT_T0_DpT1_)
        /*0398*/ 	.word	0x00000000


	//----- nvinfo : EIATTR_MIN_STACK_SIZE
	.align		4
.L_181:
        /*039c*/ 	.byte	0x04, 0x12
        /*039e*/ 	.short	(.L_183 - .L_182)
	.align		4
.L_182:
        /*03a0*/ 	.word	index@(_ZN2at6native52_GLOBAL__N__ff984223_19_ForeachTernaryOp_cu_5285c63625multi_tensor_apply_kernelINS1_28TensorListScalarListMetadataIdLi2EEENS1_26TernaryOpScalarListFunctorIdLi2ELi2ELi0EEEJNS0_11LerpFunctorIdEEEEEvT_T0_DpT1_)
        /*03a4*/ 	.word	0x00000000


	//----- nvinfo : EIATTR_MIN_STACK_SIZE
	.align		4
.L_183:
        /*03a8*/ 	.byte	0x04, 0x12
        /*03aa*/ 	.short	(.L_185 - .L_184)
	.align		4
.L_184:
        /*03ac*/ 	.word	index@(_ZN2at6native52_GLOBAL__N__ff984223_19_ForeachTernaryOp_cu_5285c63625multi_tensor_apply_kernelINS1_28TensorListScalarListMetadataIfLi3EEENS1_26TernaryOpScalarListFunctorIN3c108BFloat16ELi3ELi2ELi2EEEJNS0_11LerpFunctorIfEEEEEvT_T0_DpT1_)
        /*03b0*/ 	.word	0x00000000


	//----- nvinfo : EIATTR_MIN_STACK_SIZE
	.align		4
.L_185:
        /*03b4*/ 	.byte	0x04, 0x12
        /*03b6*/ 	.short	(.L_187 - .L_186)
	.align		4
.L_186:
        /*03b8*/ 	.word	index@(_ZN2at6native52_GLOBAL__N__ff984223_19_ForeachTernaryOp_cu_5285c63625multi_tensor_apply_kernelINS1_28TensorListScalarListMetadataIfLi3EEENS1_26TernaryOpScalarListFunctorIN3c104HalfELi3ELi2ELi2EEEJNS0_11LerpFunctorIfEEEEEvT_T0_DpT1_)
        /*03bc*/ 	.word	0x00000000


	//----- nvinfo : EIATTR_MIN_STACK_SIZE
	.align		4
.L_187:
        /*03c0*/ 	.byte	0x04, 0x12
        /*03c2*/ 	.short	(.L_189 - .L_188)
	.align		4
.L_188:
        /*03c4*/ 	.word	index@(_ZN2at6native52_GLOBAL__N__ff984223_19_ForeachTernaryOp_cu_5285c63625multi_tensor_apply_kernelINS1_28TensorListScalarListMetadataIN3c107complexIfEELi3EEENS1_26TernaryOpScalarListFunctorIS6_Li3ELi2ELi2EEEJNS0_11LerpFunctorIS6_EEEEEvT_T0_DpT1_)
        /*03c8*/ 	.word	0x00000000


	//----- nvinfo : EIATTR_MIN_STACK_SIZE
	.align		4
.L_189:
        /*03cc*/ 	.byte	0x04, 0x12
        /*03ce*/ 	.short	(.L_191 - .L_190)
	.align		4
.L_190:
        /*03d0*/ 	.word	index@(_ZN2at6native52_GLOBAL__N__ff984223_19_ForeachTernaryOp_cu_5285c63625multi_tensor_apply_kernelINS1_28TensorListScalarListMetadataIN3c107complexIdEELi3EEENS1_26TernaryOpScalarListFunctorIS6_Li3ELi2ELi2EEEJNS0_11LerpFunctorIS6_EEEEEvT_T0_DpT1_)
        /*03d4*/ 	.word	0x00000000


	//----- nvinfo : EIATTR_MIN_STACK_SIZE
	.align		4
.L_191:
        /*03d8*/ 	.byte	0x04, 0x12
        /*03da*/ 	.short	(.L_193 - .L_192)
	.align		4
.L_192:
        /*03dc*/ 	.word	index@(_ZN2at6native52_GLOBAL__N__ff984223_19_ForeachTernaryOp_cu_5285c63625multi_tensor_apply_kernelINS1_28TensorListScalarListMetadataIfLi3EEENS1_26TernaryOpScalarListFunctorIfLi3ELi2ELi2EEEJNS0_11LerpFunctorIfEEEEEvT_T0_DpT1_)
        /*03e0*/ 	.word	0x00000000


	//----- nvinfo : EIATTR_MIN_STACK_SIZE
	.align		4
.L_193:
        /*03e4*/ 	.byte	0x04, 0x12
        /*03e6*/ 	.short	(.L_195 - .L_194)
	.align		4
.L_194:
        /*03e8*/ 	.word	index@(_ZN2at6native52_GLOBAL__N__ff984223_19_ForeachTernaryOp_cu_5285c63625multi_tensor_apply_kernelINS1_28TensorListScalarListMetadataIdLi3EEENS1_26TernaryOpScalarListFunctorIdLi3ELi2ELi2EEEJNS0_11LerpFunctorIdEEEEEvT_T0_DpT1_)
        /*03ec*/ 	.word	0x00000000


	//----- nvinfo : EIATTR_MIN_STACK_SIZE
	.align		4
.L_195:
        /*03f0*/ 	.byte	0x04, 0x12
        /*03f2*/ 	.short	(.L_197 - .L_196)
	.align		4
.L_196:
        /*03f4*/ 	.word	index@(_ZN2at6native52_GLOBAL__N__ff984223_19_ForeachTernaryOp_cu_5285c63625multi_tensor_apply_kernelINS1_18TensorListMetadataILi2EEENS1_22TernaryOpScalarFunctorIN3c108BFloat16ELi2ELi2ELi0EEEJNS0_11LerpFunctorIfEEfEEEvT_T0_DpT1_)
        /*03f8*/ 	.word	0x00000000


	//----- nvinfo : EIATTR_MIN_STACK_SIZE
	.align		4
.L_197:
        /*03fc*/ 	.byte	0x04, 0x12
        /*03fe*/ 	.short	(.L_199 - .L_198)
	.align		4
.L_198:
        /*0400*/ 	.word	index@(_ZN2at6native52_GLOBAL__N__ff984223_19_ForeachTernaryOp_cu_5285c63625multi_tensor_apply_kernelINS1_18TensorListMetadataILi2EEENS1_22TernaryOpScalarFunctorIN3c104HalfELi2ELi2ELi0EEEJNS0_11LerpFunctorIfEEfEEEvT_T0_DpT1_)
        /*0404*/ 	.word	0x00000000


	//----- nvinfo : EIATTR_MIN_STACK_SIZE
	.align		4
.L_199:
        /*0408*/ 	.byte	0x04, 0x12
        /*040a*/ 	.short	(.L_201 - .L_200)
	.align		4
.L_200:
        /*040c*/ 	.word	index@(_ZN2at6native52_GLOBAL__N__ff984223_19_ForeachTernaryOp_cu_5285c63625multi_tensor_apply_kernelINS1_18TensorListMetadataILi2EEENS1_22TernaryOpScalarFunctorIN3c107complexIfEELi2ELi2ELi0EEEJNS0_11LerpFunctorIS8_EES8_EEEvT_T0_DpT1_)
        /*0410*/ 	.word	0x00000000


	//----- nvinfo : EIATTR_MIN_STACK_SIZE
	.align		4
.L_201:
        /*0414*/ 	.byte	0x04, 0x12
        /*0416*/ 	.short	(.L_203 - .L_202)
	.align		4
.L_202:
        /*0418*/ 	.word	index@(_ZN2at6native52_GLOBAL__N__ff984223_19_ForeachTernaryOp_cu_5285c63625multi_tensor_apply_kernelINS1_18TensorListMetadataILi2EEENS1_22TernaryOpScalarFunctorIN3c107complexIdEELi2ELi2ELi0EEEJNS0_11LerpFunctorIS8_EES8_EEEvT_T0_DpT1_)
        /*041c*/ 	.word	0x00000000


	//----- nvinfo : EIATTR_MIN_STACK_SIZE
	.align		4
.L_203:
        /*0420*/ 	.byte	0x04, 0x12
        /*0422*/ 	.short	(.L_205 - .L_204)
	.align		4
.L_204:
        /*0424*/ 	.word	index@(_ZN2at6native52_GLOBAL__N__ff984223_19_ForeachTernaryOp_cu_5285c63625multi_tensor_apply_kernelINS1_18TensorListMetadataILi2EEENS1_22TernaryOpScalarFunctorIfLi2ELi2ELi0EEEJNS0_11LerpFunctorIfEEfEEEvT_T0_DpT1_)
        /*0428*/ 	.word	0x00000000


	//----- nvinfo : EIATTR_MIN_STACK_SIZE
	.align		4
.L_205:
        /*042c*/ 	.byte	0x04, 0x12
        /*042e*/ 	.short	(.L_207 - .L_206)
	.align		4
.L_206:
        /*0430*/ 	.word	index@(_ZN2at6native52_GLOBAL__N__ff984223_19_ForeachTernaryOp_cu_5285c63625multi_tensor_apply_kernelINS1_18TensorListMetadataILi2EEENS1_22TernaryOpScalarFunctorIdLi2ELi2ELi0EEEJNS0_11LerpFunctorIdEEdEEEvT_T0_DpT1_)
        /*0434*/ 	.word	0x00000000


	//----- nvinfo : EIATTR_MIN_STACK_SIZE
	.align		4
.L_207:
        /*0438*/ 	.byte	0x04, 0x12
        /*043a*/ 	.short	(.L_209 - .L_208)
	.align		4
.L_208:
        /*043c*/ 	.word	index@(_ZN2at6native52_GLOBAL__N__ff984223_19_ForeachTernaryOp_cu_5285c63625multi_tensor_apply_kernelINS1_18TensorListMetadataILi3EEENS1_22TernaryOpScalarFunctorIN3c108BFloat16ELi3ELi2ELi2EEEJNS0_11LerpFunctorIfEEfEEEvT_T0_DpT1_)
        /*0440*/ 	.word	0x00000000


	//----- nvinfo : EIATTR_MIN_STACK_SIZE
	.align		4
.L_209:
        /*0444*/ 	.byte	0x04, 0x12
        /*0446*/ 	.short	(.L_211 - .L_210)
	.align		4
.L_210:
        /*0448*/ 	.word	index@(_ZN2at6native52_GLOBAL__N__ff984223_19_ForeachTernaryOp_cu_5285c63625multi_tensor_apply_kernelINS1_18TensorListMetadataILi3EEENS1_22TernaryOpScalarFunctorIN3c104HalfELi3ELi2ELi2EEEJNS0_11LerpFunctorIfEEfEEEvT_T0_DpT1_)
        /*044c*/ 	.word	0x00000000


	//----- nvinfo : EIATTR_MIN_STACK_SIZE
	.align		4
.L_211:
        /*0450*/ 	.byte	0x04, 0x12
        /*0452*/ 	.short	(.L_213 - .L_212)
	.align		4
.L_212:
        /*0454*/ 	.word	index@(_ZN2at6native52_GLOBAL__N__ff984223_19_ForeachTernaryOp_cu_5285c63625multi_tensor_apply_kernelINS1_18TensorListMetadataILi3EEENS1_22TernaryOpScalarFunctorIN3c107complexIfEELi3ELi2ELi2EEEJNS0_11LerpFunctorIS8_EES8_EEEvT_T0_DpT1_)
        /*0458*/ 	.word	0x00000000


	//----- nvinfo : EIATTR_MIN_STACK_SIZE
	.align		4
.L_213:
        /*045c*/ 	.byte	0x04, 0x12
        /*045e*/ 	.short	(.L_215 - .L_214)
	.align		4
.L_214:
        /*0460*/ 	.word	index@(_ZN2at6native52_GLOBAL__N__ff984223_19_ForeachTernaryOp_cu_5285c63625multi_tensor_apply_kernelINS1_18TensorListMetadataILi3EEENS1_22TernaryOpScalarFunctorIN3c107complexIdEELi3ELi2ELi2EEEJNS0_11LerpFunctorIS8_EES8_EEEvT_T0_DpT1_)
        /*0464*/ 	.word	0x00000000


	//----- nvinfo : EIATTR_MIN_STACK_SIZE
	.align		4
.L_215:
        /*0468*/ 	.byte	0x04, 0x12
        /*046a*/ 	.short	(.L_217 - .L_216)
	.align		4
.L_216:
        /*046c*/ 	.word	index@(_ZN2at6native52_GLOBAL__N__ff984223_19_ForeachTernaryOp_cu_5285c63625multi_tensor_apply_kernelINS1_18TensorListMetadataILi3EEENS1_22TernaryOpScalarFunctorIfLi3ELi2ELi2EEEJNS0_11LerpFunctorIfEEfEEEvT_T0_DpT1_)
        /*0470*/ 	.word	0x00000000


	//----- nvinfo : EIATTR_MIN_STACK_SIZE
	.align		4
.L_217:
        /*0474*/ 	.byte	0x04, 0x12
        /*0476*/ 	.short	(.L_219 - .L_218)
	.align		4
.L_218:
        /*0478*/ 	.word	index@(_ZN2at6native52_GLOBAL__N__ff984223_19_ForeachTernaryOp_cu_5285c63625multi_tensor_apply_kernelINS1_18TensorListMetadataILi3EEENS1_22TernaryOpScalarFunctorIdLi3ELi2ELi2EEEJNS0_11LerpFunctorIdEEdEEEvT_T0_DpT1_)
        /*047c*/ 	.word	0x00000000


	//----- nvinfo : EIATTR_MIN_STACK_SIZE
	.align		4
.L_219:
        /*0480*/ 	.byte	0x04, 0x12
        /*0482*/ 	.short	(.L_221 - .L_220)
	.align		4
.L_220:
        /*0484*/ 	.word	index@(_ZN2at6native52_GLOBAL__N__ff984223_19_ForeachTernaryOp_cu_5285c63625multi_tensor_apply_kernelINS1_18TensorListMetadataILi3EEENS1_20TernaryOpListFunctorIN3c108BFloat16ELi3ELi3ELi0EEEJNS0_11LerpFunctorIfEEEEEvT_T0_DpT1_)
        /*0488*/ 	.word	0x00000000


	//----- nvinfo : EIATTR_MIN_STACK_SIZE
	.align		4
.L_221:
        /*048c*/ 	.byte	0x04, 0x12
        /*048e*/ 	.short	(.L_223 - .L_222)
	.align		4
.L_222:
        /*0490*/ 	.word	index@(_ZN2at6native52_GLOBAL__N__ff984223_19_ForeachTernaryOp_cu_5285c63625multi_tensor_apply_kernelINS1_18TensorListMetadataILi3EEENS1_20TernaryOpListFunctorIN3c104HalfELi3ELi3ELi0EEEJNS0_11LerpFunctorIfEEEEEvT_T0_DpT1_)
        /*0494*/ 	.word	0x00000000


	//----- nvinfo : EIATTR_MIN_STACK_SIZE
	.align		4
.L_223:
        /*0498*/ 	.byte	0x04, 0x12
        /*049a*/ 	.short	(.L_225 - .L_224)
	.align		4
.L_224:
        /*049c*/ 	.word	index@(_ZN2at6native52_GLOBAL__N__ff984223_19_ForeachTernaryOp_cu_5285c63625multi_tensor_apply_kernelINS1_18TensorListMetadataILi3EEENS1_20TernaryOpListFunctorIN3c107complexIfEELi3ELi3ELi0EEEJNS0_11LerpFunctorIS8_EEEEEvT_T0_DpT1_)
        /*04a0*/ 	.word	0x00000000


	//----- nvinfo : EIATTR_MIN_STACK_SIZE
	.align		4
.L_225:
        /*04a4*/ 	.byte	0x04, 0x12
        /*04a6*/ 	.short	(.L_227 - .L_226)
	.align		4
.L_226:
        /*04a8*/ 	.word	index@(_ZN2at6native52_GLOBAL__N__ff984223_19_ForeachTernaryOp_cu_5285c63625multi_tensor_apply_kernelINS1_18TensorListMetadataILi3EEENS1_20TernaryOpListFunctorIN3c107complexIdEELi3ELi3ELi0EEEJNS0_11LerpFunctorIS8_EEEEEvT_T0_DpT1_)
        /*04ac*/ 	.word	0x00000000


	//----- nvinfo : EIATTR_MIN_STACK_SIZE
	.align		4
.L_227:
        /*04b0*/ 	.byte	0x04, 0x12
        /*04b2*/ 	.short	(.L_229 - .L_228)
	.align		4
.L_228:
        /*04b4*/ 	.word	index@(_ZN2at6native52_GLOBAL__N__ff984223_19_ForeachTernaryOp_cu_5285c63625multi_tensor_apply_kernelINS1_18TensorListMetadataILi3EEENS1_20TernaryOpListFunctorIfLi3ELi3ELi0EEEJNS0_11LerpFunctorIfEEEEEvT_T0_DpT1_)
        /*04b8*/ 	.word	0x00000000


	//----- nvinfo : EIATTR_MIN_STACK_SIZE
	.align		4
.L_229:
        /*04bc*/ 	.byte	0x04, 0x12
        /*04be*/ 	.short	(.L_231 - .L_230)
	.align		4
.L_230:
        /*04c0*/ 	.word	index@(_ZN2at6native52_GLOBAL__N__ff984223_19_ForeachTernaryOp_cu_5285c63625multi_tensor_apply_kernelINS1_18TensorListMetadataILi3EEENS1_20TernaryOpListFunctorIdLi3ELi3ELi0EEEJNS0_11LerpFunctorIdEEEEEvT_T0_DpT1_)
        /*04c4*/ 	.word	0x00000000


	//----- nvinfo : EIATTR_MIN_STACK_SIZE
	.align		4
.L_231:
        /*04c8*/ 	.byte	0x04, 0x12
        /*04ca*/ 	.short	(.L_233 - .L_232)
	.align		4
.L_232:
        /*04cc*/ 	.word	index@(_ZN2at6native52_GLOBAL__N__ff984223_19_ForeachTernaryOp_cu_5285c63625multi_tensor_apply_kernelINS1_18TensorListMetadataILi4EEENS1_20TernaryOpListFunctorIN3c108BFloat16ELi4ELi3ELi3EEEJNS0_11LerpFunctorIfEEEEEvT_T0_DpT1_)
        /*04d0*/ 	.word	0x00000000


	//----- nvinfo : EIATTR_MIN_STACK_SIZE
	.align		4
.L_233:
        /*04d4*/ 	.byte	0x04, 0x12
        /*04d6*/ 	.short	(.L_235 - .L_234)
	.align		4
.L_234:
        /*04d8*/ 	.word	index@(_ZN2at6native52_GLOBAL__N__ff984223_19_ForeachTernaryOp_cu_5285c63625multi_tensor_apply_kernelINS1_18TensorListMetadataILi4EEENS1_20TernaryOpListFunctorIN3c104HalfELi4ELi3ELi3EEEJNS0_11LerpFunctorIfEEEEEvT_T0_DpT1_)
        /*04dc*/ 	.word	0x00000000


	//----- nvinfo : EIATTR_MIN_STACK_SIZE
	.align		4
.L_235:
        /*04e0*/ 	.byte	0x04, 0x12
        /*04e2*/ 	.short	(.L_237 - .L_236)
	.align		4
.L_236:
        /*04e4*/ 	.word	index@(_ZN2at6native52_GLOBAL__N__ff984223_19_ForeachTernaryOp_cu_5285c63625multi_tensor_apply_kernelINS1_18TensorListMetadataILi4EEENS1_20TernaryOpListFunctorIN3c107complexIfEELi4ELi3ELi3EEEJNS0_11LerpFunctorIS8_EEEEEvT_T0_DpT1_)
        /*04e8*/ 	.word	0x00000000


	//----- nvinfo : EIATTR_MIN_STACK_SIZE
	.align		4
.L_237:
        /*04ec*/ 	.byte	0x04, 0x12
        /*04ee*/ 	.short	(.L_239 - .L_238)
	.align		4
.L_238:
        /*04f0*/ 	.word	index@(_ZN2at6native52_GLOBAL__N__ff984223_19_ForeachTernaryOp_cu_5285c63625multi_tensor_apply_kernelINS1_18TensorListMetadataILi4EEENS1_20TernaryOpListFunctorIN3c107complexIdEELi4ELi3ELi3EEEJNS0_11LerpFunctorIS8_EEEEEvT_T0_DpT1_)
        /*04f4*/ 	.word	0x00000000


	//----- nvinfo : EIATTR_MIN_STACK_SIZE
	.align		4
.L_239:
        /*04f8*/ 	.byte	0x04, 0x12
        /*04fa*/ 	.short	(.L_241 - .L_240)
	.align		4
.L_240:
        /*04fc*/ 	.word	index@(_ZN2at6native52_GLOBAL__N__ff984223_19_ForeachTernaryOp_cu_5285c63625multi_tensor_apply_kernelINS1_18TensorListMetadataILi4EEENS1_20TernaryOpListFunctorIfLi4ELi3ELi3EEEJNS0_11LerpFunctorIfEEEEEvT_T0_DpT1_)
        /*0500*/ 	.word	0x00000000


	//----- nvinfo : EIATTR_MIN_STACK_SIZE
	.align		4
.L_241:
        /*0504*/ 	.byte	0x04, 0x12
        /*0506*/ 	.short	(.L_243 - .L_242)
	.align		4
.L_242:
        /*0508*/ 	.word	index@(_ZN2at6native52_GLOBAL__N__ff984223_19_ForeachTernaryOp_cu_5285c63625multi_tensor_apply_kernelINS1_18TensorListMetadataILi4EEENS1_20TernaryOpListFunctorIdLi4ELi3ELi3EEEJNS0_11LerpFunctorIdEEEEEvT_T0_DpT1_)
        /*050c*/ 	.word	0x00000000
.L_243:


//--------------------- .nv.compat                --------------------------
	.section	.nv.compat,"",@"SHT_CUDA_COMPAT_INFO"
	.align	4
        /*0000*/ 	.byte	0x02, 0x09, 0x01, 0x00, 0x02, 0x02, 0x01, 0x00, 0x02, 0x05, 0x05, 0x00, 0x03, 0x07, 0x01, 0x01
        /*0010*/ 	.byte	0x02, 0x03, 0x00, 0x00, 0x02, 0x06, 0x01, 0x00, 0x04, 0x0b, 0x08, 0x00, 0x00, 0x00, 0x00, 0x00
        /*0020*/ 	.byte	0x00, 0x00, 0x00, 0x00


//--------------------- .nv.info._ZN2at6native52_GLOBAL__N__ff984223_19_ForeachTernaryOp_cu_5285c63625multi_tensor_apply_kernelINS1_28TensorListScalarListMetadataIfLi2EEENS1_26TernaryOpScalarListFunctorIN3c108BFloat16ELi2ELi2ELi0EEEJNS0_11LerpFunctorIfEEEEEvT_T0_DpT1_ --------------------------
	.section	.nv.info._ZN2at6native52_GLOBAL__N__ff984223_19_ForeachTernaryOp_cu_5285c63625multi_tensor_apply_kernelINS1_28TensorListScalarListMetadataIfLi2EEENS1_26TernaryOpScalarListFunctorIN3c108BFloat16ELi2ELi2ELi0EEEJNS0_11LerpFunctorIfEEEEEvT_T0_DpT1_,"",@"SHT_CUDA_INFO"
	.sectionflags	@""
	.align	4


	//----- nvinfo : EIATTR_CUDA_API_VERSION
	.align		4
        /*0000*/ 	.byte	0x04, 0x37
        /*0002*/ 	.short	(.L_245 - .L_244)
.L_244:
        /*0004*/ 	.word	0x00000082


	//----- nvinfo : EIATTR_KPARAM_INFO
	.align		4
.L_245:
        /*0008*/ 	.byte	0x04, 0x17
        /*000a*/ 	.short	(.L_247 - .L_246)
.L_246:
        /*000c*/ 	.word	0x00000000
        /*0010*/ 	.short	0x0002
        /*0012*/ 	.short	0x0d41
        /*0014*/ 	.byte	0x00, 0xf0, 0x05, 0x00


	//----- nvinfo : EIATTR_KPARAM_INFO
	.align		4
.L_247:
        /*0018*/ 	.byte	0x04, 0x17
        /*001a*/ 	.short	(.L_249 - .L_248)
.L_248:
        /*001c*/ 	.word	0x00000000
        /*0020*/ 	.short	0x0001
        /*0022*/ 	.short	0x0d40
        /*0024*/ 	.byte	0x00, 0xf0, 0x05, 0x00


	//----- nvinfo : EIATTR_KPARAM_INFO
	.align		4
.L_249:
        /*0028*/ 	.byte	0x04, 0x17
        /*002a*/ 	.short	(.L_251 - .L_250)
.L_250:
        /*002c*/ 	.word	0x00000000
        /*0030*/ 	.short	0x0000
        /*0032*/ 	.short	0x0000
        /*0034*/ 	.byte	0x00, 0xf0, 0x01, 0x35


	//----- nvinfo : EIATTR_SPARSE_MMA_MASK
	.align		4
.L_251:
        /*0038*/ 	.byte	0x03, 0x50
        /*003a*/ 	.short	0x0000


	//----- nvinfo : EIATTR_MAXREG_COUNT
	.align		4
        /*003c*/ 	.byte	0x03, 0x1b
        /*003e*/ 	.short	0x0080


	//----- nvinfo : EIATTR_MERCURY_ISA_VERSION
	.align		4
        /*0040*/ 	.byte	0x03, 0x5f
        /*0042*/ 	.short	0x0101


	//----- nvinfo : EIATTR_VRC_CTA_INIT_COUNT
	.align		4
        /*0044*/ 	.byte	0x02, 0x4a
	.zero		1
	.zero		1


	//----- nvinfo : EIATTR_EXIT_INSTR_OFFSETS
	.align		4
        /*0048*/ 	.byte	0x04, 0x1c
        /*004a*/ 	.short	(.L_253 - .L_252)


	//   ....[0]....
.L_252:
        /*004c*/ 	.word	0x00000190


	//   ....[1]....
        /*0050*/ 	.word	0x000007b0


	//   ....[2]....
        /*0054*/ 	.word	0x00000800


	//   ....[3]....
        /*0058*/ 	.word	0x00000b90


	//----- nvinfo : EIATTR_MAX_THREADS
	.align		4
.L_253:
        /*005c*/ 	.byte	0x04, 0x05
        /*005e*/ 	.short	(.L_255 - .L_254)
.L_254:
        /*0060*/ 	.word	0x00000200
        /*0064*/ 	.word	0x00000001
        /*0068*/ 	.word	0x00000001


	//----- nvinfo : EIATTR_CRS_STACK_SIZE
	.align		4
.L_255:
        /*006c*/ 	.byte	0x04, 0x1e
        /*006e*/ 	.short	(.L_257 - .L_256)
.L_256:
        /*0070*/ 	.word	0x00000000


	//----- nvinfo : EIATTR_CBANK_PARAM_SIZE
	.align		4
.L_257:
        /*0074*/ 	.byte	0x03, 0x19
        /*0076*/ 	.short	0x0d42


	//----- nvinfo : EIATTR_PARAM_CBANK
	.align		4
        /*0078*/ 	.byte	0x04, 0x0a
        /*007a*/ 	.short	(.L_259 - .L_258)
	.align		4
.L_258:
        /*007c*/ 	.word	index@(.nv.constant0._ZN2at6native52_GLOBAL__N__ff984223_19_ForeachTernaryOp_cu_5285c63625multi_tensor_apply_kernelINS1_28TensorListScalarListMetadataIfLi2EEENS1_26TernaryOpScalarListFunctorIN3c108BFloat16ELi2ELi2ELi0EEEJNS0_11LerpFunctorIfEEEEEvT_T0_DpT1_)
        /*0080*/ 	.short	0x0380
        /*0082*/ 	.short	0x0d42


	//----- nvinfo : EIATTR_SW_WAR
	.align		4
.L_259:
        /*0084*/ 	.byte	0x04, 0x36
        /*0086*/ 	.short	(.L_261 - .L_260)
.L_260:
        /*0088*/ 	.word	0x00000008
.L_261:


//--------------------- .nv.info._ZN2at6native52_GLOBAL__N__ff984223_19_ForeachTernaryOp_cu_5285c63625multi_tensor_apply_kernelINS1_28TensorListScalarListMetadataIfLi2EEENS1_26TernaryOpScalarListFunctorIN3c104HalfELi2ELi2ELi0EEEJNS0_11LerpFunctorIfEEEEEvT_T0_DpT1_ --------------------------
	.section	.nv.info._ZN2at6native52_GLOBAL__N__ff984223_19_ForeachTernaryOp_cu_5285c63625multi_tensor_apply_kernelINS1_28TensorListScalarListMetadataIfLi2EEENS1_26TernaryOpScalarListFunctorIN3c104HalfELi2ELi2ELi0EEEJNS0_11LerpFunctorIfEEEEEvT_T0_DpT1_,"",@"SHT_CUDA_INFO"
	.sectionflags	@""
	.align	4


	//----- nvinfo : EIATTR_CUDA_API_VERSION
	.align		4
        /*0000*/ 	.byte	0x04, 0x37
        /*0002*/ 	.short	(.L_263 - .L_262)
.L_262:
        /*0004*/ 	.word	0x00000082


	//----- nvinfo : EIATTR_KPARAM_INFO
	.align		4
.L_263:
        /*0008*/ 	.byte	0x04, 0x17
        /*000a*/ 	.short	(.L_265 - .L_264)
.L_264:
        /*000c*/ 	.word	0x00000000
        /*0010*/ 	.short	0x0002
        /*0012*/ 	.short	0x0d41
        /*0014*/ 	.byte	0x00, 0xf0, 0x05, 0x00


	//----- nvinfo : EIATTR_KPARAM_INFO
	.align		4
.L_265:
        /*0018*/ 	.byte	0x04, 0x17
        /*001a*/ 	.short	(.L_267 - .L_266)
.L_266:
        /*001c*/ 	.word	0x00000000
        /*0020*/ 	.short	0x0001
        /*0022*/ 	.short	0x0d40
        /*0024*/ 	.byte	0x00, 0xf0, 0x05, 0x00


	//----- nvinfo : EIATTR_KPARAM_INFO
	.align		4
.L_267:
        /*0028*/ 	.byte	0x04, 0x17
        /*002a*/ 	.short	(.L_269 - .L_268)
.L_268:
        /*002c*/ 	.word	0x00000000
        /*0030*/ 	.short	0x0000
        /*0032*/ 	.short	0x0000
        /*0034*/ 	.byte	0x00, 0xf0, 0x01, 0x35


	//----- nvinfo : EIATTR_SPARSE_MMA_MASK
	.align		4
.L_269:
        /*0038*/ 	.byte	0x03, 0x50
        /*003a*/ 	.short	0x0000


	//----- nvinfo : EIATTR_MAXREG_COUNT
	.align		4
        /*003c*/ 	.byte	0x03, 0x1b
        /*003e*/ 	.short	0x0080


	//----- nvinfo : EIATTR_MERCURY_ISA_VERSION
	.align		4
        /*0040*/ 	.byte	0x03, 0x5f
        /*0042*/ 	.short	0x0101


	//----- nvinfo : EIATTR_VRC_CTA_INIT_COUNT
	.align		4
        /*0044*/ 	.byte	0x02, 0x4a
	.zero		1
	.zero		1


	//----- nvinfo : EIATTR_EXIT_INSTR_OFFSETS
	.align		4
        /*0048*/ 	.byte	0x04, 0x1c
        /*004a*/ 	.short	(.L_271 - .L_270)


	//   ....[0]....
.L_270:
        /*004c*/ 	.word	0x00000190


	//   ....[1]....
        /*0050*/ 	.word	0x000007b0


	//   ....[2]....
        /*0054*/ 	.word	0x00000800


	//   ....[3]....
        /*0058*/ 	.word	0x00000b50


	//----- nvinfo : EIATTR_MAX_THREADS
	.align		4
.L_271:
        /*005c*/ 	.byte	0x04, 0x05
        /*005e*/ 	.short	(.L_273 - .L_272)
.L_272:
        /*0060*/ 	.word	0x00000200
        /*0064*/ 	.word	0x00000001
        /*0068*/ 	.word	0x00000001


	//----- nvinfo : EIATTR_CRS_STACK_SIZE
	.align		4
.L_273:
        /*006c*/ 	.byte	0x04, 0x1e
        /*006e*/ 	.short	(.L_275 - .L_274)
.L_274:
        /*0070*/ 	.word	0x00000000


	//----- nvinfo : EIATTR_CBANK_PARAM_SIZE
	.align		4
.L_275:
        /*0074*/ 	.byte	0x03, 0x19
        /*0076*/ 	.short	0x0d42


	//----- nvinfo : EIATTR_PARAM_CBANK
	.align		4
        /*0078*/ 	.byte	0x04, 0x0a
        /*007a*/ 	.short	(.L_277 - .L_276)
	.align		4
.L_276:
        /*007c*/ 	.word	index@(.nv.constant0._ZN2at6native52_GLOBAL__N__ff984223_19_ForeachTernaryOp_cu_5285c63625multi_tensor_apply_kernelINS1_28TensorListScalarListMetadataIfLi2EEENS1_26TernaryOpScalarListFunctorIN3c104HalfELi2ELi2ELi0EEEJNS0_11LerpFunctorIfEEEEEvT_T0_DpT1_)
        /*0080*/ 	.short	0x0380
        /*0082*/ 	.short	0x0d42


	//----- nvinfo : EIATTR_SW_WAR
	.align		4
.L_277:
        /*0084*/ 	.byte	0x04, 0x36
        /*0086*/ 	.short	(.L_279 - .L_278)
.L_278:
        /*0088*/ 	.word	0x00000008
.L_279:


//--------------------- .nv.info._ZN2at6native52_GLOBAL__N__ff984223_19_ForeachTernaryOp_cu_5285c63625multi_tensor_apply_kernelINS1_28TensorListScalarListMetadataIN3c107complexIfEELi2EEENS1_26TernaryOpScalarListFunctorIS6_Li2ELi2ELi0EEEJNS0_11LerpFunctorIS6_EEEEEvT_T0_DpT1_ --------------------------
	.section	.nv.info._ZN2at6native52_GLOBAL__N__ff984223_19_ForeachTernaryOp_cu_5285c63625multi_tensor_apply_kernelINS1_28TensorListScalarListMetadataIN3c107complexIfEELi2EEENS1_26TernaryOpScalarListFunctorIS6_Li2ELi2ELi0EEEJNS0_11LerpFunctorIS6_EEEEEvT_T0_DpT1_,"",@"SHT_CUDA_INFO"
	.sectionflags	@""
	.align	4


	//----- nvinfo : EIATTR_CUDA_API_VERSION
	.align		4
        /*0000*/ 	.byte	0x04, 0x37
        /*0002*/ 	.short	(.L_281 - .L_280)
.L_280:
        /*0004*/ 	.word	0x00000082


	//----- nvinfo : EIATTR_KPARAM_INFO
	.align		4
.L_281:
        /*0008*/ 	.byte	0x04, 0x17
        /*000a*/ 	.short	(.L_283 - .L_282)
.L_282:
        /*000c*/ 	.word	0x00000000
        /*0010*/ 	.short	0x0002
        /*0012*/ 	.short	0x0e41
        /*0014*/ 	.byte	0x00, 0xf0, 0x05, 0x00


	//----- nvinfo : EIATTR_KPARAM_INFO
	.align		4
.L_283:
        /*0018*/ 	.byte	0x04, 0x17
        /*001a*/ 	.short	(.L_285 - .L_284)
.L_284:
        /*001c*/ 	.word	0x00000000
        /*0020*/ 	.short	0x0001
        /*0022*/ 	.short	0x0e40
        /*0024*/ 	.byte	0x00, 0xf0, 0x05, 0x00


	//----- nvinfo : EIATTR_KPARAM_INFO
	.align		4
.L_285:
        /*0028*/ 	.byte	0x04, 0x17
        /*002a*/ 	.short	(.L_287 - .L_286)
.L_286:
        /*002c*/ 	.word	0x00000000
        /*0030*/ 	.short	0x0000
        /*0032*/ 	.short	0x0000
        /*0034*/ 	.byte	0x00, 0xf0, 0x01, 0x39


	//----- nvinfo : EIATTR_SPARSE_MMA_MASK
	.align		4
.L_287:
        /*0038*/ 	.byte	0x03, 0x50
        /*003a*/ 	.short	0x0000


	//----- nvinfo : EIATTR_MAXREG_COUNT
	.align		4
        /*003c*/ 	.byte	0x03, 0x1b
        /*003e*/ 	.short	0x0080


	//----- nvinfo : EIATTR_MERCURY_ISA_VERSION
	.align		4
        /*0040*/ 	.byte	0x03, 0x5f
        /*0042*/ 	.short	0x0101


	//----- nvinfo : EIATTR_VRC_CTA_INIT_COUNT
	.align		4
        /*0044*/ 	.byte	0x02, 0x4a
	.zero		1
	.zero		1


	//----- nvinfo : EIATTR_EXIT_INSTR_OFFSETS
	.align		4
        /*0048*/ 	.byte	0x04, 0x1c
        /*004a*/ 	.short	(.L_289 - .L_288)


	//   ....[0]....
.L_288:
        /*004c*/ 	.word	0x00000180


	//   ....[1]....
        /*0050*/ 	.word	0x00000d20


	//   ....[2]....
        /*0054*/ 	.word	0x00000d70


	//   ....[3]....
        /*0058*/ 	.word	0x000013e0


	//----- nvinfo : EIATTR_MAX_THREADS
	.align		4
.L_289:
        /*005c*/ 	.byte	0x04, 0x05
        /*005e*/ 	.short	(.L_291 - .L_290)
.L_290:
        /*0060*/ 	.word	0x00000200
        /*0064*/ 	.word	0x00000001
        /*0068*/ 	.word	0x00000001


	//----- nvinfo : EIATTR_CRS_STACK_SIZE
	.align		4
.L_291:
        /*006c*/ 	.byte	0x04, 0x1e
        /*006e*/ 	.short	(.L_293 - .L_292)
.L_292:
        /*0070*/ 	.word	0x00000000


	//----- nvinfo : EIATTR_CBANK_PARAM_SIZE
	.align		4
.L_293:
        /*0074*/ 	.byte	0x03, 0x19
        /*0076*/ 	.short	0x0e42


	//----- nvinfo : EIATTR_PARAM_CBANK
	.align		4
        /*0078*/ 	.byte	0x04, 0x0a
        /*007a*/ 	.short	(.L_295 - .L_294)
	.align		4
.L_294:
        /*007c*/ 	.word	index@(.nv.constant0._ZN2at6native52_GLOBAL__N__ff984223_19_ForeachTernaryOp_cu_5285c63625multi_tensor_apply_kernelINS1_28TensorListScalarListMetadataIN3c107complexIfEELi2EEENS1_26TernaryOpScalarListFunctorIS6_Li2ELi2ELi0EEEJNS0_11LerpFunctorIS6_EEEEEvT_T0_DpT1_)
        /*0080*/ 	.short	0x0380
        /*0082*/ 	.short	0x0e42


	//----- nvinfo : EIATTR_SW_WAR
	.align		4
.L_295:
        /*0084*/ 	.byte	0x04, 0x36
        /*0086*/ 	.short	(.L_297 - .L_296)
.L_296:
        /*0088*/ 	.word	0x00000008
.L_297:


//--------------------- .nv.info._ZN2at6native52_GLOBAL__N__ff984223_19_ForeachTernaryOp_cu_5285c63625multi_tensor_apply_kernelINS1_28TensorListScalarListMetadataIN3c107complexIdEELi2EEENS1_26TernaryOpScalarListFunctorIS6_Li2ELi2ELi0EEEJNS0_11LerpFunctorIS6_EEEEEvT_T0_DpT1_ --------------------------
	.section	.nv.info._ZN2at6native52_GLOBAL__N__ff984223_19_ForeachTernaryOp_cu_5285c63625multi_tensor_apply_kernelINS1_28TensorListScalarListMetadataIN3c107complexIdEELi2EEENS1_26TernaryOpScalarListFunctorIS6_Li2ELi2ELi0EEEJNS0_11LerpFunctorIS6_EEEEEvT_T0_DpT1_,"",@"SHT_CUDA_INFO"
	.sectionflags	@""
	.align	4


	//----- nvinfo : EIATTR_CUDA_API_VERSION
	.align		4
        /*0000*/ 	.byte	0x04, 0x37
        /*0002*/ 	.short	(.L_299 - .L_298)
.L_298:
        /*0004*/ 	.word	0x00000082


	//----- nvinfo : EIATTR_KPARAM_INFO
	.align		4
.L_299:
        /*0008*/ 	.byte	0x04, 0x17
        /*000a*/ 	.short	(.L_301 - .L_300)
.L_300:
        /*000c*/ 	.word	0x00000000
        /*0010*/ 	.short	0x0002
        /*0012*/ 	.short	0x0fa1
        /*0014*/ 	.byte	0x00, 0xf0, 0x05, 0x00


	//----- nvinfo : EIATTR_KPARAM_INFO
	.align		4
.L_301:
        /*0018*/ 	.byte	0x04, 0x17
        /*001a*/ 	.short	(.L_303 - .L_302)
.L_302:
        /*001c*/ 	.word	0x00000000
        /*0020*/ 	.short	0x0001
        /*0022*/ 	.short	0x0fa0
        /*0024*/ 	.byte	0x00, 0xf0, 0x05, 0x00


	//----- nvinfo : EIATTR_KPARAM_INFO
	.align		4
.L_303:
        /*0028*/ 	.byte	0x04, 0x17
        /*002a*/ 	.short	(.L_305 - .L_304)
.L_304:
        /*002c*/ 	.word	0x00000000
        /*0030*/ 	.short	0x0000
        /*0032*/ 	.short	0x0000
        /*0034*/ 	.byte	0x00, 0xf0, 0x81, 0x3e


	//----- nvinfo : EIATTR_SPARSE_MMA_MASK
	.align		4
.L_305:
        /*0038*/ 	.byte	0x03, 0x50
        /*003a*/ 	.short	0x0000


	//----- nvinfo : EIATTR_MAXREG_COUNT
	.align		4
        /*003c*/ 	.byte	0x03, 0x1b
        /*003e*/ 	.short	0x0080


	//----- nvinfo : EIATTR_MERCURY_ISA_VERSION
	.align		4
        /*0040*/ 	.byte	0x03, 0x5f
        /*0042*/ 	.short	0x0101


	//----- nvinfo : EIATTR_VRC_CTA_INIT_COUNT
	.align		4
        /*0044*/ 	.byte	0x02, 0x4a
	.zero		1
	.zero		1


	//----- nvinfo : EIATTR_EXIT_INSTR_OFFSETS
	.align		4
        /*0048*/ 	.byte	0x04, 0x1c
        /*004a*/ 	.short	(.L_307 - .L_306)


	//   ....[0]....
.L_306:
        /*004c*/ 	.word	0x000001a0


	//   ....[1]....
        /*0050*/ 	.word	0x00001cc0


	//   ....[2]....
        /*0054*/ 	.word	0x00001d10


	//   ....[3]....
        /*0058*/ 	.word	0x000032e0


	//----- nvinfo : EIATTR_MAX_THREADS
	.align		4
.L_307:
        /*005c*/ 	.byte	0x04, 0x05
        /*005e*/ 	.short	(.L_309 - .L_308)
.L_308:
        /*0060*/ 	.word	0x00000200
        /*0064*/ 	.word	0x00000001
        /*0068*/ 	.word	0x00000001


	//----- nvinfo : EIATTR_CRS_STACK_SIZE
	.align		4
.L_309:
        /*006c*/ 	.byte	0x04, 0x1e
        /*006e*/ 	.short	(.L_311 - .L_310)
.L_310:
        /*0070*/ 	.word	0x00000000


	//----- nvinfo : EIATTR_CBANK_PARAM_SIZE
	.align		4
.L_311:
        /*0074*/ 	.byte	0x03, 0x19
        /*0076*/ 	.short	0x0fa2


	//----- nvinfo : EIATTR_PARAM_CBANK
	.align		4
        /*0078*/ 	.byte	0x04, 0x0a
        /*007a*/ 	.short	(.L_313 - .L_312)
	.align		4
.L_312:
        /*007c*/ 	.word	index@(.nv.constant0._ZN2at6native52_GLOBAL__N__ff984223_19_ForeachTernaryOp_cu_5285c63625multi_tensor_apply_kernelINS1_28TensorListScalarListMetadataIN3c107complexIdEELi2EEENS1_26TernaryOpScalarListFunctorIS6_Li2ELi2ELi0EEEJNS0_11LerpFunctorIS6_EEEEEvT_T0_DpT1_)
        /*0080*/ 	.short	0x0380
        /*0082*/ 	.short	0x0fa2


	//----- nvinfo : EIATTR_SW_WAR
	.align		4
.L_313:
        /*0084*/ 	.byte	0x04, 0x36
        /*0086*/ 	.short	(.L_315 - .L_314)
.L_314:
        /*0088*/ 	.word	0x00000008
.L_315:


//--------------------- .nv.info._ZN2at6native52_GLOBAL__N__ff984223_19_ForeachTernaryOp_cu_5285c63625multi_tensor_apply_kernelINS1_28TensorListScalarListMetadataIfLi2EEENS1_26TernaryOpScalarListFunctorIfLi2ELi2ELi0EEEJNS0_11LerpFunctorIfEEEEEvT_T0_DpT1_ --------------------------
	.section	.nv.info._ZN2at6native52_GLOBAL__N__ff984223_19_ForeachTernaryOp_cu_5285c63625multi_tensor_apply_kernelINS1_28TensorListScalarListMetadataIfLi2EEENS1_26TernaryOpScalarListFunctorIfLi2ELi2ELi0EEEJNS0_11LerpFunctorIfEEEEEvT_T0_DpT1_,"",@"SHT_CUDA_INFO"
	.sectionflags	@""
	.align	4


	//----- nvinfo : EIATTR_CUDA_API_VERSION
	.align		4
        /*0000*/ 	.byte	0x04, 0x37
        /*0002*/ 	.short	(.L_317 - .L_316)
.L_316:
        /*0004*/ 	.word	0x00000082


	//----- nvinfo : EIATTR_KPARAM_INFO
	.align		4
.L_317:
        /*0008*/ 	.byte	0x04, 0x17
        /*000a*/ 	.short	(.L_319 - .L_318)
.L_318:
        /*000c*/ 	.word	0x00000000
        /*0010*/ 	.short	0x0002
        /*0012*/ 	.short	0x0d41
        /*0014*/ 	.byte	0x00, 0xf0, 0x05, 0x00


	//----- nvinfo : EIATTR_KPARAM_INFO
	.align		4
.L_319:
        /*0018*/ 	.byte	0x04, 0x17
        /*001a*/ 	.short	(.L_321 - .L_320)
.L_320:
        /*001c*/ 	.word	0x00000000
        /*0020*/ 	.short	0x0001
        /*0022*/ 	.short	0x0d40
        /*0024*/ 	.byte	0x00, 0xf0, 0x05, 0x00


	//----- nvinfo : EIATTR_KPARAM_INFO
	.align		4
.L_321:
        /*0028*/ 	.byte	0x04, 0x17
        /*002a*/ 	.short	(.L_323 - .L_322)
.L_322:
        /*002c*/ 	.word	0x00000000
        /*0030*/ 	.short	0x0000
        /*0032*/ 	.short	0x0000
        /*0034*/ 	.byte	0x00, 0xf0, 0x01, 0x35


	//----- nvinfo : EIATTR_SPARSE_MMA_MASK
	.align		4
.L_323:
        /*0038*/ 	.byte	0x03, 0x50
        /*003a*/ 	.short	0x0000


	//----- nvinfo : EIATTR_MAXREG_COUNT
	.align		4
        /*003c*/ 	.byte	0x03, 0x1b
        /*003e*/ 	.short	0x0080


	//----- nvinfo : EIATTR_MERCURY_ISA_VERSION
	.align		4
        /*0040*/ 	.byte	0x03, 0x5f
        /*0042*/ 	.short	0x0101


	//----- nvinfo : EIATTR_VRC_CTA_INIT_COUNT
	.align		4
        /*0044*/ 	.byte	0x02, 0x4a
	.zero		1
	.zero		1


	//----- nvinfo : EIATTR_EXIT_INSTR_OFFSETS
	.align		4
        /*0048*/ 	.byte	0x04, 0x1c
        /*004a*/ 	.short	(.L_325 - .L_324)


	//   ....[0]....
.L_324:
        /*004c*/ 	.word	0x00000190


	//   ....[1]....
        /*0050*/ 	.word	0x000006c0


	//   ....[2]....
        /*0054*/ 	.word	0x00000710


	//   ....[3]....
        /*0058*/ 	.word	0x000009c0


	//----- nvinfo : EIATTR_MAX_THREADS
	.align		4
.L_325:
        /*005c*/ 	.byte	0x04, 0x05
        /*005e*/ 	.short	(.L_327 - .L_326)
.L_326:
        /*0060*/ 	.word	0x00000200
        /*0064*/ 	.word	0x00000001
        /*0068*/ 	.word	0x00000001


	//----- nvinfo : EIATTR_CRS_STACK_SIZE
	.align		4
.L_327:
        /*006c*/ 	.byte	0x04, 0x1e
        /*006e*/ 	.short	(.L_329 - .L_328)
.L_328:
        /*0070*/ 	.word	0x00000000


	//----- nvinfo : EIATTR_CBANK_PARAM_SIZE
	.align		4
.L_329:
        /*0074*/ 	.byte	0x03, 0x19
        /*0076*/ 	.short	0x0d42


	//----- nvinfo : EIATTR_PARAM_CBANK
	.align		4
        /*0078*/ 	.byte	0x04, 0x0a
        /*007a*/ 	.short	(.L_331 - .L_330)
	.align		4
.L_330:
        /*007c*/ 	.word	index@(.nv.constant0._ZN2at6native52_GLOBAL__N__ff984223_19_ForeachTernaryOp_cu_5285c63625multi_tensor_apply_kernelINS1_28TensorListScalarListMetadataIfLi2EEENS1_26TernaryOpScalarListFunctorIfLi2ELi2ELi0EEEJNS0_11LerpFunctorIfEEEEEvT_T0_DpT1_)
        /*0080*/ 	.short	0x0380
        /*0082*/ 	.short	0x0d42


	//----- nvinfo : EIATTR_SW_WAR
	.align		4
.L_331:
        /*0084*/ 	.byte	0x04, 0x36
        /*0086*/ 	.short	(.L_333 - .L_332)
.L_332:
        /*0088*/ 	.word	0x00000008
.L_333:


//--------------------- .nv.info._ZN2at6native52_GLOBAL__N__ff984223_19_ForeachTernaryOp_cu_5285c63625multi_tensor_apply_kernelINS1_28TensorListScalarListMetadataIdLi2EEENS1_26TernaryOpScalarListFunctorIdLi2ELi2ELi0EEEJNS0_11LerpFunctorIdEEEEEvT_T0_DpT1_ --------------------------
	.section	.nv.info._ZN2at6native52_GLOBAL__N__ff984223_19_ForeachTernaryOp_cu_5285c63625multi_tensor_apply_kernelINS1_28TensorListScalarListMetadataIdLi2EEENS1_26TernaryOpScalarListFunctorIdLi2ELi2ELi0EEEJNS0_11LerpFunctorIdEEEEEvT_T0_DpT1_,"",@"SHT_CUDA_INFO"
	.sectionflags	@""
	.align	4


	//----- nvinfo : EIATTR_CUDA_API_VERSION
	.align		4
        /*0000*/ 	.byte	0x04, 0x37
        /*0002*/ 	.short	(.L_335 - .L_334)
.L_334:
        /*0004*/ 	.word	0x00000082


	//----- nvinfo : EIATTR_KPARAM_INFO
	.align		4
.L_335:
        /*0008*/ 	.byte	0x04, 0x17
        /*000a*/ 	.short	(.L_337 - .L_336)
.L_336:
        /*000c*/ 	.word	0x00000000
        /*0010*/ 	.short	0x0002
        /*0012*/ 	.short	0x0e41
        /*0014*/ 	.byte	0x00, 0xf0, 0x05, 0x00


	//----- nvinfo : EIATTR_KPARAM_INFO
	.align		4
.L_337:
        /*0018*/ 	.byte	0x04, 0x17
        /*001a*/ 	.short	(.L_339 - .L_338)
.L_338:
        /*001c*/ 	.word	0x00000000
        /*0020*/ 	.short	0x0001
        /*0022*/ 	.short	0x0e40
        /*0024*/ 	.byte	0x00, 0xf0, 0x05, 0x00


	//----- nvinfo : EIATTR_KPARAM_INFO
	.align		4
.L_339:
        /*0028*/ 	.byte	0x04, 0x17
        /*002a*/ 	.short	(.L_341 - .L_340)
.L_340:
        /*002c*/ 	.word	0x00000000
        /*0030*/ 	.short	0x0000
        /*0032*/ 	.short	0x0000
        /*0034*/ 	.byte	0x00, 0xf0, 0x01, 0x39


	//----- nvinfo : EIATTR_SPARSE_MMA_MASK
	.align		4
.L_341:
        /*0038*/ 	.byte	0x03, 0x50
        /*003a*/ 	.short	0x0000


	//----- nvinfo : EIATTR_MAXREG_COUNT
	.align		4
        /*003c*/ 	.byte	0x03, 0x1b
        /*003e*/ 	.short	0x0080


	//----- nvinfo : EIATTR_MERCURY_ISA_VERSION
	.align		4
        /*0040*/ 	.byte	0x03, 0x5f
        /*0042*/ 	.short	0x0101


	//----- nvinfo : EIATTR_VRC_CTA_INIT_COUNT
	.align		4
        /*0044*/ 	.byte	0x02, 0x4a
	.zero		1
	.zero		1


	//----- nvinfo : EIATTR_EXIT_INSTR_OFFSETS
	.align		4
        /*0048*/ 	.byte	0x04, 0x1c
        /*004a*/ 	.short	(.L_343 - .L_342)


	//   ....[0]....
.L_342:
        /*004c*/ 	.word	0x00000180


	//   ....[1]....
        /*0050*/ 	.word	0x00000bc0


	//   ....[2]....
        /*0054*/ 	.word	0x00000c10


	//   ....[3]....
        /*0058*/ 	.word	0x00001250


	//----- nvinfo : EIATTR_MAX_THREADS
	.align		4
.L_343:
        /*005c*/ 	.byte	0x04, 0x05
        /*005e*/ 	.short	(.L_345 - .L_344)
.L_344:
        /*0060*/ 	.word	0x00000200
        /*0064*/ 	.word	0x00000001
        /*0068*/ 	.word	0x00000001


	//----- nvinfo : EIATTR_CRS_STACK_SIZE
	.align		4
.L_345:
        /*006c*/ 	.byte	0x04, 0x1e
        /*006e*/ 	.short	(.L_347 - .L_346)
.L_346:
        /*0070*/ 	.word	0x00000000


	//----- nvinfo : EIATTR_CBANK_PARAM_SIZE
	.align		4
.L_347:
        /*0074*/ 	.byte	0x03, 0x19
        /*0076*/ 	.short	0x0e42


	//----- nvinfo : EIATTR_PARAM_CBANK
	.align		4
        /*0078*/ 	.byte	0x04, 0x0a
        /*007a*/ 	.short	(.L_349 - .L_348)
	.align		4
.L_348:
        /*007c*/ 	.word	index@(.nv.constant0._ZN2at6native52_GLOBAL__N__ff984223_19_ForeachTernaryOp_cu_5285c63625multi_tensor_apply_kernelINS1_28TensorListScalarListMetadataIdLi2EEENS1_26TernaryOpScalarListFunctorIdLi2ELi2ELi0EEEJNS0_11LerpFunctorIdEEEEEvT_T0_DpT1_)
        /*0080*/ 	.short	0x0380
        /*0082*/ 	.short	0x0e42


	//----- nvinfo : EIATTR_SW_WAR
	.align		4
.L_349:
        /*0084*/ 	.byte	0x04, 0x36
        /*0086*/ 	.short	(.L_351 - .L_350)
.L_350:
        /*0088*/ 	.word	0x00000008
.L_351:


//--------------------- .nv.info._ZN2at6native52_GLOBAL__N__ff984223_19_ForeachTernaryOp_cu_5285c63625multi_tensor_apply_kernelINS1_28TensorListScalarListMetadataIfLi3EEENS1_26TernaryOpScalarListFunctorIN3c108BFloat16ELi3ELi2ELi2EEEJNS0_11LerpFunctorIfEEEEEvT_T0_DpT1_ --------------------------
	.section	.nv.info._ZN2at6native52_GLOBAL__N__ff984223_19_ForeachTernaryOp_cu_5285c63625multi_tensor_apply_kernelINS1_28TensorListScalarListMetadataIfLi3EEENS1_26TernaryOpScalarListFunctorIN3c108BFloat16ELi3ELi2ELi2EEEJNS0_11LerpFunctorIfEEEEEvT_T0_DpT1_,"",@"SHT_CUDA_INFO"
	.sectionflags	@""
	.align	4


	//----- nvinfo : EIATTR_CUDA_API_VERSION
	.align		4
        /*0000*/ 	.byte	0x04, 0x37
        /*0002*/ 	.short	(.L_353 - .L_352)
.L_352:
        /*0004*/ 	.word	0x00000082


	//----- nvinfo : EIATTR_KPARAM_INFO
	.align		4
.L_353:
        /*0008*/ 	.byte	0x04, 0x17
        /*000a*/ 	.short	(.L_355 - .L_354)
.L_354:
        /*000c*/ 	.word	0x00000000
        /*0010*/ 	.short	0x0002
        /*0012*/ 	.short	0x0d01
        /*0014*/ 	.byte	0x00, 0xf0, 0x05, 0x00


	//----- nvinfo : EIATTR_KPARAM_INFO
	.align		4
.L_355:
        /*0018*/ 	.byte	0x04, 0x17
        /*001a*/ 	.short	(.L_357 - .L_356)
.L_356:
        /*001c*/ 	.word	0x00000000
        /*0020*/ 	.short	0x0001
        /*0022*/ 	.short	0x0d00
        /*0024*/ 	.byte	0x00, 0xf0, 0x05, 0x00


	//----- nvinfo : EIATTR_KPARAM_INFO
	.align		4
.L_357:
        /*0028*/ 	.byte	0x04, 0x17
        /*002a*/ 	.short	(.L_359 - .L_358)
.L_358:
        /*002c*/ 	.word	0x00000000
        /*0030*/ 	.short	0x0000
        /*0032*/ 	.short	0x0000
        /*0034*/ 	.byte	0x00, 0xf0, 0x01, 0x34


	//----- nvinfo : EIATTR_SPARSE_MMA_MASK
	.align		4
.L_359:
        /*0038*/ 	.byte	0x03, 0x50
        /*003a*/ 	.short	0x0000


	//----- nvinfo : EIATTR_MAXREG_COUNT
	.align		4
        /*003c*/ 	.byte	0x03, 0x1b
        /*003e*/ 	.short	0x0080


	//----- nvinfo : EIATTR_MERCURY_ISA_VERSION
	.align		4
        /*0040*/ 	.byte	0x03, 0x5f
        /*0042*/ 	.short	0x0101


	//----- nvinfo : EIATTR_VRC_CTA_INIT_COUNT
	.align		4
        /*0044*/ 	.byte	0x02, 0x4a
	.zero		1
	.zero		1


	//----- nvinfo : EIATTR_EXIT_INSTR_OFFSETS
	.align		4
        /*0048*/ 	.byte	0x04, 0x1c
        /*004a*/ 	.short	(.L_361 - .L_360)


	//   ....[0]....
.L_360:
        /*004c*/ 	.word	0x000001c0


	//   ....[1]....
        /*0050*/ 	.word	0x00000820


	//   ....[2]....
        /*0054*/ 	.word	0x00000870


	//   ....[3]....
        /*0058*/ 	.word	0x00000c10


	//----- nvinfo : EIATTR_MAX_THREADS
	.align		4
.L_361:
        /*005c*/ 	.byte	0x04, 0x05
        /*005e*/ 	.short	(.L_363 - .L_362)
.L_362:
        /*0060*/ 	.word	0x00000200
        /*0064*/ 	.word	0x00000001
        /*0068*/ 	.word	0x00000001


	//----- nvinfo : EIATTR_CRS_STACK_SIZE
	.align		4
.L_363:
        /*006c*/ 	.byte	0x04, 0x1e
        /*006e*/ 	.short	(.L_365 - .L_364)
.L_364:
        /*0070*/ 	.word	0x00000000


	//----- nvinfo : EIATTR_CBANK_PARAM_SIZE
	.align		4
.L_365:
        /*0074*/ 	.byte	0x03, 0x19
        /*0076*/ 	.short	0x0d02


	//----- nvinfo : EIATTR_PARAM_CBANK
	.align		4
        /*0078*/ 	.byte	0x04, 0x0a
        /*007a*/ 	.short	(.L_367 - .L_366)
	.align		4
.L_366:
        /*007c*/ 	.word	index@(.nv.constant0._ZN2at6native52_GLOBAL__N__ff984223_19_ForeachTernaryOp_cu_5285c63625multi_tensor_apply_kernelINS1_28TensorListScalarListMetadataIfLi3EEENS1_26TernaryOpScalarListFunctorIN3c108BFloat16ELi3ELi2ELi2EEEJNS0_11LerpFunctorIfEEEEEvT_T0_DpT1_)
        /*0080*/ 	.short	0x0380
        /*0082*/ 	.short	0x0d02


	//----- nvinfo : EIATTR_SW_WAR
	.align		4
.L_367:
        /*0084*/ 	.byte	0x04, 0x36
        /*0086*/ 	.short	(.L_369 - .L_368)
.L_368:
        /*0088*/ 	.word	0x00000008
.L_369:


//--------------------- .nv.info._ZN2at6native52_GLOBAL__N__ff984223_19_ForeachTernaryOp_cu_5285c63625multi_tensor_apply_kernelINS1_28TensorListScalarListMetadataIfLi3EEENS1_26TernaryOpScalarListFunctorIN3c104HalfELi3ELi2ELi2EEEJNS0_11LerpFunctorIfEEEEEvT_T0_DpT1_ --------------------------
	.section	.nv.info._ZN2at6native52_GLOBAL__N__ff984223_19_ForeachTernaryOp_cu_5285c63625multi_tensor_apply_kernelINS1_28TensorListScalarListMetadataIfLi3EEENS1_26TernaryOpScalarListFunctorIN3c104HalfELi3ELi2ELi2EEEJNS0_11LerpFunctorIfEEEEEvT_T0_DpT1_,"",@"SHT_CUDA_INFO"
	.sectionflags	@""
	.align	4


	//----- nvinfo : EIATTR_CUDA_API_VERSION
	.align		4
        /*0000*/ 	.byte	0x04, 0x37
        /*0002*/ 	.short	(.L_371 - .L_370)
.L_370:
        /*0004*/ 	.word	0x00000082


	//----- nvinfo : EIATTR_KPARAM_INFO
	.align		4
.L_371:
        /*0008*/ 	.byte	0x04, 0x17
        /*000a*/ 	.short	(.L_373 - .L_372)
.L_372:
        /*000c*/ 	.word	0x00000000
        /*0010*/ 	.short	0x0002
        /*0012*/ 	.short	0x0d01
        /*0014*/ 	.byte	0x00, 0xf0, 0x05, 0x00


	//----- nvinfo : EIATTR_KPARAM_INFO
	.align		4
.L_373:
        /*0018*/ 	.byte	0x04, 0x17
        /*001a*/ 	.short	(.L_375 - .L_374)
.L_374:
        /*001c*/ 	.word	0x00000000
        /*0020*/ 	.short	0x0001
        /*0022*/ 	.short	0x0d00
        /*0024*/ 	.byte	0x00, 0xf0, 0x05, 0x00


	//----- nvinfo : EIATTR_KPARAM_INFO
	.align		4
.L_375:
        /*0028*/ 	.byte	0x04, 0x17
        /*002a*/ 	.short	(.L_377 - .L_376)
.L_376:
        /*002c*/ 	.word	0x00000000
        /*0030*/ 	.short	0x0000
        /*0032*/ 	.short	0x0000
        /*0034*/ 	.byte	0x00, 0xf0, 0x01, 0x34


	//----- nvinfo : EIATTR_SPARSE_MMA_MASK
	.align		4
.L_377:
        /*0038*/ 	.byte	0x03, 0x50
        /*003a*/ 	.short	0x0000


	//----- nvinfo : EIATTR_MAXREG_COUNT
	.align		4
        /*003c*/ 	.byte	0x03, 0x1b
        /*003e*/ 	.short	0x0080


	//----- nvinfo : EIATTR_MERCURY_ISA_VERSION
	.align		4
        /*0040*/ 	.byte	0x03, 0x5f
        /*0042*/ 	.short	0x0101


	//----- nvinfo : EIATTR_VRC_CTA_INIT_COUNT
	.align		4
        /*0044*/ 	.byte	0x02, 0x4a
	.zero		1
	.zero		1


	//----- nvinfo : EIATTR_EXIT_INSTR_OFFSETS
	.align		4
        /*0048*/ 	.byte	0x04, 0x1c
        /*004a*/ 	.short	(.L_379 - .L_378)


	//   ....[0]....
.L_378:
        /*004c*/ 	.word	0x000001c0


	//   ....[1]....
        /*0050*/ 	.word	0x00000820


	//   ....[2]....
        /*0054*/ 	.word	0x00000870


	//   ....[3]....
        /*0058*/ 	.word	0x00000bd0


	//----- nvinfo : EIATTR_MAX_THREADS
	.align		4
.L_379:
        /*005c*/ 	.byte	0x04, 0x05
        /*005e*/ 	.short	(.L_381 - .L_380)
.L_380:
        /*0060*/ 	.word	0x00000200
        /*0064*/ 	.word	0x00000001
        /*0068*/ 	.word	0x00000001


	//----- nvinfo : EIATTR_CRS_STACK_SIZE
	.align		4
.L_381:
        /*006c*/ 	.byte	0x04, 0x1e
        /*006e*/ 	.short	(.L_383 - .L_382)
.L_382:
        /*0070*/ 	.word	0x00000000


	//----- nvinfo : EIATTR_CBANK_PARAM_SIZE
	.align		4
.L_383:
        /*0074*/ 	.byte	0x03, 0x19
        /*0076*/ 	.short	0x0d02


	//----- nvinfo : EIATTR_PARAM_CBANK
	.align		4
        /*0078*/ 	.byte	0x04, 0x0a
        /*007a*/ 	.short	(.L_385 - .L_384)
	.align		4
.L_384:
        /*007c*/ 	.word	index@(.nv.constant0._ZN2at6native52_GLOBAL__N__ff984223_19_ForeachTernaryOp_cu_5285c63625multi_tensor_apply_kernelINS1_28TensorListScalarListMetadataIfLi3EEENS1_26TernaryOpScalarListFunctorIN3c104HalfELi3ELi2ELi2EEEJNS0_11LerpFunctorIfEEEEEvT_T0_DpT1_)
        /*0080*/ 	.short	0x0380
        /*0082*/ 	.short	0x0d02


	//----- nvinfo : EIATTR_SW_WAR
	.align		4
.L_385:
        /*0084*/ 	.byte	0x04, 0x36
        /*0086*/ 	.short	(.L_387 - .L_386)
.L_386:
        /*0088*/ 	.word	0x00000008
.L_387:


//--------------------- .nv.info._ZN2at6native52_GLOBAL__N__ff984223_19_ForeachTernaryOp_cu_5285c63625multi_tensor_apply_kernelINS1_28TensorListScalarListMetadataIN3c107complexIfEELi3EEENS1_26TernaryOpScalarListFunctorIS6_Li3ELi2ELi2EEEJNS0_11LerpFunctorIS6_EEEEEvT_T0_DpT1_ --------------------------
	.section	.nv.info._ZN2at6native52_GLOBAL__N__ff984223_19_ForeachTernaryOp_cu_5285c63625multi_tensor_apply_kernelINS1_28TensorListScalarListMetadataIN3c107complexIfEELi3EEENS1_26TernaryOpScalarListFunctorIS6_Li3ELi2ELi2EEEJNS0_11LerpFunctorIS6_EEEEEvT_T0_DpT1_,"",@"SHT_CUDA_INFO"
	.sectionflags	@""
	.align	4


	//----- nvinfo : EIATTR_CUDA_API_VERSION
	.align		4
        /*0000*/ 	.byte	0x04, 0x37
        /*0002*/ 	.short	(.L_389 - .L_388)
.L_388:
        /*0004*/ 	.word	0x00000082


	//----- nvinfo : EIATTR_KPARAM_INFO
	.align		4
.L_389:
        /*0008*/ 	.byte	0x04, 0x17
        /*000a*/ 	.short	(.L_391 - .L_390)
.L_390:
        /*000c*/ 	.word	0x00000000
        /*0010*/ 	.short	0x0002
        /*0012*/ 	.short	0x0dc1
        /*0014*/ 	.byte	0x00, 0xf0, 0x05, 0x00


	//----- nvinfo : EIATTR_KPARAM_INFO
	.align		4
.L_391:
        /*0018*/ 	.byte	0x04, 0x17
        /*001a*/ 	.short	(.L_393 - .L_392)
.L_392:
        /*001c*/ 	.word	0x00000000
        /*0020*/ 	.short	0x0001
        /*0022*/ 	.short	0x0dc0
        /*0024*/ 	.byte	0x00, 0xf0, 0x05, 0x00


	//----- nvinfo : EIATTR_KPARAM_INFO
	.align		4
.L_393:
        /*0028*/ 	.byte	0x04, 0x17
        /*002a*/ 	.short	(.L_395 - .L_394)
.L_394:
        /*002c*/ 	.word	0x00000000
        /*0030*/ 	.short	0x0000
        /*0032*/ 	.short	0x0000
        /*0034*/ 	.byte	0x00, 0xf0, 0x01, 0x37


	//----- nvinfo : EIATTR_SPARSE_MMA_MASK
	.align		4
.L_395:
        /*0038*/ 	.byte	0x03, 0x50
        /*003a*/ 	.short	0x0000


	//----- nvinfo : EIATTR_MAXREG_COUNT
	.align		4
        /*003c*/ 	.byte	0x03, 0x1b
        /*003e*/ 	.short	0x0080


	//----- nvinfo : EIATTR_MERCURY_ISA_VERSION
	.align		4
        /*0040*/ 	.byte	0x03, 0x5f
        /*0042*/ 	.short	0x0101


	//----- nvinfo : EIATTR_VRC_CTA_INIT_COUNT
	.align		4
        /*0044*/ 	.byte	0x02, 0x4a
	.zero		1
	.zero		1


	//----- nvinfo : EIATTR_EXIT_INSTR_OFFSETS
	.align		4
        /*0048*/ 	.byte	0x04, 0x1c
        /*004a*/ 	.short	(.L_397 - .L_396)


	//   ....[0]....
.L_396:
        /*004c*/ 	.word	0x000001b0


	//   ....[1]....
        /*0050*/ 	.word	0x00000be0


	//   ....[2]....
        /*0054*/ 	.word	0x00000c30


	//   ....[3]....
        /*0058*/ 	.word	0x000012c0


	//----- nvinfo : EIATTR_MAX_THREADS
	.align		4
.L_397:
        /*005c*/ 	.byte	0x04, 0x05
        /*005e*/ 	.short	(.L_399 - .L_398)
.L_398:
        /*0060*/ 	.word	0x00000200
        /*0064*/ 	.word	0x00000001
        /*0068*/ 	.word	0x00000001


	//----- nvinfo : EIATTR_CRS_STACK_SIZE
	.align		4
.L_399:
        /*006c*/ 	.byte	0x04, 0x1e
        /*006e*/ 	.short	(.L_401 - .L_400)
.L_400:
        /*0070*/ 	.word	0x00000000


	//----- nvinfo : EIATTR_CBANK_PARAM_SIZE
	.align		4
.L_401:
        /*0074*/ 	.byte	0x03, 0x19
        /*0076*/ 	.short	0x0dc2


	//----- nvinfo : EIATTR_PARAM_CBANK
	.align		4
        /*0078*/ 	.byte	0x04, 0x0a
        /*007a*/ 	.short	(.L_403 - .L_402)
	.align		4
.L_402:
        /*007c*/ 	.word	index@(.nv.constant0._ZN2at6native52_GLOBAL__N__ff984223_19_ForeachTernaryOp_cu_5285c63625multi_tensor_apply_kernelINS1_28TensorListScalarListMetadataIN3c107complexIfEELi3EEENS1_26TernaryOpScalarListFunctorIS6_Li3ELi2ELi2EEEJNS0_11LerpFunctorIS6_EEEEEvT_T0_DpT1_)
        /*0080*/ 	.short	0x0380
        /*0082*/ 	.short	0x0dc2


	//----- nvinfo : EIATTR_SW_WAR
	.align		4
.L_403:
        /*0084*/ 	.byte	0x04, 0x36
        /*0086*/ 	.short	(.L_405 - .L_404)
.L_404:
        /*0088*/ 	.word	0x00000008
.L_405:


//--------------------- .nv.info._ZN2at6native52_GLOBAL__N__ff984223_19_ForeachTernaryOp_cu_5285c63625multi_tensor_apply_kernelINS1_28TensorListScalarListMetadataIN3c107complexIdEELi3EEENS1_26TernaryOpScalarListFunctorIS6_Li3ELi2ELi2EEEJNS0_11LerpFunctorIS6_EEEEEvT_T0_DpT1_ --------------------------
	.section	.nv.info._ZN2at6native52_GLOBAL__N__ff984223_19_ForeachTernaryOp_cu_5285c63625multi_tensor_apply_kernelINS1_28TensorListScalarListMetadataIN3c107complexIdEELi3EEENS1_26TernaryOpScalarListFunctorIS6_Li3ELi2ELi2EEEJNS0_11LerpFunctorIS6_EEEEEvT_T0_DpT1_,"",@"SHT_CUDA_INFO"
	.sectionflags	@""
	.align	4


	//----- nvinfo : EIATTR_CUDA_API_VERSION
	.align		4
        /*0000*/ 	.byte	0x04, 0x37
        /*0002*/ 	.short	(.L_407 - .L_406)
.L_406:
        /*0004*/ 	.word	0x00000082


	//----- nvinfo : EIATTR_KPARAM_INFO
	.align		4
.L_407:
        /*0008*/ 	.byte	0x04, 0x17
        /*000a*/ 	.short	(.L_409 - .L_408)
.L_408:
        /*000c*/ 	.word	0x00000000
        /*0010*/ 	.short	0x0002
        /*0012*/ 	.short	0x0f41
        /*0014*/ 	.byte	0x00, 0xf0, 0x05, 0x00


	//----- nvinfo : EIATTR_KPARAM_INFO
	.align		4
.L_409:
        /*0018*/ 	.byte	0x04, 0x17
        /*001a*/ 	.short	(.L_411 - .L_410)
.L_410:
        /*001c*/ 	.word	0x00000000
        /*0020*/ 	.short	0x0001
        /*0022*/ 	.short	0x0f40
        /*0024*/ 	.byte	0x00, 0xf0, 0x05, 0x00


	//----- nvinfo : EIATTR_KPARAM_INFO
	.align		4
.L_411:
        /*0028*/ 	.byte	0x04, 0x17
        /*002a*/ 	.short	(.L_413 - .L_412)
.L_412:
        /*002c*/ 	.word	0x00000000
        /*0030*/ 	.short	0x0000
        /*0032*/ 	.short	0x0000
        /*0034*/ 	.byte	0x00, 0xf0, 0x01, 0x3d


	//----- nvinfo : EIATTR_SPARSE_MMA_MASK
	.align		4
.L_413:
        /*0038*/ 	.byte	0x03, 0x50
        /*003a*/ 	.short	0x0000


	//----- nvinfo : EIATTR_MAXREG_COUNT
	.align		4
        /*003c*/ 	.byte	0x03, 0x1b
        /*003e*/ 	.short	0x0080


	//----- nvinfo : EIATTR_MERCURY_ISA_VERSION
	.align		4
        /*0040*/ 	.byte	0x03, 0x5f
        /*0042*/ 	.short	0x0101


	//----- nvinfo : EIATTR_VRC_CTA_INIT_COUNT
	.align		4
        /*0044*/ 	.byte	0x02, 0x4a
	.zero		1
	.zero		1


	//----- nvinfo : EIATTR_EXIT_INSTR_OFFSETS
	.align		4
        /*0048*/ 	.byte	0x04, 0x1c
        /*004a*/ 	.short	(.L_415 - .L_414)


	//   ....[0]....
.L_414:
        /*004c*/ 	.word	0x000001d0


	//   ....[1]....
        /*0050*/ 	.word	0x00001c20


	//   ....[2]....
        /*0054*/ 	.word	0x00001c70


	//   ....[3]....
        /*0058*/ 	.word	0x00003260


	//----- nvinfo : EIATTR_MAX_THREADS
	.align		4
.L_415:
        /*005c*/ 	.byte	0x04, 0x05
        /*005e*/ 	.short	(.L_417 - .L_416)
.L_416:
        /*0060*/ 	.word	0x00000200
        /*0064*/ 	.word	0x00000001
        /*0068*/ 	.word	0x00000001


	//----- nvinfo : EIATTR_CRS_STACK_SIZE
	.align		4
.L_417:
        /*006c*/ 	.byte	0x04, 0x1e
        /*006e*/ 	.short	(.L_419 - .L_418)
.L_418:
        /*0070*/ 	.word	0x00000000


	//----- nvinfo : EIATTR_CBANK_PARAM_SIZE
	.align		4
.L_419:
        /*0074*/ 	.byte	0x03, 0x19
        /*0076*/ 	.short	0x0f42


	//----- nvinfo : EIATTR_PARAM_CBANK
	.align		4
        /*0078*/ 	.byte	0x04, 0x0a
        /*007a*/ 	.short	(.L_421 - .L_420)
	.align		4
.L_420:
        /*007c*/ 	.word	index@(.nv.constant0._ZN2at6native52_GLOBAL__N__ff984223_19_ForeachTernaryOp_cu_5285c63625multi_tensor_apply_kernelINS1_28TensorListScalarListMetadataIN3c107complexIdEELi3EEENS1_26TernaryOpScalarListFunctorIS6_Li3ELi2ELi2EEEJNS0_11LerpFunctorIS6_EEEEEvT_T0_DpT1_)
        /*0080*/ 	.short	0x0380
        /*0082*/ 	.short	0x0f42


	//----- nvinfo : EIATTR_SW_WAR
	.align		4
.L_421:
        /*0084*/ 	.byte	0x04, 0x36
        /*0086*/ 	.short	(.L_423 - .L_422)
.L_422:
        /*0088*/ 	.word	0x00000008
.L_423:


//--------------------- .nv.info._ZN2at6native52_GLOBAL__N__ff984223_19_ForeachTernaryOp_cu_5285c63625multi_tensor_apply_kernelINS1_28TensorListScalarListMetadataIfLi3EEENS1_26TernaryOpScalarListFunctorIfLi3ELi2ELi2EEEJNS0_11LerpFunctorIfEEEEEvT_T0_DpT1_ --------------------------
	.section	.nv.info._ZN2at6native52_GLOBAL__N__ff984223_19_ForeachTernaryOp_cu_5285c63625multi_tensor_apply_kernelINS1_28TensorListScalarListMetadataIfLi3EEENS1_26TernaryOpScalarListFunctorIfLi3ELi2ELi2EEEJNS0_11LerpFunctorIfEEEEEvT_T0_DpT1_,"",@"SHT_CUDA_INFO"
	.sectionflags	@""
	.align	4


	//----- nvinfo : EIATTR_CUDA_API_VERSION
	.align		4
        /*0000*/ 	.byte	0x04, 0x37
        /*0002*/ 	.short	(.L_425 - .L_424)
.L_424:
        /*0004*/ 	.word	0x00000082


	//----- nvinfo : EIATTR_KPARAM_INFO
	.align		4
.L_425:
        /*0008*/ 	.byte	0x04, 0x17
        /*000a*/ 	.short	(.L_427 - .L_426)
.L_426:
        /*000c*/ 	.word	0x00000000
        /*0010*/ 	.short	0x0002
        /*0012*/ 	.short	0x0d01
        /*0014*/ 	.byte	0x00, 0xf0, 0x05, 0x00


	//----- nvinfo : EIATTR_KPARAM_INFO
	.align		4
.L_427:
        /*0018*/ 	.byte	0x04, 0x17
        /*001a*/ 	.short	(.L_429 - .L_428)
.L_428:
        /*001c*/ 	.word	0x00000000
        /*0020*/ 	.short	0x0001
        /*0022*/ 	.short	0x0d00
        /*0024*/ 	.byte	0x00, 0xf0, 0x05, 0x00


	//----- nvinfo : EIATTR_KPARAM_INFO
	.align		4
.L_429:
        /*0028*/ 	.byte	0x04, 0x17
        /*002a*/ 	.short	(.L_431 - .L_430)
.L_430:
        /*002c*/ 	.word	0x00000000
        /*0030*/ 	.short	0x0000
        /*0032*/ 	.short	0x0000
        /*0034*/ 	.byte	0x00, 0xf0, 0x01, 0x34


	//----- nvinfo : EIATTR_SPARSE_MMA_MASK
	.align		4
.L_431:
        /*0038*/ 	.byte	0x03, 0x50
        /*003a*/ 	.short	0x0000


	//----- nvinfo : EIATTR_MAXREG_COUNT
	.align		4
        /*003c*/ 	.byte	0x03, 0x1b
        /*003e*/ 	.short	0x0080


	//----- nvinfo : EIATTR_MERCURY_ISA_VERSION
	.align		4
        /*0040*/ 	.byte	0x03, 0x5f
        /*0042*/ 	.short	0x0101


	//----- nvinfo : EIATTR_VRC_CTA_INIT_COUNT
	.align		4
        /*0044*/ 	.byte	0x02, 0x4a
	.zero		1
	.zero		1


	//----- nvinfo : EIATTR_EXIT_INSTR_OFFSETS
	.align		4
        /*0048*/ 	.byte	0x04, 0x1c
        /*004a*/ 	.short	(.L_433 - .L_432)


	//   ....[0]....
.L_432:
        /*004c*/ 	.word	0x000001c0


	//   ....[1]....
        /*0050*/ 	.word	0x00000740


	//   ....[2]....
        /*0054*/ 	.word	0x00000790


	//   ....[3]....
        /*0058*/ 	.word	0x00000a60


	//----- nvinfo : EIATTR_MAX_THREADS
	.align		4
.L_433:
        /*005c*/ 	.byte	0x04, 0x05
        /*005e*/ 	.short	(.L_435 - .L_434)
.L_434:
        /*0060*/ 	.word	0x00000200
        /*0064*/ 	.word	0x00000001
        /*0068*/ 	.word	0x00000001


	//----- nvinfo : EIATTR_CRS_STACK_SIZE
	.align		4
.L_435:
        /*006c*/ 	.byte	0x04, 0x1e
        /*006e*/ 	.short	(.L_437 - .L_436)
.L_436:
        /*0070*/ 	.word	0x00000000


	//----- nvinfo : EIATTR_CBANK_PARAM_SIZE
	.align		4
.L_437:
        /*0074*/ 	.byte	0x03, 0x19
        /*0076*/ 	.short	0x0d02


	//----- nvinfo : EIATTR_PARAM_CBANK
	.align		4
        /*0078*/ 	.byte	0x04, 0x0a
        /*007a*/ 	.short	(.L_439 - .L_438)
	.align		4
.L_438:
        /*007c*/ 	.word	index@(.nv.constant0._ZN2at6native52_GLOBAL__N__ff984223_19_ForeachTernaryOp_cu_5285c63625multi_tensor_apply_kernelINS1_28TensorListScalarListMetadataIfLi3EEENS1_26TernaryOpScalarListFunctorIfLi3ELi2ELi2EEEJNS0_11LerpFunctorIfEEEEEvT_T0_DpT1_)
        /*0080*/ 	.short	0x0380
        /*0082*/ 	.short	0x0d02


	//----- nvinfo : EIATTR_SW_WAR
	.align		4
.L_439:
        /*0084*/ 	.byte	0x04, 0x36
        /*0086*/ 	.short	(.L_441 - .L_440)
.L_440:
        /*0088*/ 	.word	0x00000008
.L_441:


//--------------------- .nv.info._ZN2at6native52_GLOBAL__N__ff984223_19_ForeachTernaryOp_cu_5285c63625multi_tensor_apply_kernelINS1_28TensorListScalarListMetadataIdLi3EEENS1_26TernaryOpScalarListFunctorIdLi3ELi2ELi2EEEJNS0_11LerpFunctorIdEEEEEvT_T0_DpT1_ --------------------------
	.section	.nv.info._ZN2at6native52_GLOBAL__N__ff984223_19_ForeachTernaryOp_cu_5285c63625multi_tensor_apply_kernelINS1_28TensorListScalarListMetadataIdLi3EEENS1_26TernaryOpScalarListFunctorIdLi3ELi2ELi2EEEJNS0_11LerpFunctorIdEEEEEvT_T0_DpT1_,"",@"SHT_CUDA_INFO"
	.sectionflags	@""
	.align	4


	//----- nvinfo : EIATTR_CUDA_API_VERSION
	.align		4
        /*0000*/ 	.byte	0x04, 0x37
        /*0002*/ 	.short	(.L_443 - .L_442)
.L_442:
        /*0004*/ 	.word	0x00000082


	//----- nvinfo : EIATTR_KPARAM_INFO
	.align		4
.L_443:
        /*0008*/ 	.byte	0x04, 0x17
        /*000a*/ 	.short	(.L_445 - .L_444)
.L_444:
        /*000c*/ 	.word	0x00000000
        /*0010*/ 	.short	0x0002
        /*0012*/ 	.short	0x0dc1
        /*0014*/ 	.byte	0x00, 0xf0, 0x05, 0x00


	//----- nvinfo : EIATTR_KPARAM_INFO
	.align		4
.L_445:
        /*0018*/ 	.byte	0x04, 0x17
        /*001a*/ 	.short	(.L_447 - .L_446)
.L_446:
        /*001c*/ 	.word	0x00000000
        /*0020*/ 	.short	0x0001
        /*0022*/ 	.short	0x0dc0
        /*0024*/ 	.byte	0x00, 0xf0, 0x05, 0x00


	//----- nvinfo : EIATTR_KPARAM_INFO
	.align		4
.L_447:
        /*0028*/ 	.byte	0x04, 0x17
        /*002a*/ 	.short	(.L_449 - .L_448)
.L_448:
        /*002c*/ 	.word	0x00000000
        /*0030*/ 	.short	0x0000
        /*0032*/ 	.short	0x0000
        /*0034*/ 	.byte	0x00, 0xf0, 0x01, 0x37


	//----- nvinfo : EIATTR_SPARSE_MMA_MASK
	.align		4
.L_449:
        /*0038*/ 	.byte	0x03, 0x50
        /*003a*/ 	.short	0x0000


	//----- nvinfo : EIATTR_MAXREG_COUNT
	.align		4
        /*003c*/ 	.byte	0x03, 0x1b
        /*003e*/ 	.short	0x0080


	//----- nvinfo : EIATTR_MERCURY_ISA_VERSION
	.align		4
        /*0040*/ 	.byte	0x03, 0x5f
        /*0042*/ 	.short	0x0101


	//----- nvinfo : EIATTR_VRC_CTA_INIT_COUNT
	.align		4
        /*0044*/ 	.byte	0x02, 0x4a
	.zero		1
	.zero		1


	//----- nvinfo : EIATTR_EXIT_INSTR_OFFSETS
	.align		4
        /*0048*/ 	.byte	0x04, 0x1c
        /*004a*/ 	.short	(.L_451 - .L_450)


	//   ....[0]....
.L_450:
        /*004c*/ 	.word	0x000001b0


	//   ....[1]....
        /*0050*/ 	.word	0x00000b90


	//   ....[2]....
        /*0054*/ 	.word	0x00000be0


	//   ....[3]....
        /*0058*/ 	.word	0x00001250


	//----- nvinfo : EIATTR_MAX_THREADS
	.align		4
.L_451:
        /*005c*/ 	.byte	0x04, 0x05
        /*005e*/ 	.short	(.L_453 - .L_452)
.L_452:
        /*0060*/ 	.word	0x00000200
        /*0064*/ 	.word	0x00000001
        /*0068*/ 	.word	0x00000001


	//----- nvinfo : EIATTR_CRS_STACK_SIZE
	.align		4
.L_453:
        /*006c*/ 	.byte	0x04, 0x1e
        /*006e*/ 	.short	(.L_455 - .L_454)
.L_454:
        /*0070*/ 	.word	0x00000000


	//----- nvinfo : EIATTR_CBANK_PARAM_SIZE
	.align		4
.L_455:
        /*0074*/ 	.byte	0x03, 0x19
        /*0076*/ 	.short	0x0dc2


	//----- nvinfo : EIATTR_PARAM_CBANK
	.align		4
        /*0078*/ 	.byte	0x04, 0x0a
        /*007a*/ 	.short	(.L_457 - .L_456)
	.align		4
.L_456:
        /*007c*/ 	.word	index@(.nv.constant0._ZN2at6native52_GLOBAL__N__ff984223_19_ForeachTernaryOp_cu_5285c63625multi_tensor_apply_kernelINS1_28TensorListScalarListMetadataIdLi3EEENS1_26TernaryOpScalarListFunctorIdLi3ELi2ELi2EEEJNS0_11LerpFunctorIdEEEEEvT_T0_DpT1_)
        /*0080*/ 	.short	0x0380
        /*0082*/ 	.short	0x0dc2


	//----- nvinfo : EIATTR_SW_WAR
	.align		4
.L_457:
        /*0084*/ 	.byte	0x04, 0x36
        /*0086*/ 	.short	(.L_459 - .L_458)
.L_458:
        /*0088*/ 	.word	0x00000008
.L_459:


//--------------------- .nv.info._ZN2at6native52_GLOBAL__N__ff984223_19_ForeachTernaryOp_cu_5285c63625multi_tensor_apply_kernelINS1_18TensorListMetadataILi2EEENS1_22TernaryOpScalarFunctorIN3c108BFloat16ELi2ELi2ELi0EEEJNS0_11LerpFunctorIfEEfEEEvT_T0_DpT1_ --------------------------
	.section	.nv.info._ZN2at6native52_GLOBAL__N__ff984223_19_ForeachTernaryOp_cu_5285c63625multi_tensor_apply_kernelINS1_18TensorListMetadataILi2EEENS1_22TernaryOpScalarFunctorIN3c108BFloat16ELi2ELi2ELi0EEEJNS0_11LerpFunctorIfEEfEEEvT_T0_DpT1_,"",@"SHT_CUDA_INFO"
	.sectionflags	@""
	.align	4


	//----- nvinfo : EIATTR_CUDA_API_VERSION
	.align		4
        /*0000*/ 	.byte	0x04, 0x37
        /*0002*/ 	.short	(.L_461 - .L_460)
.L_460:
        /*0004*/ 	.word	0x00000082


	//----- nvinfo : EIATTR_KPARAM_INFO
	.align		4
.L_461:
        /*0008*/ 	.byte	0x04, 0x17
        /*000a*/ 	.short	(.L_463 - .L_462)
.L_462:
        /*000c*/ 	.word	0x00000000
        /*0010*/ 	.short	0x0003
        /*0012*/ 	.short	0x0c4c
        /*0014*/ 	.byte	0x00, 0xf0, 0x11, 0x00


	//----- nvinfo : EIATTR_KPARAM_INFO
	.align		4
.L_463:
        /*0018*/ 	.byte	0x04, 0x17
        /*001a*/ 	.short	(.L_465 - .L_464)
.L_464:
        /*001c*/ 	.word	0x00000000
        /*0020*/ 	.short	0x0002
        /*0022*/ 	.short	0x0c49
        /*0024*/ 	.byte	0x00, 0xf0, 0x05, 0x00


	//----- nvinfo : EIATTR_KPARAM_INFO
	.align		4
.L_465:
        /*0028*/ 	.byte	0x04, 0x17
        /*002a*/ 	.short	(.L_467 - .L_466)
.L_466:
        /*002c*/ 	.word	0x00000000
        /*0030*/ 	.short	0x0001
        /*0032*/ 	.short	0x0c48
        /*0034*/ 	.byte	0x00, 0xf0, 0x05, 0x00


	//----- nvinfo : EIATTR_KPARAM_INFO
	.align		4
.L_467:
        /*0038*/ 	.byte	0x04, 0x17
        /*003a*/ 	.short	(.L_469 - .L_468)
.L_468:
        /*003c*/ 	.word	0x00000000
        /*0040*/ 	.short	0x0000
        /*0042*/ 	.short	0x0000
        /*0044*/ 	.byte	0x00, 0xf0, 0x21, 0x31


	//----- nvinfo : EIATTR_SPARSE_MMA_MASK
	.align		4
.L_469:
        /*0048*/ 	.byte	0x03, 0x50
        /*004a*/ 	.short	0x0000


	//----- nvinfo : EIATTR_MAXREG_COUNT
	.align		4
        /*004c*/ 	.byte	0x03, 0x1b
        /*004e*/ 	.short	0x0080


	//----- nvinfo : EIATTR_MERCURY_ISA_VERSION
	.align		4
        /*0050*/ 	.byte	0x03, 0x5f
        /*0052*/ 	.short	0x0101


	//----- nvinfo : EIATTR_VRC_CTA_INIT_COUNT
	.align		4
        /*0054*/ 	.byte	0x02, 0x4a
	.zero		1
	.zero		1


	//----- nvinfo : EIATTR_EXIT_INSTR_OFFSETS
	.align		4
        /*0058*/ 	.byte	0x04, 0x1c
        /*005a*/ 	.short	(.L_471 - .L_470)


	//   ....[0]....
.L_470:
        /*005c*/ 	.word	0x00000170


	//   ....[1]....
        /*0060*/ 	.word	0x00000790


	//   ....[2]....
        /*0064*/ 	.word	0x000007e0


	//   ....[3]....
        /*0068*/ 	.word	0x00000b50


	//----- nvinfo : EIATTR_MAX_THREADS
	.align		4
.L_471:
        /*006c*/ 	.byte	0x04, 0x05
        /*006e*/ 	.short	(.L_473 - .L_472)
.L_472:
        /*0070*/ 	.word	0x00000200
        /*0074*/ 	.word	0x00000001
        /*0078*/ 	.word	0x00000001


	//----- nvinfo : EIATTR_CRS_STACK_SIZE
	.align		4
.L_473:
        /*007c*/ 	.byte	0x04, 0x1e
        /*007e*/ 	.short	(.L_475 - .L_474)
.L_474:
        /*0080*/ 	.word	0x00000000


	//----- nvinfo : EIATTR_CBANK_PARAM_SIZE
	.align		4
.L_475:
        /*0084*/ 	.byte	0x03, 0x19
        /*0086*/ 	.short	0x0c50


	//----- nvinfo : EIATTR_PARAM_CBANK
	.align		4
        /*0088*/ 	.byte	0x04, 0x0a
        /*008a*/ 	.short	(.L_477 - .L_476)
	.align		4
.L_476:
        /*008c*/ 	.word	index@(.nv.constant0._ZN2at6native52_GLOBAL__N__ff984223_19_ForeachTernaryOp_cu_5285c63625multi_tensor_apply_kernelINS1_18TensorListMetadataILi2EEENS1_22TernaryOpScalarFunctorIN3c108BFloat16ELi2ELi2ELi0EEEJNS0_11LerpFunctorIfEEfEEEvT_T0_DpT1_)
        /*0090*/ 	.short	0x0380
        /*0092*/ 	.short	0x0c50


	//----- nvinfo : EIATTR_SW_WAR
	.align		4
.L_477:
        /*0094*/ 	.byte	0x04, 0x36
        /*0096*/ 	.short	(.L_479 - .L_478)
.L_478:
        /*0098*/ 	.word	0x00000008
.L_479:


//--------------------- .nv.info._ZN2at6native52_GLOBAL__N__ff984223_19_ForeachTernaryOp_cu_5285c63625multi_tensor_apply_kernelINS1_18TensorListMetadataILi2EEENS1_22TernaryOpScalarFunctorIN3c104HalfELi2ELi2ELi0EEEJNS0_11LerpFunctorIfEEfEEEvT_T0_DpT1_ --------------------------
	.section	.nv.info._ZN2at6native52_GLOBAL__N__ff984223_19_ForeachTernaryOp_cu_5285c63625multi_tensor_apply_kernelINS1_18TensorListMetadataILi2EEENS1_22TernaryOpScalarFunctorIN3c104HalfELi2ELi2ELi0EEEJNS0_11LerpFunctorIfEEfEEEvT_T0_DpT1_,"",@"SHT_CUDA_INFO"
	.sectionflags	@""
	.align	4


	//----- nvinfo : EIATTR_CUDA_API_VERSION
	.align		4
        /*0000*/ 	.byte	0x04, 0x37
        /*0002*/ 	.short	(.L_481 - .L_480)
.L_480:
        /*0004*/ 	.word	0x00000082


	//----- nvinfo : EIATTR_KPARAM_INFO
	.align		4
.L_481:
        /*0008*/ 	.byte	0x04, 0x17
        /*000a*/ 	.short	(.L_483 - .L_482)
.L_482:
        /*000c*/ 	.word	0x00000000
        /*0010*/ 	.short	0x0003
        /*0012*/ 	.short	0x0c4c
        /*0014*/ 	.byte	0x00, 0xf0, 0x11, 0x00


	//----- nvinfo : EIATTR_KPARAM_INFO
	.align		4
.L_483:
        /*0018*/ 	.byte	0x04, 0x17
        /*001a*/ 	.short	(.L_485 - .L_484)
.L_484:
        /*001c*/ 	.word	0x00000000
        /*0020*/ 	.short	0x0002
        /*0022*/ 	.short	0x0c49
        /*0024*/ 	.byte	0x00, 0xf0, 0x05, 0x00


	//----- nvinfo : EIATTR_KPARAM_INFO
	.align		4
.L_485:
        /*0028*/ 	.byte	0x04, 0x17
        /*002a*/ 	.short	(.L_487 - .L_486)
.L_486:
        /*002c*/ 	.word	0x00000000
        /*0030*/ 	.short	0x0001
        /*0032*/ 	.short	0x0c48
        /*0034*/ 	.byte	0x00, 0xf0, 0x05, 0x00


	//----- nvinfo : EIATTR_KPARAM_INFO
	.align		4
.L_487:
        /*0038*/ 	.byte	0x04, 0x17
        /*003a*/ 	.short	(.L_489 - .L_488)
.L_488:
        /*003c*/ 	.word	0x00000000
        /*0040*/ 	.short	0x0000
        /*0042*/ 	.short	0x0000
        /*0044*/ 	.byte	0x00, 0xf0, 0x21, 0x31


	//----- nvinfo : EIATTR_SPARSE_MMA_MASK
	.align		4
.L_489:
        /*0048*/ 	.byte	0x03, 0x50
        /*004a*/ 	.short	0x0000


	//----- nvinfo : EIATTR_MAXREG_COUNT
	.align		4
        /*004c*/ 	.byte	0x03, 0x1b
        /*004e*/ 	.short	0x0080


	//----- nvinfo : EIATTR_MERCURY_ISA_VERSION
	.align		4
        /*0050*/ 	.byte	0x03, 0x5f
        /*0052*/ 	.short	0x0101


	//----- nvinfo : EIATTR_VRC_CTA_INIT_COUNT
	.align		4
        /*0054*/ 	.byte	0x02, 0x4a
	.zero		1
	.zero		1


	//----- nvinfo : EIATTR_EXIT_INSTR_OFFSETS
	.align		4
        /*0058*/ 	.byte	0x04, 0x1c
        /*005a*/ 	.short	(.L_491 - .L_490)


	//   ....[0]....
.L_490:
        /*005c*/ 	.word	0x00000170


	//   ....[1]....
        /*0060*/ 	.word	0x00000790


	//   ....[2]....
        /*0064*/ 	.word	0x000007e0


	//   ....[3]....
        /*0068*/ 	.word	0x00000b10


	//----- nvinfo : EIATTR_MAX_THREADS
	.align		4
.L_491:
        /*006c*/ 	.byte	0x04, 0x05
        /*006e*/ 	.short	(.L_493 - .L_492)
.L_492:
        /*0070*/ 	.word	0x00000200
        /*0074*/ 	.word	0x00000001
        /*0078*/ 	.word	0x00000001


	//----- nvinfo : EIATTR_CRS_STACK_SIZE
	.align		4
.L_493:
        /*007c*/ 	.byte	0x04, 0x1e
        /*007e*/ 	.short	(.L_495 - .L_494)
.L_494:
        /*0080*/ 	.word	0x00000000


	//----- nvinfo : EIATTR_CBANK_PARAM_SIZE
	.align		4
.L_495:
        /*0084*/ 	.byte	0x03, 0x19
        /*0086*/ 	.short	0x0c50


	//----- nvinfo : EIATTR_PARAM_CBANK
	.align		4
        /*0088*/ 	.byte	0x04, 0x0a
        /*008a*/ 	.short	(.L_497 - .L_496)
	.align		4
.L_496:
        /*008c*/ 	.word	index@(.nv.constant0._ZN2at6native52_GLOBAL__N__ff984223_19_ForeachTernaryOp_cu_5285c63625multi_tensor_apply_kernelINS1_18TensorListMetadataILi2EEENS1_22TernaryOpScalarFunctorIN3c104HalfELi2ELi2ELi0EEEJNS0_11LerpFunctorIfEEfEEEvT_T0_DpT1_)
        /*0090*/ 	.short	0x0380
        /*0092*/ 	.short	0x0c50


	//----- nvinfo : EIATTR_SW_WAR
	.align		4
.L_497:
        /*0094*/ 	.byte	0x04, 0x36
        /*0096*/ 	.short	(.L_499 - .L_498)
.L_498:
        /*0098*/ 	.word	0x00000008
.L_499:


//--------------------- .nv.info._ZN2at6native52_GLOBAL__N__ff984223_19_ForeachTernaryOp_cu_5285c63625multi_tensor_apply_kernelINS1_18TensorListMetadataILi2EEENS1_22TernaryOpScalarFunctorIN3c107complexIfEELi2ELi2ELi0EEEJNS0_11LerpFunctorIS8_EES8_EEEvT_T0_DpT1_ --------------------------
	.section	.nv.info._ZN2at6native52_GLOBAL__N__ff984223_19_ForeachTernaryOp_cu_5285c63625multi_tensor_apply_kernelINS1_18TensorListMetadataILi2EEENS1_22TernaryOpScalarFunctorIN3c107complexIfEELi2ELi2ELi0EEEJNS0_11LerpFunctorIS8_EES8_EEEvT_T0_DpT1_,"",@"SHT_CUDA_INFO"
	.sectionflags	@""
	.align	4


	//----- nvinfo : EIATTR_CUDA_API_VERSION
	.align		4
        /*0000*/ 	.byte	0x04, 0x37
        /*0002*/ 	.short	(.L_501 - .L_500)
.L_500:
        /*0004*/ 	.word	0x00000082


	//----- nvinfo : EIATTR_KPARAM_INFO
	.align		4
.L_501:
        /*0008*/ 	.byte	0x04, 0x17
        /*000a*/ 	.short	(.L_503 - .L_502)
.L_502:
        /*000c*/ 	.word	0x00000000
        /*0010*/ 	.short	0x0003
        /*0012*/ 	.short	0x0c50
        /*0014*/ 	.byte	0x00, 0xf0, 0x21, 0x00


	//----- nvinfo : EIATTR_KPARAM_INFO
	.align		4
.L_503:
        /*0018*/ 	.byte	0x04, 0x17
        /*001a*/ 	.short	(.L_505 - .L_504)
.L_504:
        /*001c*/ 	.word	0x00000000
        /*0020*/ 	.short	0x0002
        /*0022*/ 	.short	0x0c49
        /*0024*/ 	.byte	0x00, 0xf0, 0x05, 0x00


	//----- nvinfo : EIATTR_KPARAM_INFO
	.align		4
.L_505:
        /*0028*/ 	.byte	0x04, 0x17
        /*002a*/ 	.short	(.L_507 - .L_506)
.L_506:
        /*002c*/ 	.word	0x00000000
        /*0030*/ 	.short	0x0001
        /*0032*/ 	.short	0x0c48
        /*0034*/ 	.byte	0x00, 0xf0, 0x05, 0x00


	//----- nvinfo : EIATTR_KPARAM_INFO
	.align		4
.L_507:
        /*0038*/ 	.byte	0x04, 0x17
        /*003a*/ 	.short	(.L_509 - .L_508)
.L_508:
        /*003c*/ 	.word	0x00000000
        /*0040*/ 	.short	0x0000
        /*0042*/ 	.short	0x0000
        /*0044*/ 	.byte	0x00, 0xf0, 0x21, 0x31


	//----- nvinfo : EIATTR_SPARSE_MMA_MASK
	.align		4
.L_509:
        /*0048*/ 	.byte	0x03, 0x50
        /*004a*/ 	.short	0x0000


	//----- nvinfo : EIATTR_MAXREG_COUNT
	.align		4
        /*004c*/ 	.byte	0x03, 0x1b
        /*004e*/ 	.short	0x0080


	//----- nvinfo : EIATTR_MERCURY_ISA_VERSION
	.align		4
        /*0050*/ 	.byte	0x03, 0x5f
        /*0052*/ 	.short	0x0101


	//----- nvinfo : EIATTR_VRC_CTA_INIT_COUNT
	.align		4
        /*0054*/ 	.byte	0x02, 0x4a
	.zero		1
	.zero		1


	//----- nvinfo : EIATTR_EXIT_INSTR_OFFSETS
	.align		4
        /*0058*/ 	.byte	0x04, 0x1c
        /*005a*/ 	.short	(.L_511 - .L_510)


	//   ....[0]....
.L_510:
        /*005c*/ 	.word	0x00000170


	//   ....[1]....
        /*0060*/ 	.word	0x00000a00


	//   ....[2]....
        /*0064*/ 	.word	0x00001260


	//   ....[3]....
        /*0068*/ 	.word	0x000012b0


	//   ....[4]....
        /*006c*/ 	.word	0x00001670


	//   ....[5]....
        /*0070*/ 	.word	0x000019d0


	//----- nvinfo : EIATTR_MAX_THREADS
	.align		4
.L_511:
        /*0074*/ 	.byte	0x04, 0x05
        /*0076*/ 	.short	(.L_513 - .L_512)
.L_512:
        /*0078*/ 	.word	0x00000200
        /*007c*/ 	.word	0x00000001
        /*0080*/ 	.word	0x00000001


	//----- nvinfo : EIATTR_CRS_STACK_SIZE
	.align		4
.L_513:
        /*0084*/ 	.byte	0x04, 0x1e
        /*0086*/ 	.short	(.L_515 - .L_514)
.L_514:
        /*0088*/ 	.word	0x00000000


	//----- nvinfo : EIATTR_CBANK_PARAM_SIZE
	.align		4
.L_515:
        /*008c*/ 	.byte	0x03, 0x19
        /*008e*/ 	.short	0x0c58


	//----- nvinfo : EIATTR_PARAM_CBANK
	.align		4
        /*0090*/ 	.byte	0x04, 0x0a
        /*0092*/ 	.short	(.L_517 - .L_516)
	.align		4
.L_516:
        /*0094*/ 	.word	index@(.nv.constant0._ZN2at6native52_GLOBAL__N__ff984223_19_ForeachTernaryOp_cu_5285c63625multi_tensor_apply_kernelINS1_18TensorListMetadataILi2EEENS1_22TernaryOpScalarFunctorIN3c107complexIfEELi2ELi2ELi0EEEJNS0_11LerpFunctorIS8_EES8_EEEvT_T0_DpT1_)
        /*0098*/ 	.short	0x0380
        /*009a*/ 	.short	0x0c58


	//----- nvinfo : EIATTR_SW_WAR
	.align		4
.L_517:
        /*009c*/ 	.byte	0x04, 0x36
        /*009e*/ 	.short	(.L_519 - .L_518)
.L_518:
        /*00a0*/ 	.word	0x00000008
.L_519:


//--------------------- .nv.info._ZN2at6native52_GLOBAL__N__ff984223_19_ForeachTernaryOp_cu_5285c63625multi_tensor_apply_kernelINS1_18TensorListMetadataILi2EEENS1_22TernaryOpScalarFunctorIN3c107complexIdEELi2ELi2ELi0EEEJNS0_11LerpFunctorIS8_EES8_EEEvT_T0_DpT1_ --------------------------
	.section	.nv.info._ZN2at6native52_GLOBAL__N__ff984223_19_ForeachTernaryOp_cu_5285c63625multi_tensor_apply_kernelINS1_18TensorListMetadataILi2EEENS1_22TernaryOpScalarFunctorIN3c107complexIdEELi2ELi2ELi0EEEJNS0_11LerpFunctorIS8_EES8_EEEvT_T0_DpT1_,"",@"SHT_CUDA_INFO"
	.sectionflags	@""
	.align	4


	//----- nvinfo : EIATTR_CUDA_API_VERSION
	.align		4
        /*0000*/ 	.byte	0x04, 0x37
        /*0002*/ 	.short	(.L_521 - .L_520)
.L_520:
        /*0004*/ 	.word	0x00000082


	//----- nvinfo : EIATTR_KPARAM_INFO
	.align		4
.L_521:
        /*0008*/ 	.byte	0x04, 0x17
        /*000a*/ 	.short	(.L_523 - .L_522)
.L_522:
        /*000c*/ 	.word	0x00000000
        /*0010*/ 	.short	0x0003
        /*0012*/ 	.short	0x0c50
        /*0014*/ 	.byte	0x00, 0xf0, 0x41, 0x00


	//----- nvinfo : EIATTR_KPARAM_INFO
	.align		4
.L_523:
        /*0018*/ 	.byte	0x04, 0x17
        /*001a*/ 	.short	(.L_525 - .L_524)
.L_524:
        /*001c*/ 	.word	0x00000000
        /*0020*/ 	.short	0x0002
        /*0022*/ 	.short	0x0c49
        /*0024*/ 	.byte	0x00, 0xf0, 0x05, 0x00


	//----- nvinfo : EIATTR_KPARAM_INFO
	.align		4
.L_525:
        /*0028*/ 	.byte	0x04, 0x17
        /*002a*/ 	.short	(.L_527 - .L_526)
.L_526:
        /*002c*/ 	.word	0x00000000
        /*0030*/ 	.short	0x0001
        /*0032*/ 	.short	0x0c48
        /*0034*/ 	.byte	0x00, 0xf0, 0x05, 0x00


	//----- nvinfo : EIATTR_KPARAM_INFO
	.align		4
.L_527:
        /*0038*/ 	.byte	0x04, 0x17
        /*003a*/ 	.short	(.L_529 - .L_528)
.L_528:
        /*003c*/ 	.word	0x00000000
        /*0040*/ 	.short	0x0000
        /*0042*/ 	.short	0x0000
        /*0044*/ 	.byte	0x00, 0xf0, 0x21, 0x31


	//----- nvinfo : EIATTR_SPARSE_MMA_MASK
	.align		4
.L_529:
        /*0048*/ 	.byte	0x03, 0x50
        /*004a*/ 	.short	0x0000


	//----- nvinfo : EIATTR_MAXREG_COUNT
	.align		4
        /*004c*/ 	.byte	0x03, 0x1b
        /*004e*/ 	.short	0x0080


	//----- nvinfo : EIATTR_MERCURY_ISA_VERSION
	.align		4
        /*0050*/ 	.byte	0x03, 0x5f
        /*0052*/ 	.short	0x0101


	//----- nvinfo : EIATTR_VRC_CTA_INIT_COUNT
	.align		4
        /*0054*/ 	.byte	0x02, 0x4a
	.zero		1
	.zero		1


	//----- nvinfo : EIATTR_EXIT_INSTR_OFFSETS
	.align		4
        /*0058*/ 	.byte	0x04, 0x1c
        /*005a*/ 	.short	(.L_531 - .L_530)


	//   ....[0]....
.L_530:
        /*005c*/ 	.word	0x00000160


	//   ....[1]....
        /*0060*/ 	.word	0x00001110


	//   ....[2]....
        /*0064*/ 	.word	0x00001fb0


	//   ....[3]....
        /*0068*/ 	.word	0x00002000


	//   ....[4]....
        /*006c*/ 	.word	0x00002c00


	//   ....[5]....
        /*0070*/ 	.word	0x00003760


	//----- nvinfo : EIATTR_MAX_THREADS
	.align		4
.L_531:
        /*0074*/ 	.byte	0x04, 0x05
        /*0076*/ 	.short	(.L_533 - .L_532)
.L_532:
        /*0078*/ 	.word	0x00000200
        /*007c*/ 	.word	0x00000001
        /*0080*/ 	.word	0x00000001


	//----- nvinfo : EIATTR_CRS_STACK_SIZE
	.align		4
.L_533:
        /*0084*/ 	.byte	0x04, 0x1e
        /*0086*/ 	.short	(.L_535 - .L_534)
.L_534:
        /*0088*/ 	.word	0x00000000


	//----- nvinfo : EIATTR_CBANK_PARAM_SIZE
	.align		4
.L_535:
        /*008c*/ 	.byte	0x03, 0x19
        /*008e*/ 	.short	0x0c60


	//----- nvinfo : EIATTR_PARAM_CBANK
	.align		4
        /*0090*/ 	.byte	0x04, 0x0a
        /*0092*/ 	.short	(.L_537 - .L_536)
	.align		4
.L_536:
        /*0094*/ 	.word	index@(.nv.constant0._ZN2at6native52_GLOBAL__N__ff984223_19_ForeachTernaryOp_cu_5285c63625multi_tensor_apply_kernelINS1_18TensorListMetadataILi2EEENS1_22TernaryOpScalarFunctorIN3c107complexIdEELi2ELi2ELi0EEEJNS0_11LerpFunctorIS8_EES8_EEEvT_T0_DpT1_)
        /*0098*/ 	.short	0x0380
        /*009a*/ 	.short	0x0c60


	//----- nvinfo : EIATTR_SW_WAR
	.align		4
.L_537:
        /*009c*/ 	.byte	0x04, 0x36
        /*009e*/ 	.short	(.L_539 - .L_538)
.L_538:
        /*00a0*/ 	.word	0x00000008
.L_539:


//--------------------- .nv.info._ZN2at6native52_GLOBAL__N__ff984223_19_ForeachTernaryOp_cu_5285c63625multi_tensor_apply_kernelINS1_18TensorListMetadataILi2EEENS1_22TernaryOpScalarFunctorIfLi2ELi2ELi0EEEJNS0_11LerpFunctorIfEEfEEEvT_T0_DpT1_ --------------------------
	.section	.nv.info._ZN2at6native52_GLOBAL__N__ff984223_19_ForeachTernaryOp_cu_5285c63625multi_tensor_apply_kernelINS1_18TensorListMetadataILi2EEENS1_22TernaryOpScalarFunctorIfLi2ELi2ELi0EEEJNS0_11LerpFunctorIfEEfEEEvT_T0_DpT1_,"",@"SHT_CUDA_INFO"
	.sectionflags	@""
	.align	4


	//----- nvinfo : EIATTR_CUDA_API_VERSION
	.align		4
        /*0000*/ 	.byte	0x04, 0x37
        /*0002*/ 	.short	(.L_541 - .L_540)
.L_540:
        /*0004*/ 	.word	0x00000082


	//----- nvinfo : EIATTR_KPARAM_INFO
	.align		4
.L_541:
        /*0008*/ 	.byte	0x04, 0x17
        /*000a*/ 	.short	(.L_543 - .L_542)
.L_542:
        /*000c*/ 	.word	0x00000000
        /*0010*/ 	.short	0x0003
        /*0012*/ 	.short	0x0c4c
        /*0014*/ 	.byte	0x00, 0xf0, 0x11, 0x00


	//----- nvinfo : EIATTR_KPARAM_INFO
	.align		4
.L_543:
        /*0018*/ 	.byte	0x04, 0x17
        /*001a*/ 	.short	(.L_545 - .L_544)
.L_544:
        /*001c*/ 	.word	0x00000000
        /*0020*/ 	.short	0x0002
        /*0022*/ 	.short	0x0c49
        /*0024*/ 	.byte	0x00, 0xf0, 0x05, 0x00


	//----- nvinfo : EIATTR_KPARAM_INFO
	.align		4
.L_545:
        /*0028*/ 	.byte	0x04, 0x17
        /*002a*/ 	.short	(.L_547 - .L_546)
.L_546:
        /*002c*/ 	.word	0x00000000
        /*0030*/ 	.short	0x0001
        /*0032*/ 	.short	0x0c48
        /*0034*/ 	.byte	0x00, 0xf0, 0x05, 0x00


	//----- nvinfo : EIATTR_KPARAM_INFO
	.align		4
.L_547:
        /*0038*/ 	.byte	0x04, 0x17
        /*003a*/ 	.short	(.L_549 - .L_548)
.L_548:
        /*003c*/ 	.word	0x00000000
        /*0040*/ 	.short	0x0000
        /*0042*/ 	.short	0x0000
        /*0044*/ 	.byte	0x00, 0xf0, 0x21, 0x31


	//----- nvinfo : EIATTR_SPARSE_MMA_MASK
	.align		4
.L_549:
        /*0048*/ 	.byte	0x03, 0x50
        /*004a*/ 	.short	0x0000


	//----- nvinfo : EIATTR_MAXREG_COUNT
	.align		4
        /*004c*/ 	.byte	0x03, 0x1b
        /*004e*/ 	.short	0x0080


	//----- nvinfo : EIATTR_MERCURY_ISA_VERSION
	.align		4
        /*0050*/ 	.byte	0x03, 0x5f
        /*0052*/ 	.short	0x0101


	//----- nvinfo : EIATTR_VRC_CTA_INIT_COUNT
	.align		4
        /*0054*/ 	.byte	0x02, 0x4a
	.zero		1
	.zero		1


	//----- nvinfo : EIATTR_EXIT_INSTR_OFFSETS
	.align		4
        /*0058*/ 	.byte	0x04, 0x1c
        /*005a*/ 	.short	(.L_551 - .L_550)


	//   ....[0]....
.L_550:
        /*005c*/ 	.word	0x00000170


	//   ....[1]....
        /*0060*/ 	.word	0x000006a0


	//   ....[2]....
        /*0064*/ 	.word	0x000006f0


	//   ....[3]....
        /*0068*/ 	.word	0x00000980


	//----- nvinfo : EIATTR_MAX_THREADS
	.align		4
.L_551:
        /*006c*/ 	.byte	0x04, 0x05
        /*006e*/ 	.short	(.L_553 - .L_552)
.L_552:
        /*0070*/ 	.word	0x00000200
        /*0074*/ 	.word	0x00000001
        /*0078*/ 	.word	0x00000001


	//----- nvinfo : EIATTR_CRS_STACK_SIZE
	.align		4
.L_553:
        /*007c*/ 	.byte	0x04, 0x1e
        /*007e*/ 	.short	(.L_555 - .L_554)
.L_554:
        /*0080*/ 	.word	0x00000000


	//----- nvinfo : EIATTR_CBANK_PARAM_SIZE
	.align		4
.L_555:
        /*0084*/ 	.byte	0x03, 0x19
        /*0086*/ 	.short	0x0c50


	//----- nvinfo : EIATTR_PARAM_CBANK
	.align		4
        /*0088*/ 	.byte	0x04, 0x0a
        /*008a*/ 	.short	(.L_557 - .L_556)
	.align		4
.L_556:
        /*008c*/ 	.word	index@(.nv.constant0._ZN2at6native52_GLOBAL__N__ff984223_19_ForeachTernaryOp_cu_5285c63625multi_tensor_apply_kernelINS1_18TensorListMetadataILi2EEENS1_22TernaryOpScalarFunctorIfLi2ELi2ELi0EEEJNS0_11LerpFunctorIfEEfEEEvT_T0_DpT1_)
        /*0090*/ 	.short	0x0380
        /*0092*/ 	.short	0x0c50


	//----- nvinfo : EIATTR_SW_WAR
	.align		4
.L_557:
        /*0094*/ 	.byte	0x04, 0x36
        /*0096*/ 	.short	(.L_559 - .L_558)
.L_558:
        /*0098*/ 	.word	0x00000008
.L_559:


//--------------------- .nv.info._ZN2at6native52_GLOBAL__N__ff984223_19_ForeachTernaryOp_cu_5285c63625multi_tensor_apply_kernelINS1_18TensorListMetadataILi2EEENS1_22TernaryOpScalarFunctorIdLi2ELi2ELi0EEEJNS0_11LerpFunctorIdEEdEEEvT_T0_DpT1_ --------------------------
	.section	.nv.info._ZN2at6native52_GLOBAL__N__ff984223_19_ForeachTernaryOp_cu_5285c63625multi_tensor_apply_kernelINS1_18TensorListMetadataILi2EEENS1_22TernaryOpScalarFunctorIdLi2ELi2ELi0EEEJNS0_11LerpFunctorIdEEdEEEvT_T0_DpT1_,"",@"SHT_CUDA_INFO"
	.sectionflags	@""
	.align	4


	//----- nvinfo : EIATTR_CUDA_API_VERSION
	.align		4
        /*0000*/ 	.byte	0x04, 0x37
        /*0002*/ 	.short	(.L_561 - .L_560)
.L_560:
        /*0004*/ 	.word	0x00000082


	//----- nvinfo : EIATTR_KPARAM_INFO
	.align		4
.L_561:
        /*0008*/ 	.byte	0x04, 0x17
        /*000a*/ 	.short	(.L_563 - .L_562)
.L_562:
        /*000c*/ 	.word	0x00000000
        /*0010*/ 	.short	0x0003
        /*0012*/ 	.short	0x0c50
        /*0014*/ 	.byte	0x00, 0xf0, 0x21, 0x00


	//----- nvinfo : EIATTR_KPARAM_INFO
	.align		4
.L_563:
        /*0018*/ 	.byte	0x04, 0x17
        /*001a*/ 	.short	(.L_565 - .L_564)
.L_564:
        /*001c*/ 	.word	0x00000000
        /*0020*/ 	.short	0x0002
        /*0022*/ 	.short	0x0c49
        /*0024*/ 	.byte	0x00, 0xf0, 0x05, 0x00


	//----- nvinfo : EIATTR_KPARAM_INFO
	.align		4
.L_565:
        /*0028*/ 	.byte	0x04, 0x17
        /*002a*/ 	.short	(.L_567 - .L_566)
.L_566:
        /*002c*/ 	.word	0x00000000
        /*0030*/ 	.short	0x0001
        /*0032*/ 	.short	0x0c48
        /*0034*/ 	.byte	0x00, 0xf0, 0x05, 0x00


	//----- nvinfo : EIATTR_KPARAM_INFO
	.align		4
.L_567:
        /*0038*/ 	.byte	0x04, 0x17
        /*003a*/ 	.short	(.L_569 - .L_568)
.L_568:
        /*003c*/ 	.word	0x00000000
        /*0040*/ 	.short	0x0000
        /*0042*/ 	.short	0x0000
        /*0044*/ 	.byte	0x00, 0xf0, 0x21, 0x31


	//----- nvinfo : EIATTR_SPARSE_MMA_MASK
	.align		4
.L_569:
        /*0048*/ 	.byte	0x03, 0x50
        /*004a*/ 	.short	0x0000


	//----- nvinfo : EIATTR_MAXREG_COUNT
	.align		4
        /*004c*/ 	.byte	0x03, 0x1b
        /*004e*/ 	.short	0x0080


	//----- nvinfo : EIATTR_MERCURY_ISA_VERSION
	.align		4
        /*0050*/ 	.byte	0x03, 0x5f
        /*0052*/ 	.short	0x0101


	//----- nvinfo : EIATTR_VRC_CTA_INIT_COUNT
	.align		4
        /*0054*/ 	.byte	0x02, 0x4a
	.zero		1
	.zero		1


	//----- nvinfo : EIATTR_EXIT_INSTR_OFFSETS
	.align		4
        /*0058*/ 	.byte	0x04, 0x1c
        /*005a*/ 	.short	(.L_571 - .L_570)


	//   ....[0]....
.L_570:
        /*005c*/ 	.word	0x00000170


	//   ....[1]....
        /*0060*/ 	.word	0x00000b50


	//   ....[2]....
        /*0064*/ 	.word	0x00000ba0


	//   ....[3]....
        /*0068*/ 	.word	0x000011e0


	//----- nvinfo : EIATTR_MAX_THREADS
	.align		4
.L_571:
        /*006c*/ 	.byte	0x04, 0x05
        /*006e*/ 	.short	(.L_573 - .L_572)
.L_572:
        /*0070*/ 	.word	0x00000200
        /*0074*/ 	.word	0x00000001
        /*0078*/ 	.word	0x00000001


	//----- nvinfo : EIATTR_CRS_STACK_SIZE
	.align		4
.L_573:
        /*007c*/ 	.byte	0x04, 0x1e
        /*007e*/ 	.short	(.L_575 - .L_574)
.L_574:
        /*0080*/ 	.word	0x00000000


	//----- nvinfo : EIATTR_CBANK_PARAM_SIZE
	.align		4
.L_575:
        /*0084*/ 	.byte	0x03, 0x19
        /*0086*/ 	.short	0x0c58


	//----- nvinfo : EIATTR_PARAM_CBANK
	.align		4
        /*0088*/ 	.byte	0x04, 0x0a
        /*008a*/ 	.short	(.L_577 - .L_576)
	.align		4
.L_576:
        /*008c*/ 	.word	index@(.nv.constant0._ZN2at6native52_GLOBAL__N__ff984223_19_ForeachTernaryOp_cu_5285c63625multi_tensor_apply_kernelINS1_18TensorListMetadataILi2EEENS1_22TernaryOpScalarFunctorIdLi2ELi2ELi0EEEJNS0_11LerpFunctorIdEEdEEEvT_T0_DpT1_)
        /*0090*/ 	.short	0x0380
        /*0092*/ 	.short	0x0c58


	//----- nvinfo : EIATTR_SW_WAR
	.align		4
.L_577:
        /*0094*/ 	.byte	0x04, 0x36
        /*0096*/ 	.short	(.L_579 - .L_578)
.L_578:
        /*0098*/ 	.word	0x00000008
.L_579:


//--------------------- .nv.info._ZN2at6native52_GLOBAL__N__ff984223_19_ForeachTernaryOp_cu_5285c63625multi_tensor_apply_kernelINS1_18TensorListMetadataILi3EEENS1_22TernaryOpScalarFunctorIN3c108BFloat16ELi3ELi2ELi2EEEJNS0_11LerpFunctorIfEEfEEEvT_T0_DpT1_ --------------------------
	.section	.nv.info._ZN2at6native52_GLOBAL__N__ff984223_19_ForeachTernaryOp_cu_5285c63625multi_tensor_apply_kernelINS1_18TensorListMetadataILi3EEENS1_22TernaryOpScalarFunctorIN3c108BFloat16ELi3ELi2ELi2EEEJNS0_11LerpFunctorIfEEfEEEvT_T0_DpT1_,"",@"SHT_CUDA_INFO"
	.sectionflags	@""
	.align	4


	//----- nvinfo : EIATTR_CUDA_API_VERSION
	.align		4
        /*0000*/ 	.byte	0x04, 0x37
        /*0002*/ 	.short	(.L_581 - .L_580)
.L_580:
        /*0004*/ 	.word	0x00000082


	//----- nvinfo : EIATTR_KPARAM_INFO
	.align		4
.L_581:
        /*0008*/ 	.byte	0x04, 0x17
        /*000a*/ 	.short	(.L_583 - .L_582)
.L_582:
        /*000c*/ 	.word	0x00000000
        /*0010*/ 	.short	0x0003
        /*0012*/ 	.short	0x0c4c
        /*0014*/ 	.byte	0x00, 0xf0, 0x11, 0x00


	//----- nvinfo : EIATTR_KPARAM_INFO
	.align		4
.L_583:
        /*0018*/ 	.byte	0x04, 0x17
        /*001a*/ 	.short	(.L_585 - .L_584)
.L_584:
        /*001c*/ 	.word	0x00000000
        /*0020*/ 	.short	0x0002
        /*0022*/ 	.short	0x0c49
        /*0024*/ 	.byte	0x00, 0xf0, 0x05, 0x00


	//----- nvinfo : EIATTR_KPARAM_INFO
	.align		4
.L_585:
        /*0028*/ 	.byte	0x04, 0x17
        /*002a*/ 	.short	(.L_587 - .L_586)
.L_586:
        /*002c*/ 	.word	0x00000000
        /*0030*/ 	.short	0x0001
        /*0032*/ 	.short	0x0c48
        /*0034*/ 	.byte	0x00, 0xf0, 0x05, 0x00


	//----- nvinfo : EIATTR_KPARAM_INFO
	.align		4
.L_587:
        /*0038*/ 	.byte	0x04, 0x17
        /*003a*/ 	.short	(.L_589 - .L_588)
.L_588:
        /*003c*/ 	.word	0x00000000
        /*0040*/ 	.short	0x0000
        /*0042*/ 	.short	0x0000
        /*0044*/ 	.byte	0x00, 0xf0, 0x21, 0x31


	//----- nvinfo : EIATTR_SPARSE_MMA_MASK
	.align		4
.L_589:
        /*0048*/ 	.byte	0x03, 0x50
        /*004a*/ 	.short	0x0000


	//----- nvinfo : EIATTR_MAXREG_COUNT
	.align		4
        /*004c*/ 	.byte	0x03, 0x1b
        /*004e*/ 	.short	0x0080


	//----- nvinfo : EIATTR_MERCURY_ISA_VERSION
	.align		4
        /*0050*/ 	.byte	0x03, 0x5f
        /*0052*/ 	.short	0x0101


	//----- nvinfo : EIATTR_VRC_CTA_INIT_COUNT
	.align		4
        /*0054*/ 	.byte	0x02, 0x4a
	.zero		1
	.zero		1


	//----- nvinfo : EIATTR_EXIT_INSTR_OFFSETS
	.align		4
        /*0058*/ 	.byte	0x04, 0x1c
        /*005a*/ 	.short	(.L_591 - .L_590)


	//   ....[0]....
.L_590:
        /*005c*/ 	.word	0x000001a0


	//   ....[1]....
        /*0060*/ 	.word	0x00000800


	//   ....[2]....
        /*0064*/ 	.word	0x00000850


	//   ....[3]....
        /*0068*/ 	.word	0x00000be0


	//----- nvinfo : EIATTR_MAX_THREADS
	.align		4
.L_591:
        /*006c*/ 	.byte	0x04, 0x05
        /*006e*/ 	.short	(.L_593 - .L_592)
.L_592:
        /*0070*/ 	.word	0x00000200
        /*0074*/ 	.word	0x00000001
        /*0078*/ 	.word	0x00000001


	//----- nvinfo : EIATTR_CRS_STACK_SIZE
	.align		4
.L_593:
        /*007c*/ 	.byte	0x04, 0x1e
        /*007e*/ 	.short	(.L_595 - .L_594)
.L_594:
        /*0080*/ 	.word	0x00000000


	//----- nvinfo : EIATTR_CBANK_PARAM_SIZE
	.align		4
.L_595:
        /*0084*/ 	.byte	0x03, 0x19
        /*0086*/ 	.short	0x0c50


	//----- nvinfo : EIATTR_PARAM_CBANK
	.align		4
        /*0088*/ 	.byte	0x04, 0x0a
        /*008a*/ 	.short	(.L_597 - .L_596)
	.align		4
.L_596:
        /*008c*/ 	.word	index@(.nv.constant0._ZN2at6native52_GLOBAL__N__ff984223_19_ForeachTernaryOp_cu_5285c63625multi_tensor_apply_kernelINS1_18TensorListMetadataILi3EEENS1_22TernaryOpScalarFunctorIN3c108BFloat16ELi3ELi2ELi2EEEJNS0_11LerpFunctorIfEEfEEEvT_T0_DpT1_)
        /*0090*/ 	.short	0x0380
        /*0092*/ 	.short	0x0c50


	//----- nvinfo : EIATTR_SW_WAR
	.align		4
.L_597:
        /*0094*/ 	.byte	0x04, 0x36
        /*0096*/ 	.short	(.L_599 - .L_598)
.L_598:
        /*0098*/ 	.word	0x00000008
.L_599:


//--------------------- .nv.info._ZN2at6native52_GLOBAL__N__ff984223_19_ForeachTernaryOp_cu_5285c63625multi_tensor_apply_kernelINS1_18TensorListMetadataILi3EEENS1_22TernaryOpScalarFunctorIN3c104HalfELi3ELi2ELi2EEEJNS0_11LerpFunctorIfEEfEEEvT_T0_DpT1_ --------------------------
	.section	.nv.info._ZN2at6native52_GLOBAL__N__ff984223_19_ForeachTernaryOp_cu_5285c63625multi_tensor_apply_kernelINS1_18TensorListMetadataILi3EEENS1_22TernaryOpScalarFunctorIN3c104HalfELi3ELi2ELi2EEEJNS0_11LerpFunctorIfEEfEEEvT_T0_DpT1_,"",@"SHT_CUDA_INFO"
	.sectionflags	@""
	.align	4


	//----- nvinfo : EIATTR_CUDA_API_VERSION
	.align		4
        /*0000*/ 	.byte	0x04, 0x37
        /*0002*/ 	.short	(.L_601 - .L_600)
.L_600:
        /*0004*/ 	.word	0x00000082


	//----- nvinfo : EIATTR_KPARAM_INFO
	.align		4
.L_601:
        /*0008*/ 	.byte	0x04, 0x17
        /*000a*/ 	.short	(.L_603 - .L_602)
.L_602:
        /*000c*/ 	.word	0x00000000
        /*0010*/ 	.short	0x0003
        /*0012*/ 	.short	0x0c4c
        /*0014*/ 	.byte	0x00, 0xf0, 0x11, 0x00


	//----- nvinfo : EIATTR_KPARAM_INFO
	.align		4
.L_603:
        /*0018*/ 	.byte	0x04, 0x17
        /*001a*/ 	.short	(.L_605 - .L_604)
.L_604:
        /*001c*/ 	.word	0x00000000
        /*0020*/ 	.short	0x0002
        /*0022*/ 	.short	0x0c49
        /*0024*/ 	.byte	0x00, 0xf0, 0x05, 0x00


	//----- nvinfo : EIATTR_KPARAM_INFO
	.align		4
.L_605:
        /*0028*/ 	.byte	0x04, 0x17
        /*002a*/ 	.short	(.L_607 - .L_606)
.L_606:
        /*002c*/ 	.word	0x00000000
        /*0030*/ 	.short	0x0001
        /*0032*/ 	.short	0x0c48
        /*0034*/ 	.byte	0x00, 0xf0, 0x05, 0x00


	//----- nvinfo : EIATTR_KPARAM_INFO
	.align		4
.L_607:
        /*0038*/ 	.byte	0x04, 0x17
        /*003a*/ 	.short	(.L_609 - .L_608)
.L_608:
        /*003c*/ 	.word	0x00000000
        /*0040*/ 	.short	0x0000
        /*0042*/ 	.short	0x0000
        /*0044*/ 	.byte	0x00, 0xf0, 0x21, 0x31


	//----- nvinfo : EIATTR_SPARSE_MMA_MASK
	.align		4
.L_609:
        /*0048*/ 	.byte	0x03, 0x50
        /*004a*/ 	.short	0x0000


	//----- nvinfo : EIATTR_MAXREG_COUNT
	.align		4
        /*004c*/ 	.byte	0x03, 0x1b
        /*004e*/ 	.short	0x0080


	//----- nvinfo : EIATTR_MERCURY_ISA_VERSION
	.align		4
        /*0050*/ 	.byte	0x03, 0x5f
        /*0052*/ 	.short	0x0101


	//----- nvinfo : EIATTR_VRC_CTA_INIT_COUNT
	.align		4
        /*0054*/ 	.byte	0x02, 0x4a
	.zero		1
	.zero		1


	//----- nvinfo : EIATTR_EXIT_INSTR_OFFSETS
	.align		4
        /*0058*/ 	.byte	0x04, 0x1c
        /*005a*/ 	.short	(.L_611 - .L_610)


	//   ....[0]....
.L_610:
        /*005c*/ 	.word	0x000001a0


	//   ....[1]....
        /*0060*/ 	.word	0x00000800


	//   ....[2]....
        /*0064*/ 	.word	0x00000850


	//   ....[3]....
        /*0068*/ 	.word	0x00000ba0


	//----- nvinfo : EIATTR_MAX_THREADS
	.align		4
.L_611:
        /*006c*/ 	.byte	0x04, 0x05
        /*006e*/ 	.short	(.L_613 - .L_612)
.L_612:
        /*0070*/ 	.word	0x00000200
        /*0074*/ 	.word	0x00000001
        /*0078*/ 	.word	0x00000001


	//----- nvinfo : EIATTR_CRS_STACK_SIZE
	.align		4
.L_613:
        /*007c*/ 	.byte	0x04, 0x1e
        /*007e*/ 	.short	(.L_615 - .L_614)
.L_614:
        /*0080*/ 	.word	0x00000000


	//----- nvinfo : EIATTR_CBANK_PARAM_SIZE
	.align		4
.L_615:
        /*0084*/ 	.byte	0x03, 0x19
        /*0086*/ 	.short	0x0c50


	//----- nvinfo : EIATTR_PARAM_CBANK
	.align		4
        /*0088*/ 	.byte	0x04, 0x0a
        /*008a*/ 	.short	(.L_617 - .L_616)
	.align		4
.L_616:
        /*008c*/ 	.word	index@(.nv.constant0._ZN2at6native52_GLOBAL__N__ff984223_19_ForeachTernaryOp_cu_5285c63625multi_tensor_apply_kernelINS1_18TensorListMetadataILi3EEENS1_22TernaryOpScalarFunctorIN3c104HalfELi3ELi2ELi2EEEJNS0_11LerpFunctorIfEEfEEEvT_T0_DpT1_)
        /*0090*/ 	.short	0x0380
        /*0092*/ 	.short	0x0c50


	//----- nvinfo : EIATTR_SW_WAR
	.align		4
.L_617:
        /*0094*/ 	.byte	0x04, 0x36
        /*0096*/ 	.short	(.L_619 - .L_618)
.L_618:
        /*0098*/ 	.word	0x00000008
.L_619:


//--------------------- .nv.info._ZN2at6native52_GLOBAL__N__ff984223_19_ForeachTernaryOp_cu_5285c63625multi_tensor_apply_kernelINS1_18TensorListMetadataILi3EEENS1_22TernaryOpScalarFunctorIN3c107complexIfEELi3ELi2ELi2EEEJNS0_11LerpFunctorIS8_EES8_EEEvT_T0_DpT1_ --------------------------
	.section	.nv.info._ZN2at6native52_GLOBAL__N__ff984223_19_ForeachTernaryOp_cu_5285c63625multi_tensor_apply_kernelINS1_18TensorListMetadataILi3EEENS1_22TernaryOpScalarFunctorIN3c107complexIfEELi3ELi2ELi2EEEJNS0_11LerpFunctorIS8_EES8_EEEvT_T0_DpT1_,"",@"SHT_CUDA_INFO"
	.sectionflags	@""
	.align	4


	//----- nvinfo : EIATTR_CUDA_API_VERSION
	.align		4
        /*0000*/ 	.byte	0x04, 0x37
        /*0002*/ 	.short	(.L_621 - .L_620)
.L_620:
        /*0004*/ 	.word	0x00000082


	//----- nvinfo : EIATTR_KPARAM_INFO
	.align		4
.L_621:
        /*0008*/ 	.byte	0x04, 0x17
        /*000a*/ 	.short	(.L_623 - .L_622)
.L_622:
        /*000c*/ 	.word	0x00000000
        /*0010*/ 	.short	0x0003
        /*0012*/ 	.short	0x0c50
        /*0014*/ 	.byte	0x00, 0xf0, 0x21, 0x00


	//----- nvinfo : EIATTR_KPARAM_INFO
	.align		4
.L_623:
        /*0018*/ 	.byte	0x04, 0x17
        /*001a*/ 	.short	(.L_625 - .L_624)
.L_624:
        /*001c*/ 	.word	0x00000000
        /*0020*/ 	.short	0x0002
        /*0022*/ 	.short	0x0c49
        /*0024*/ 	.byte	0x00, 0xf0, 0x05, 0x00


	//----- nvinfo : EIATTR_KPARAM_INFO
	.align		4
.L_625:
        /*0028*/ 	.byte	0x04, 0x17
        /*002a*/ 	.short	(.L_627 - .L_626)
.L_626:
        /*002c*/ 	.word	0x00000000
        /*0030*/ 	.short	0x0001
        /*0032*/ 	.short	0x0c48
        /*0034*/ 	.byte	0x00, 0xf0, 0x05, 0x00


	//----- nvinfo : EIATTR_KPARAM_INFO
	.align		4
.L_627:
        /*0038*/ 	.byte	0x04, 0x17
        /*003a*/ 	.short	(.L_629 - .L_628)
.L_628:
        /*003c*/ 	.word	0x00000000
        /*0040*/ 	.short	0x0000
        /*0042*/ 	.short	0x0000
        /*0044*/ 	.byte	0x00, 0xf0, 0x21, 0x31


	//----- nvinfo : EIATTR_SPARSE_MMA_MASK
	.align		4
.L_629:
        /*0048*/ 	.byte	0x03, 0x50
        /*004a*/ 	.short	0x0000


	//----- nvinfo : EIATTR_MAXREG_COUNT
	.align		4
        /*004c*/ 	.byte	0x03, 0x1b
        /*004e*/ 	.short	0x0080


	//----- nvinfo : EIATTR_MERCURY_ISA_VERSION
	.align		4
        /*0050*/ 	.byte	0x03, 0x5f
        /*0052*/ 	.short	0x0101


	//----- nvinfo : EIATTR_VRC_CTA_INIT_COUNT
	.align		4
        /*0054*/ 	.byte	0x02, 0x4a
	.zero		1
	.zero		1


	//----- nvinfo : EIATTR_EXIT_INSTR_OFFSETS
	.align		4
        /*0058*/ 	.byte	0x04, 0x1c
        /*005a*/ 	.short	(.L_631 - .L_630)


	//   ....[0]....
.L_630:
        /*005c*/ 	.word	0x000001a0


	//   ....[1]....
        /*0060*/ 	.word	0x000008a0


	//   ....[2]....
        /*0064*/ 	.word	0x00000f40


	//   ....[3]....
        /*0068*/ 	.word	0x00000f90


	//   ....[4]....
        /*006c*/ 	.word	0x00001370


	//   ....[5]....
        /*0070*/ 	.word	0x000016f0


	//----- nvinfo : EIATTR_MAX_THREADS
	.align		4
.L_631:
        /*0074*/ 	.byte	0x04, 0x05
        /*0076*/ 	.short	(.L_633 - .L_632)
.L_632:
        /*0078*/ 	.word	0x00000200
        /*007c*/ 	.word	0x00000001
        /*0080*/ 	.word	0x00000001


	//----- nvinfo : EIATTR_CRS_STACK_SIZE
	.align		4
.L_633:
        /*0084*/ 	.byte	0x04, 0x1e
        /*0086*/ 	.short	(.L_635 - .L_634)
.L_634:
        /*0088*/ 	.word	0x00000000


	//----- nvinfo : EIATTR_CBANK_PARAM_SIZE
	.align		4
.L_635:
        /*008c*/ 	.byte	0x03, 0x19
        /*008e*/ 	.short	0x0c58


	//----- nvinfo : EIATTR_PARAM_CBANK
	.align		4
        /*0090*/ 	.byte	0x04, 0x0a
        /*0092*/ 	.short	(.L_637 - .L_636)
	.align		4
.L_636:
        /*0094*/ 	.word	index@(.nv.constant0._ZN2at6native52_GLOBAL__N__ff984223_19_ForeachTernaryOp_cu_5285c63625multi_tensor_apply_kernelINS1_18TensorListMetadataILi3EEENS1_22TernaryOpScalarFunctorIN3c107complexIfEELi3ELi2ELi2EEEJNS0_11LerpFunctorIS8_EES8_EEEvT_T0_DpT1_)
        /*0098*/ 	.short	0x0380
        /*009a*/ 	.short	0x0c58


	//----- nvinfo : EIATTR_SW_WAR
	.align		4
.L_637:
        /*009c*/ 	.byte	0x04, 0x36
        /*009e*/ 	.short	(.L_639 - .L_638)
.L_638:
        /*00a0*/ 	.word	0x00000008
.L_639:


//--------------------- .nv.info._ZN2at6native52_GLOBAL__N__ff984223_19_ForeachTernaryOp_cu_5285c63625multi_tensor_apply_kernelINS1_18TensorListMetadataILi3EEENS1_22TernaryOpScalarFunctorIN3c107complexIdEELi3ELi2ELi2EEEJNS0_11LerpFunctorIS8_EES8_EEEvT_T0_DpT1_ --------------------------
	.section	.nv.info._ZN2at6native52_GLOBAL__N__ff984223_19_ForeachTernaryOp_cu_5285c63625multi_tensor_apply_kernelINS1_18TensorListMetadataILi3EEENS1_22TernaryOpScalarFunctorIN3c107complexIdEELi3ELi2ELi2EEEJNS0_11LerpFunctorIS8_EES8_EEEvT_T0_DpT1_,"",@"SHT_CUDA_INFO"
	.sectionflags	@""
	.align	4


	//----- nvinfo : EIATTR_CUDA_API_VERSION
	.align		4
        /*0000*/ 	.byte	0x04, 0x37
        /*0002*/ 	.short	(.L_641 - .L_640)
.L_640:
        /*0004*/ 	.word	0x00000082


	//----- nvinfo : EIATTR_KPARAM_INFO
	.align		4
.L_641:
        /*0008*/ 	.byte	0x04, 0x17
        /*000a*/ 	.short	(.L_643 - .L_642)
.L_642:
        /*000c*/ 	.word	0x00000000
        /*0010*/ 	.short	0x0003
        /*0012*/ 	.short	0x0c50
        /*0014*/ 	.byte	0x00, 0xf0, 0x41, 0x00


	//----- nvinfo : EIATTR_KPARAM_INFO
	.align		4
.L_643:
        /*0018*/ 	.byte	0x04, 0x17
        /*001a*/ 	.short	(.L_645 - .L_644)
.L_644:
        /*001c*/ 	.word	0x00000000
        /*0020*/ 	.short	0x0002
        /*0022*/ 	.short	0x0c49
        /*0024*/ 	.byte	0x00, 0xf0, 0x05, 0x00


	//----- nvinfo : EIATTR_KPARAM_INFO
	.align		4
.L_645:
        /*0028*/ 	.byte	0x04, 0x17
        /*002a*/ 	.short	(.L_647 - .L_646)
.L_646:
        /*002c*/ 	.word	0x00000000
        /*0030*/ 	.short	0x0001
        /*0032*/ 	.short	0x0c48
        /*0034*/ 	.byte	0x00, 0xf0, 0x05, 0x00


	//----- nvinfo : EIATTR_KPARAM_INFO
	.align		4
.L_647:
        /*0038*/ 	.byte	0x04, 0x17
        /*003a*/ 	.short	(.L_649 - .L_648)
.L_648:
        /*003c*/ 	.word	0x00000000
        /*0040*/ 	.short	0x0000
        /*0042*/ 	.short	0x0000
        /*0044*/ 	.byte	0x00, 0xf0, 0x21, 0x31


	//----- nvinfo : EIATTR_SPARSE_MMA_MASK
	.align		4
.L_649:
        /*0048*/ 	.byte	0x03, 0x50
        /*004a*/ 	.short	0x0000


	//----- nvinfo : EIATTR_MAXREG_COUNT
	.align		4
        /*004c*/ 	.byte	0x03, 0x1b
        /*004e*/ 	.short	0x0080


	//----- nvinfo : EIATTR_MERCURY_ISA_VERSION
	.align		4
        /*0050*/ 	.byte	0x03, 0x5f
        /*0052*/ 	.short	0x0101


	//----- nvinfo : EIATTR_VRC_CTA_INIT_COUNT
	.align		4
        /*0054*/ 	.byte	0x02, 0x4a
	.zero		1
	.zero		1


	//----- nvinfo : EIATTR_EXIT_INSTR_OFFSETS
	.align		4
        /*0058*/ 	.byte	0x04, 0x1c
        /*005a*/ 	.short	(.L_651 - .L_650)


	//   ....[0]....
.L_650:
        /*005c*/ 	.word	0x00000190


	//   ....[1]....
        /*0060*/ 	.word	0x000010f0


	//   ....[2]....
        /*0064*/ 	.word	0x00001fa0


	//   ....[3]....
        /*0068*/ 	.word	0x00001ff0


	//   ....[4]....
        /*006c*/ 	.word	0x00002c00


	//   ....[5]....
        /*0070*/ 	.word	0x00003780


	//----- nvinfo : EIATTR_MAX_THREADS
	.align		4
.L_651:
        /*0074*/ 	.byte	0x04, 0x05
        /*0076*/ 	.short	(.L_653 - .L_652)
.L_652:
        /*0078*/ 	.word	0x00000200
        /*007c*/ 	.word	0x00000001
        /*0080*/ 	.word	0x00000001


	//----- nvinfo : EIATTR_CRS_STACK_SIZE
	.align		4
.L_653:
        /*0084*/ 	.byte	0x04, 0x1e
        /*0086*/ 	.short	(.L_655 - .L_654)
.L_654:
        /*0088*/ 	.word	0x00000000


	//----- nvinfo : EIATTR_CBANK_PARAM_SIZE
	.align		4
.L_655:
        /*008c*/ 	.byte	0x03, 0x19
        /*008e*/ 	.short	0x0c60


	//----- nvinfo : EIATTR_PARAM_CBANK
	.align		4
        /*0090*/ 	.byte	0x04, 0x0a
        /*0092*/ 	.short	(.L_657 - .L_656)
	.align		4
.L_656:
        /*0094*/ 	.word	index@(.nv.constant0._ZN2at6native52_GLOBAL__N__ff984223_19_ForeachTernaryOp_cu_5285c63625multi_tensor_apply_kernelINS1_18TensorListMetadataILi3EEENS1_22TernaryOpScalarFunctorIN3c107complexIdEELi3ELi2ELi2EEEJNS0_11LerpFunctorIS8_EES8_EEEvT_T0_DpT1_)
        /*0098*/ 	.short	0x0380
        /*009a*/ 	.short	0x0c60


	//----- nvinfo : EIATTR_SW_WAR
	.align		4
.L_657:
        /*009c*/ 	.byte	0x04, 0x36
        /*009e*/ 	.short	(.L_659 - .L_658)
.L_658:
        /*00a0*/ 	.word	0x00000008
.L_659:


//--------------------- .nv.info._ZN2at6native52_GLOBAL__N__ff984223_19_ForeachTernaryOp_cu_5285c63625multi_tensor_apply_kernelINS1_18TensorListMetadataILi3EEENS1_22TernaryOpScalarFunctorIfLi3ELi2ELi2EEEJNS0_11LerpFunctorIfEEfEEEvT_T0_DpT1_ --------------------------
	.section	.nv.info._ZN2at6native52_GLOBAL__N__ff984223_19_ForeachTernaryOp_cu_5285c63625multi_tensor_apply_kernelINS1_18TensorListMetadataILi3EEENS1_22TernaryOpScalarFunctorIfLi3ELi2ELi2EEEJNS0_11LerpFunctorIfEEfEEEvT_T0_DpT1_,"",@"SHT_CUDA_INFO"
	.sectionflags	@""
	.align	4


	//----- nvinfo : EIATTR_CUDA_API_VERSION
	.align		4
        /*0000*/ 	.byte	0x04, 0x37
        /*0002*/ 	.short	(.L_661 - .L_660)
.L_660:
        /*0004*/ 	.word	0x00000082


	//----- nvinfo : EIATTR_KPARAM_INFO
	.align		4
.L_661:
        /*0008*/ 	.byte	0x04, 0x17
        /*000a*/ 	.short	(.L_663 - .L_662)
.L_662:
        /*000c*/ 	.word	0x00000000
        /*0010*/ 	.short	0x0003
        /*0012*/ 	.short	0x0c4c
        /*0014*/ 	.byte	0x00, 0xf0, 0x11, 0x00


	//----- nvinfo : EIATTR_KPARAM_INFO
	.align		4
.L_663:
        /*0018*/ 	.byte	0x04, 0x17
        /*001a*/ 	.short	(.L_665 - .L_664)
.L_664:
        /*001c*/ 	.word	0x00000000
        /*0020*/ 	.short	0x0002
        /*0022*/ 	.short	0x0c49
        /*0024*/ 	.byte	0x00, 0xf0, 0x05, 0x00


	//----- nvinfo : EIATTR_KPARAM_INFO
	.align		4
.L_665:
        /*0028*/ 	.byte	0x04, 0x17
        /*002a*/ 	.short	(.L_667 - .L_666)
.L_666:
        /*002c*/ 	.word	0x00000000
        /*0030*/ 	.short	0x0001
        /*0032*/ 	.short	0x0c48
        /*0034*/ 	.byte	0x00, 0xf0, 0x05, 0x00


	//----- nvinfo : EIATTR_KPARAM_INFO
	.align		4
.L_667:
        /*0038*/ 	.byte	0x04, 0x17
        /*003a*/ 	.short	(.L_669 - .L_668)
.L_668:
        /*003c*/ 	.word	0x00000000
        /*0040*/ 	.short	0x0000
        /*0042*/ 	.short	0x0000
        /*0044*/ 	.byte	0x00, 0xf0, 0x21, 0x31


	//----- nvinfo : EIATTR_SPARSE_MMA_MASK
	.align		4
.L_669:
        /*0048*/ 	.byte	0x03, 0x50
        /*004a*/ 	.short	0x0000


	//----- nvinfo : EIATTR_MAXREG_COUNT
	.align		4
        /*004c*/ 	.byte	0x03, 0x1b
        /*004e*/ 	.short	0x0080


	//----- nvinfo : EIATTR_MERCURY_ISA_VERSION
	.align		4
        /*0050*/ 	.byte	0x03, 0x5f
        /*0052*/ 	.short	0x0101


	//----- nvinfo : EIATTR_VRC_CTA_INIT_COUNT
	.align		4
        /*0054*/ 	.byte	0x02, 0x4a
	.zero		1
	.zero		1


	//----- nvinfo : EIATTR_EXIT_INSTR_OFFSETS
	.align		4
        /*0058*/ 	.byte	0x04, 0x1c
        /*005a*/ 	.short	(.L_671 - .L_670)


	//   ....[0]....
.L_670:
        /*005c*/ 	.word	0x000001a0


	//   ....[1]....
        /*0060*/ 	.word	0x00000720


	//   ....[2]....
        /*0064*/ 	.word	0x00000770


	//   ....[3]....
        /*0068*/ 	.word	0x00000a20


	//----- nvinfo : EIATTR_MAX_THREADS
	.align		4
.L_671:
        /*006c*/ 	.byte	0x04, 0x05
        /*006e*/ 	.short	(.L_673 - .L_672)
.L_672:
        /*0070*/ 	.word	0x00000200
        /*0074*/ 	.word	0x00000001
        /*0078*/ 	.word	0x00000001


	//----- nvinfo : EIATTR_CRS_STACK_SIZE
	.align		4
.L_673:
        /*007c*/ 	.byte	0x04, 0x1e
        /*007e*/ 	.short	(.L_675 - .L_674)
.L_674:
        /*0080*/ 	.word	0x00000000


	//----- nvinfo : EIATTR_CBANK_PARAM_SIZE
	.align		4
.L_675:
        /*0084*/ 	.byte	0x03, 0x19
        /*0086*/ 	.short	0x0c50


	//----- nvinfo : EIATTR_PARAM_CBANK
	.align		4
        /*0088*/ 	.byte	0x04, 0x0a
        /*008a*/ 	.short	(.L_677 - .L_676)
	.align		4
.L_676:
        /*008c*/ 	.word	index@(.nv.constant0._ZN2at6native52_GLOBAL__N__ff984223_19_ForeachTernaryOp_cu_5285c63625multi_tensor_apply_kernelINS1_18TensorListMetadataILi3EEENS1_22TernaryOpScalarFunctorIfLi3ELi2ELi2EEEJNS0_11LerpFunctorIfEEfEEEvT_T0_DpT1_)
        /*0090*/ 	.short	0x0380
        /*0092*/ 	.short	0x0c50


	//----- nvinfo : EIATTR_SW_WAR
	.align		4
.L_677:
        /*0094*/ 	.byte	0x04, 0x36
        /*0096*/ 	.short	(.L_679 - .L_678)
.L_678:
        /*0098*/ 	.word	0x00000008
.L_679:


//--------------------- .nv.info._ZN2at6native52_GLOBAL__N__ff984223_19_ForeachTernaryOp_cu_5285c63625multi_tensor_apply_kernelINS1_18TensorListMetadataILi3EEENS1_22TernaryOpScalarFunctorIdLi3ELi2ELi2EEEJNS0_11LerpFunctorIdEEdEEEvT_T0_DpT1_ --------------------------
	.section	.nv.info._ZN2at6native52_GLOBAL__N__ff984223_19_ForeachTernaryOp_cu_5285c63625multi_tensor_apply_kernelINS1_18TensorListMetadataILi3EEENS1_22TernaryOpScalarFunctorIdLi3ELi2ELi2EEEJNS0_11LerpFunctorIdEEdEEEvT_T0_DpT1_,"",@"SHT_CUDA_INFO"
	.sectionflags	@""
	.align	4


	//----- nvinfo : EIATTR_CUDA_API_VERSION
	.align		4
        /*0000*/ 	.byte	0x04, 0x37
        /*0002*/ 	.short	(.L_681 - .L_680)
.L_680:
        /*0004*/ 	.word	0x00000082


	//----- nvinfo : EIATTR_KPARAM_INFO
	.align		4
.L_681:
        /*0008*/ 	.byte	0x04, 0x17
        /*000a*/ 	.short	(.L_683 - .L_682)
.L_682:
        /*000c*/ 	.word	0x00000000
        /*0010*/ 	.short	0x0003
        /*0012*/ 	.short	0x0c50
        /*0014*/ 	.byte	0x00, 0xf0, 0x21, 0x00


	//----- nvinfo : EIATTR_KPARAM_INFO
	.align		4
.L_683:
        /*0018*/ 	.byte	0x04, 0x17
        /*001a*/ 	.short	(.L_685 - .L_684)
.L_684:
        /*001c*/ 	.word	0x00000000
        /*0020*/ 	.short	0x0002
        /*0022*/ 	.short	0x0c49
        /*0024*/ 	.byte	0x00, 0xf0, 0x05, 0x00


	//----- nvinfo : EIATTR_KPARAM_INFO
	.align		4
.L_685:
        /*0028*/ 	.byte	0x04, 0x17
        /*002a*/ 	.short	(.L_687 - .L_686)
.L_686:
        /*002c*/ 	.word	0x00000000
        /*0030*/ 	.short	0x0001
        /*0032*/ 	.short	0x0c48
        /*0034*/ 	.byte	0x00, 0xf0, 0x05, 0x00


	//----- nvinfo : EIATTR_KPARAM_INFO
	.align		4
.L_687:
        /*0038*/ 	.byte	0x04, 0x17
        /*003a*/ 	.short	(.L_689 - .L_688)
.L_688:
        /*003c*/ 	.word	0x00000000
        /*0040*/ 	.short	0x0000
        /*0042*/ 	.short	0x0000
        /*0044*/ 	.byte	0x00, 0xf0, 0x21, 0x31


	//----- nvinfo : EIATTR_SPARSE_MMA_MASK
	.align		4
.L_689:
        /*0048*/ 	.byte	0x03, 0x50
        /*004a*/ 	.short	0x0000


	//----- nvinfo : EIATTR_MAXREG_COUNT
	.align		4
        /*004c*/ 	.byte	0x03, 0x1b
        /*004e*/ 	.short	0x0080


	//----- nvinfo : EIATTR_MERCURY_ISA_VERSION
	.align		4
        /*0050*/ 	.byte	0x03, 0x5f
        /*0052*/ 	.short	0x0101


	//----- nvinfo : EIATTR_VRC_CTA_INIT_COUNT
	.align		4
        /*0054*/ 	.byte	0x02, 0x4a
	.zero		1
	.zero		1


	//----- nvinfo : EIATTR_EXIT_INSTR_OFFSETS
	.align		4
        /*0058*/ 	.byte	0x04, 0x1c
        /*005a*/ 	.short	(.L_691 - .L_690)


	//   ....[0]....
.L_690:
        /*005c*/ 	.word	0x000001a0


	//   ....[1]....
        /*0060*/ 	.word	0x00000b20


	//   ....[2]....
        /*0064*/ 	.word	0x00000b70


	//   ....[3]....
        /*0068*/ 	.word	0x000011c0


	//----- nvinfo : EIATTR_MAX_THREADS
	.align		4
.L_691:
        /*006c*/ 	.byte	0x04, 0x05
        /*006e*/ 	.short	(.L_693 - .L_692)
.L_692:
        /*0070*/ 	.word	0x00000200
        /*0074*/ 	.word	0x00000001
        /*0078*/ 	.word	0x00000001


	//----- nvinfo : EIATTR_CRS_STACK_SIZE
	.align		4
.L_693:
        /*007c*/ 	.byte	0x04, 0x1e
        /*007e*/ 	.short	(.L_695 - .L_694)
.L_694:
        /*0080*/ 	.word	0x00000000


	//----- nvinfo : EIATTR_CBANK_PARAM_SIZE
	.align		4
.L_695:
        /*0084*/ 	.byte	0x03, 0x19
        /*0086*/ 	.short	0x0c58


	//----- nvinfo : EIATTR_PARAM_CBANK
	.align		4
        /*0088*/ 	.byte	0x04, 0x0a
        /*008a*/ 	.short	(.L_697 - .L_696)
	.align		4
.L_696:
        /*008c*/ 	.word	index@(.nv.constant0._ZN2at6native52_GLOBAL__N__ff984223_19_ForeachTernaryOp_cu_5285c63625multi_tensor_apply_kernelINS1_18TensorListMetadataILi3EEENS1_22TernaryOpScalarFunctorIdLi3ELi2ELi2EEEJNS0_11LerpFunctorIdEEdEEEvT_T0_DpT1_)
        /*0090*/ 	.short	0x0380
        /*0092*/ 	.short	0x0c58


	//----- nvinfo : EIATTR_SW_WAR
	.align		4
.L_697:
        /*0094*/ 	.byte	0x04, 0x36
        /*0096*/ 	.short	(.L_699 - .L_698)
.L_698:
        /*0098*/ 	.word	0x00000008
.L_699:


//--------------------- .nv.info._ZN2at6native52_GLOBAL__N__ff984223_19_ForeachTernaryOp_cu_5285c63625multi_tensor_apply_kernelINS1_18TensorListMetadataILi3EEENS1_20TernaryOpListFunctorIN3c108BFloat16ELi3ELi3ELi0EEEJNS0_11LerpFunctorIfEEEEEvT_T0_DpT1_ --------------------------
	.section	.nv.info._ZN2at6native52_GLOBAL__N__ff984223_19_ForeachTernaryOp_cu_5285c63625multi_tensor_apply_kernelINS1_18TensorListMetadataILi3EEENS1_20TernaryOpListFunctorIN3c108BFloat16ELi3ELi3ELi0EEEJNS0_11LerpFunctorIfEEEEEvT_T0_DpT1_,"",@"SHT_CUDA_INFO"
	.sectionflags	@""
	.align	4


	//----- nvinfo : EIATTR_CUDA_API_VERSION
	.align		4
        /*0000*/ 	.byte	0x04, 0x37
        /*0002*/ 	.short	(.L_701 - .L_700)
.L_700:
        /*0004*/ 	.word	0x00000082


	//----- nvinfo : EIATTR_KPARAM_INFO
	.align		4
.L_701:
        /*0008*/ 	.byte	0x04, 0x17
        /*000a*/ 	.short	(.L_703 - .L_702)
.L_702:
        /*000c*/ 	.word	0x00000000
        /*0010*/ 	.short	0x0002
        /*0012*/ 	.short	0x0c49
        /*0014*/ 	.byte	0x00, 0xf0, 0x05, 0x00


	//----- nvinfo : EIATTR_KPARAM_INFO
	.align		4
.L_703:
        /*0018*/ 	.byte	0x04, 0x17
        /*001a*/ 	.short	(.L_705 - .L_704)
.L_704:
        /*001c*/ 	.word	0x00000000
        /*0020*/ 	.short	0x0001
        /*0022*/ 	.short	0x0c48
        /*0024*/ 	.byte	0x00, 0xf0, 0x05, 0x00


	//----- nvinfo : EIATTR_KPARAM_INFO
	.align		4
.L_705:
        /*0028*/ 	.byte	0x04, 0x17
        /*002a*/ 	.short	(.L_707 - .L_706)
.L_706:
        /*002c*/ 	.word	0x00000000
        /*0030*/ 	.short	0x0000
        /*0032*/ 	.short	0x0000
        /*0034*/ 	.byte	0x00, 0xf0, 0x21, 0x31


	//----- nvinfo : EIATTR_SPARSE_MMA_MASK
	.align		4
.L_707:
        /*0038*/ 	.byte	0x03, 0x50
        /*003a*/ 	.short	0x0000


	//----- nvinfo : EIATTR_MAXREG_COUNT
	.align		4
        /*003c*/ 	.byte	0x03, 0x1b
        /*003e*/ 	.short	0x0080


	//----- nvinfo : EIATTR_MERCURY_ISA_VERSION
	.align		4
        /*0040*/ 	.byte	0x03, 0x5f
        /*0042*/ 	.short	0x0101


	//----- nvinfo : EIATTR_VRC_CTA_INIT_COUNT
	.align		4
        /*0044*/ 	.byte	0x02, 0x4a
	.zero		1
	.zero		1


	//----- nvinfo : EIATTR_EXIT_INSTR_OFFSETS
	.align		4
        /*0048*/ 	.byte	0x04, 0x1c
        /*004a*/ 	.short	(.L_709 - .L_708)


	//   ....[0]....
.L_708:
        /*004c*/ 	.word	0x000001a0


	//   ....[1]....
        /*0050*/ 	.word	0x000009a0


	//   ....[2]....
        /*0054*/ 	.word	0x000009f0


	//   ....[3]....
        /*0058*/ 	.word	0x00000df0


	//----- nvinfo : EIATTR_MAX_THREADS
	.align		4
.L_709:
        /*005c*/ 	.byte	0x04, 0x05
        /*005e*/ 	.short	(.L_711 - .L_710)
.L_710:
        /*0060*/ 	.word	0x00000200
        /*0064*/ 	.word	0x00000001
        /*0068*/ 	.word	0x00000001


	//----- nvinfo : EIATTR_CRS_STACK_SIZE
	.align		4
.L_711:
        /*006c*/ 	.byte	0x04, 0x1e
        /*006e*/ 	.short	(.L_713 - .L_712)
.L_712:
        /*0070*/ 	.word	0x00000000


	//----- nvinfo : EIATTR_CBANK_PARAM_SIZE
	.align		4
.L_713:
        /*0074*/ 	.byte	0x03, 0x19
        /*0076*/ 	.short	0x0c4a


	//----- nvinfo : EIATTR_PARAM_CBANK
	.align		4
        /*0078*/ 	.byte	0x04, 0x0a
        /*007a*/ 	.short	(.L_715 - .L_714)
	.align		4
.L_714:
        /*007c*/ 	.word	index@(.nv.constant0._ZN2at6native52_GLOBAL__N__ff984223_19_ForeachTernaryOp_cu_5285c63625multi_tensor_apply_kernelINS1_18TensorListMetadataILi3EEENS1_20TernaryOpListFunctorIN3c108BFloat16ELi3ELi3ELi0EEEJNS0_11LerpFunctorIfEEEEEvT_T0_DpT1_)
        /*0080*/ 	.short	0x0380
        /*0082*/ 	.short	0x0c4a


	//----- nvinfo : EIATTR_SW_WAR
	.align		4
.L_715:
        /*0084*/ 	.byte	0x04, 0x36
        /*0086*/ 	.short	(.L_717 - .L_716)
.L_716:
        /*0088*/ 	.word	0x00000008
.L_717:


//--------------------- .nv.info._ZN2at6native52_GLOBAL__N__ff984223_19_ForeachTernaryOp_cu_5285c63625multi_tensor_apply_kernelINS1_18TensorListMetadataILi3EEENS1_20TernaryOpListFunctorIN3c104HalfELi3ELi3ELi0EEEJNS0_11LerpFunctorIfEEEEEvT_T0_DpT1_ --------------------------
	.section	.nv.info._ZN2at6native52_GLOBAL__N__ff984223_19_ForeachTernaryOp_cu_5285c63625multi_tensor_apply_kernelINS1_18TensorListMetadataILi3EEENS1_20TernaryOpListFunctorIN3c104HalfELi3ELi3ELi0EEEJNS0_11LerpFunctorIfEEEEEvT_T0_DpT1_,"",@"SHT_CUDA_INFO"
	.sectionflags	@""
	.align	4


	//----- nvinfo : EIATTR_CUDA_API_VERSION
	.align		4
        /*0000*/ 	.byte	0x04, 0x37
        /*0002*/ 	.short	(.L_719 - .L_718)
.L_718:
        /*0004*/ 	.word	0x00000082


	//----- nvinfo : EIATTR_KPARAM_INFO
	.align		4
.L_719:
        /*0008*/ 	.byte	0x04, 0x17
        /*000a*/ 	.short	(.L_721 - .L_720)
.L_720:
        /*000c*/ 	.word	0x00000000
        /*0010*/ 	.short	0x0002
        /*0012*/ 	.short	0x0c49
        /*0014*/ 	.byte	0x00, 0xf0, 0x05, 0x00


	//----- nvinfo : EIATTR_KPARAM_INFO
	.align		4
.L_721:
        /*0018*/ 	.byte	0x04, 0x17
        /*001a*/ 	.short	(.L_723 - .L_722)
.L_722:
        /*001c*/ 	.word	0x00000000
        /*0020*/ 	.short	0x0001
        /*0022*/ 	.short	0x0c48
        /*0024*/ 	.byte	0x00, 0xf0, 0x05, 0x00


	//----- nvinfo : EIATTR_KPARAM_INFO
	.align		4
.L_723:
        /*0028*/ 	.byte	0x04, 0x17
        /*002a*/ 	.short	(.L_725 - .L_724)
.L_724:
        /*002c*/ 	.word	0x00000000
        /*0030*/ 	.short	0x0000
        /*0032*/ 	.short	0x0000
        /*0034*/ 	.byte	0x00, 0xf0, 0x21, 0x31


	//----- nvinfo : EIATTR_SPARSE_MMA_MASK
	.align		4
.L_725:
        /*0038*/ 	.byte	0x03, 0x50
        /*003a*/ 	.short	0x0000


	//----- nvinfo : EIATTR_MAXREG_COUNT
	.align		4
        /*003c*/ 	.byte	0x03, 0x1b
        /*003e*/ 	.short	0x0080


	//----- nvinfo : EIATTR_MERCURY_ISA_VERSION
	.align		4
        /*0040*/ 	.byte	0x03, 0x5f
        /*0042*/ 	.short	0x0101


	//----- nvinfo : EIATTR_VRC_CTA_INIT_COUNT
	.align		4
        /*0044*/ 	.byte	0x02, 0x4a
	.zero		1
	.zero		1


	//----- nvinfo : EIATTR_EXIT_INSTR_OFFSETS
	.align		4
        /*0048*/ 	.byte	0x04, 0x1c
        /*004a*/ 	.short	(.L_727 - .L_726)


	//   ....[0]....
.L_726:
        /*004c*/ 	.word	0x000001a0


	//   ....[1]....
        /*0050*/ 	.word	0x000009a0


	//   ....[2]....
        /*0054*/ 	.word	0x000009f0


	//   ....[3]....
        /*0058*/ 	.word	0x00000d90


	//----- nvinfo : EIATTR_MAX_THREADS
	.align		4
.L_727:
        /*005c*/ 	.byte	0x04, 0x05
        /*005e*/ 	.short	(.L_729 - .L_728)
.L_728:
        /*0060*/ 	.word	0x00000200
        /*0064*/ 	.word	0x00000001
        /*0068*/ 	.word	0x00000001


	//----- nvinfo : EIATTR_CRS_STACK_SIZE
	.align		4
.L_729:
        /*006c*/ 	.byte	0x04, 0x1e
        /*006e*/ 	.short	(.L_731 - .L_730)
.L_730:
        /*0070*/ 	.word	0x00000000


	//----- nvinfo : EIATTR_CBANK_PARAM_SIZE
	.align		4
.L_731:
        /*0074*/ 	.byte	0x03, 0x19
        /*0076*/ 	.short	0x0c4a


	//----- nvinfo : EIATTR_PARAM_CBANK
	.align		4
        /*0078*/ 	.byte	0x04, 0x0a
        /*007a*/ 	.short	(.L_733 - .L_732)
	.align		4
.L_732:
        /*007c*/ 	.word	index@(.nv.constant0._ZN2at6native52_GLOBAL__N__ff984223_19_ForeachTernaryOp_cu_5285c63625multi_tensor_apply_kernelINS1_18TensorListMetadataILi3EEENS1_20TernaryOpListFunctorIN3c104HalfELi3ELi3ELi0EEEJNS0_11LerpFunctorIfEEEEEvT_T0_DpT1_)
        /*0080*/ 	.short	0x0380
        /*0082*/ 	.short	0x0c4a


	//----- nvinfo : EIATTR_SW_WAR
	.align		4
.L_733:
        /*0084*/ 	.byte	0x04, 0x36
        /*0086*/ 	.short	(.L_735 - .L_734)
.L_734:
        /*0088*/ 	.word	0x00000008
.L_735:


//--------------------- .nv.info._ZN2at6native52_GLOBAL__N__ff984223_19_ForeachTernaryOp_cu_5285c63625multi_tensor_apply_kernelINS1_18TensorListMetadataILi3EEENS1_20TernaryOpListFunctorIN3c107complexIfEELi3ELi3ELi0EEEJNS0_11LerpFunctorIS8_EEEEEvT_T0_DpT1_ --------------------------
	.section	.nv.info._ZN2at6native52_GLOBAL__N__ff984223_19_ForeachTernaryOp_cu_5285c63625multi_tensor_apply_kernelINS1_18TensorListMetadataILi3EEENS1_20TernaryOpListFunctorIN3c107complexIfEELi3ELi3ELi0EEEJNS0_11LerpFunctorIS8_EEEEEvT_T0_DpT1_,"",@"SHT_CUDA_INFO"
	.sectionflags	@""
	.align	4


	//----- nvinfo : EIATTR_CUDA_API_VERSION
	.align		4
        /*0000*/ 	.byte	0x04, 0x37
        /*0002*/ 	.short	(.L_737 - .L_736)
.L_736:
        /*0004*/ 	.word	0x00000082


	//----- nvinfo : EIATTR_KPARAM_INFO
	.align		4
.L_737:
        /*0008*/ 	.byte	0x04, 0x17
        /*000a*/ 	.short	(.L_739 - .L_738)
.L_738:
        /*000c*/ 	.word	0x00000000
        /*0010*/ 	.short	0x0002
        /*0012*/ 	.short	0x0c49
        /*0014*/ 	.byte	0x00, 0xf0, 0x05, 0x00


	//----- nvinfo : EIATTR_KPARAM_INFO
	.align		4
.L_739:
        /*0018*/ 	.byte	0x04, 0x17
        /*001a*/ 	.short	(.L_741 - .L_740)
.L_740:
        /*001c*/ 	.word	0x00000000
        /*0020*/ 	.short	0x0001
        /*0022*/ 	.short	0x0c48
        /*0024*/ 	.byte	0x00, 0xf0, 0x05, 0x00


	//----- nvinfo : EIATTR_KPARAM_INFO
	.align		4
.L_741:
        /*0028*/ 	.byte	0x04, 0x17
        /*002a*/ 	.short	(.L_743 - .L_742)
.L_742:
        /*002c*/ 	.word	0x00000000
        /*0030*/ 	.short	0x0000
        /*0032*/ 	.short	0x0000
        /*0034*/ 	.byte	0x00, 0xf0, 0x21, 0x31


	//----- nvinfo : EIATTR_SPARSE_MMA_MASK
	.align		4
.L_743:
        /*0038*/ 	.byte	0x03, 0x50
        /*003a*/ 	.short	0x0000


	//----- nvinfo : EIATTR_MAXREG_COUNT
	.align		4
        /*003c*/ 	.byte	0x03, 0x1b
        /*003e*/ 	.short	0x0080


	//----- nvinfo : EIATTR_MERCURY_ISA_VERSION
	.align		4
        /*0040*/ 	.byte	0x03, 0x5f
        /*0042*/ 	.short	0x0101


	//----- nvinfo : EIATTR_VRC_CTA_INIT_COUNT
	.align		4
        /*0044*/ 	.byte	0x02, 0x4a
	.zero		1
	.zero		1


	//----- nvinfo : EIATTR_EXIT_INSTR_OFFSETS
	.align		4
        /*0048*/ 	.byte	0x04, 0x1c
        /*004a*/ 	.short	(.L_745 - .L_744)


	//   ....[0]....
.L_744:
        /*004c*/ 	.word	0x000001a0


	//   ....[1]....
        /*0050*/ 	.word	0x00000f90


	//   ....[2]....
        /*0054*/ 	.word	0x00000fe0


	//   ....[3]....
        /*0058*/ 	.word	0x00001760


	//----- nvinfo : EIATTR_MAX_THREADS
	.align		4
.L_745:
        /*005c*/ 	.byte	0x04, 0x05
        /*005e*/ 	.short	(.L_747 - .L_746)
.L_746:
        /*0060*/ 	.word	0x00000200
        /*0064*/ 	.word	0x00000001
        /*0068*/ 	.word	0x00000001


	//----- nvinfo : EIATTR_CRS_STACK_SIZE
	.align		4
.L_747:
        /*006c*/ 	.byte	0x04, 0x1e
        /*006e*/ 	.short	(.L_749 - .L_748)
.L_748:
        /*0070*/ 	.word	0x00000000


	//----- nvinfo : EIATTR_CBANK_PARAM_SIZE
	.align		4
.L_749:
        /*0074*/ 	.byte	0x03, 0x19
        /*0076*/ 	.short	0x0c4a


	//----- nvinfo : EIATTR_PARAM_CBANK
	.align		4
        /*0078*/ 	.byte	0x04, 0x0a
        /*007a*/ 	.short	(.L_751 - .L_750)
	.align		4
.L_750:
        /*007c*/ 	.word	index@(.nv.constant0._ZN2at6native52_GLOBAL__N__ff984223_19_ForeachTernaryOp_cu_5285c63625multi_tensor_apply_kernelINS1_18TensorListMetadataILi3EEENS1_20TernaryOpListFunctorIN3c107complexIfEELi3ELi3ELi0EEEJNS0_11LerpFunctorIS8_EEEEEvT_T0_DpT1_)
        /*0080*/ 	.short	0x0380
        /*0082*/ 	.short	0x0c4a


	//----- nvinfo : EIATTR_SW_WAR
	.align		4
.L_751:
        /*0084*/ 	.byte	0x04, 0x36
        /*0086*/ 	.short	(.L_753 - .L_752)
.L_752:
        /*0088*/ 	.word	0x00000008
.L_753:


//--------------------- .nv.info._ZN2at6native52_GLOBAL__N__ff984223_19_ForeachTernaryOp_cu_5285c63625multi_tensor_apply_kernelINS1_18TensorListMetadataILi3EEENS1_20TernaryOpListFunctorIN3c107complexIdEELi3ELi3ELi0EEEJNS0_11LerpFunctorIS8_EEEEEvT_T0_DpT1_ --------------------------
	.section	.nv.info._ZN2at6native52_GLOBAL__N__ff984223_19_ForeachTernaryOp_cu_5285c63625multi_tensor_apply_kernelINS1_18TensorListMetadataILi3EEENS1_20TernaryOpListFunctorIN3c107complexIdEELi3ELi3ELi0EEEJNS0_11LerpFunctorIS8_EEEEEvT_T0_DpT1_,"",@"SHT_CUDA_INFO"
	.sectionflags	@""
	.align	4


	//----- nvinfo : EIATTR_CUDA_API_VERSION
	.align		4
        /*0000*/ 	.byte	0x04, 0x37
        /*0002*/ 	.short	(.L_755 - .L_754)
.L_754:
        /*0004*/ 	.word	0x00000082


	//----- nvinfo : EIATTR_KPARAM_INFO
	.align		4
.L_755:
        /*0008*/ 	.byte	0x04, 0x17
        /*000a*/ 	.short	(.L_757 - .L_756)
.L_756:
        /*000c*/ 	.word	0x00000000
        /*0010*/ 	.short	0x0002
        /*0012*/ 	.short	0x0c49
        /*0014*/ 	.byte	0x00, 0xf0, 0x05, 0x00


	//----- nvinfo : EIATTR_KPARAM_INFO
	.align		4
.L_757:
        /*0018*/ 	.byte	0x04, 0x17
        /*001a*/ 	.short	(.L_759 - .L_758)
.L_758:
        /*001c*/ 	.word	0x00000000
        /*0020*/ 	.short	0x0001
        /*0022*/ 	.short	0x0c48
        /*0024*/ 	.byte	0x00, 0xf0, 0x05, 0x00


	//----- nvinfo : EIATTR_KPARAM_INFO
	.align		4
.L_759:
        /*0028*/ 	.byte	0x04, 0x17
        /*002a*/ 	.short	(.L_761 - .L_760)
.L_760:
        /*002c*/ 	.word	0x00000000
        /*0030*/ 	.short	0x0000
        /*0032*/ 	.short	0x0000
        /*0034*/ 	.byte	0x00, 0xf0, 0x21, 0x31


	//----- nvinfo : EIATTR_SPARSE_MMA_MASK
	.align		4
.L_761:
        /*0038*/ 	.byte	0x03, 0x50
        /*003a*/ 	.short	0x0000


	//----- nvinfo : EIATTR_MAXREG_COUNT
	.align		4
        /*003c*/ 	.byte	0x03, 0x1b
        /*003e*/ 	.short	0x0080


	//----- nvinfo : EIATTR_MERCURY_ISA_VERSION
	.align		4
        /*0040*/ 	.byte	0x03, 0x5f
        /*0042*/ 	.short	0x0101


	//----- nvinfo : EIATTR_VRC_CTA_INIT_COUNT
	.align		4
        /*0044*/ 	.byte	0x02, 0x4a
	.zero		1
	.zero		1


	//----- nvinfo : EIATTR_EXIT_INSTR_OFFSETS
	.align		4
        /*0048*/ 	.byte	0x04, 0x1c
        /*004a*/ 	.short	(.L_763 - .L_762)


	//   ....[0]....
.L_762:
        /*004c*/ 	.word	0x000001a0


	//   ....[1]....
        /*0050*/ 	.word	0x00002270


	//   ....[2]....
        /*0054*/ 	.word	0x000022c0


	//   ....[3]....
        /*0058*/ 	.word	0x00003cc0


	//----- nvinfo : EIATTR_MAX_THREADS
	.align		4
.L_763:
        /*005c*/ 	.byte	0x04, 0x05
        /*005e*/ 	.short	(.L_765 - .L_764)
.L_764:
        /*0060*/ 	.word	0x00000200
        /*0064*/ 	.word	0x00000001
        /*0068*/ 	.word	0x00000001


	//----- nvinfo : EIATTR_CRS_STACK_SIZE
	.align		4
.L_765:
        /*006c*/ 	.byte	0x04, 0x1e
        /*006e*/ 	.short	(.L_767 - .L_766)
.L_766:
        /*0070*/ 	.word	0x00000000


	//----- nvinfo : EIATTR_CBANK_PARAM_SIZE
	.align		4
.L_767:
        /*0074*/ 	.byte	0x03, 0x19
        /*0076*/ 	.short	0x0c4a


	//----- nvinfo : EIATTR_PARAM_CBANK
	.align		4
        /*0078*/ 	.byte	0x04, 0x0a
        /*007a*/ 	.short	(.L_769 - .L_768)
	.align		4
.L_768:
        /*007c*/ 	.word	index@(.nv.constant0._ZN2at6native52_GLOBAL__N__ff984223_19_ForeachTernaryOp_cu_5285c63625multi_tensor_apply_kernelINS1_18TensorListMetadataILi3EEENS1_20TernaryOpListFunctorIN3c107complexIdEELi3ELi3ELi0EEEJNS0_11LerpFunctorIS8_EEEEEvT_T0_DpT1_)
        /*0080*/ 	.short	0x0380
        /*0082*/ 	.short	0x0c4a


	//----- nvinfo : EIATTR_SW_WAR
	.align		4
.L_769:
        /*0084*/ 	.byte	0x04, 0x36
        /*0086*/ 	.short	(.L_771 - .L_770)
.L_770:
        /*0088*/ 	.word	0x00000008
.L_771:


//--------------------- .nv.info._ZN2at6native52_GLOBAL__N__ff984223_19_ForeachTernaryOp_cu_5285c63625multi_tensor_apply_kernelINS1_18TensorListMetadataILi3EEENS1_20TernaryOpListFunctorIfLi3ELi3ELi0EEEJNS0_11LerpFunctorIfEEEEEvT_T0_DpT1_ --------------------------
	.section	.nv.info._ZN2at6native52_GLOBAL__N__ff984223_19_ForeachTernaryOp_cu_5285c63625multi_tensor_apply_kernelINS1_18TensorListMetadataILi3EEENS1_20TernaryOpListFunctorIfLi3ELi3ELi0EEEJNS0_11LerpFunctorIfEEEEEvT_T0_DpT1_,"",@"SHT_CUDA_INFO"
	.sectionflags	@""
	.align	4


	//----- nvinfo : EIATTR_CUDA_API_VERSION
	.align		4
        /*0000*/ 	.byte	0x04, 0x37
        /*0002*/ 	.short	(.L_773 - .L_772)
.L_772:
        /*0004*/ 	.word	0x00000082


	//----- nvinfo : EIATTR_KPARAM_INFO
	.align		4
.L_773:
        /*0008*/ 	.byte	0x04, 0x17
        /*000a*/ 	.short	(.L_775 - .L_774)
.L_774:
        /*000c*/ 	.word	0x00000000
        /*0010*/ 	.short	0x0002
        /*0012*/ 	.short	0x0c49
        /*0014*/ 	.byte	0x00, 0xf0, 0x05, 0x00


	//----- nvinfo : EIATTR_KPARAM_INFO
	.align		4
.L_775:
        /*0018*/ 	.byte	0x04, 0x17
        /*001a*/ 	.short	(.L_777 - .L_776)
.L_776:
        /*001c*/ 	.word	0x00000000
        /*0020*/ 	.short	0x0001
        /*0022*/ 	.short	0x0c48
        /*0024*/ 	.byte	0x00, 0xf0, 0x05, 0x00


	//----- nvinfo : EIATTR_KPARAM_INFO
	.align		4
.L_777:
        /*0028*/ 	.byte	0x04, 0x17
        /*002a*/ 	.short	(.L_779 - .L_778)
.L_778:
        /*002c*/ 	.word	0x00000000
        /*0030*/ 	.short	0x0000
        /*0032*/ 	.short	0x0000
        /*0034*/ 	.byte	0x00, 0xf0, 0x21, 0x31


	//----- nvinfo : EIATTR_SPARSE_MMA_MASK
	.align		4
.L_779:
        /*0038*/ 	.byte	0x03, 0x50
        /*003a*/ 	.short	0x0000


	//----- nvinfo : EIATTR_MAXREG_COUNT
	.align		4
        /*003c*/ 	.byte	0x03, 0x1b
        /*003e*/ 	.short	0x0080


	//----- nvinfo : EIATTR_MERCURY_ISA_VERSION
	.align		4
        /*0040*/ 	.byte	0x03, 0x5f
        /*0042*/ 	.short	0x0101


	//----- nvinfo : EIATTR_VRC_CTA_INIT_COUNT
	.align		4
        /*0044*/ 	.byte	0x02, 0x4a
	.zero		1
	.zero		1


	//----- nvinfo : EIATTR_EXIT_INSTR_OFFSETS
	.align		4
        /*0048*/ 	.byte	0x04, 0x1c
        /*004a*/ 	.short	(.L_781 - .L_780)


	//   ....[0]....
.L_780:
        /*004c*/ 	.word	0x000001a0


	//   ....[1]....
        /*0050*/ 	.word	0x00000860


	//   ....[2]....
        /*0054*/ 	.word	0x000008b0


	//   ....[3]....
        /*0058*/ 	.word	0x00000b70


	//----- nvinfo : EIATTR_MAX_THREADS
	.align		4
.L_781:
        /*005c*/ 	.byte	0x04, 0x05
        /*005e*/ 	.short	(.L_783 - .L_782)
.L_782:
        /*0060*/ 	.word	0x00000200
        /*0064*/ 	.word	0x00000001
        /*0068*/ 	.word	0x00000001


	//----- nvinfo : EIATTR_CRS_STACK_SIZE
	.align		4
.L_783:
        /*006c*/ 	.byte	0x04, 0x1e
        /*006e*/ 	.short	(.L_785 - .L_784)
.L_784:
        /*0070*/ 	.word	0x00000000


	//----- nvinfo : EIATTR_CBANK_PARAM_SIZE
	.align		4
.L_785:
        /*0074*/ 	.byte	0x03, 0x19
        /*0076*/ 	.short	0x0c4a


	//----- nvinfo : EIATTR_PARAM_CBANK
	.align		4
        /*0078*/ 	.byte	0x04, 0x0a
        /*007a*/ 	.short	(.L_787 - .L_786)
	.align		4
.L_786:
        /*007c*/ 	.word	index@(.nv.constant0._ZN2at6native52_GLOBAL__N__ff984223_19_ForeachTernaryOp_cu_5285c63625multi_tensor_apply_kernelINS1_18TensorListMetadataILi3EEENS1_20TernaryOpListFunctorIfLi3ELi3ELi0EEEJNS0_11LerpFunctorIfEEEEEvT_T0_DpT1_)
        /*0080*/ 	.short	0x0380
        /*0082*/ 	.short	0x0c4a


	//----- nvinfo : EIATTR_SW_WAR
	.align		4
.L_787:
        /*0084*/ 	.byte	0x04, 0x36
        /*0086*/ 	.short	(.L_789 - .L_788)
.L_788:
        /*0088*/ 	.word	0x00000008
.L_789:


//--------------------- .nv.info._ZN2at6native52_GLOBAL__N__ff984223_19_ForeachTernaryOp_cu_5285c63625multi_tensor_apply_kernelINS1_18TensorListMetadataILi3EEENS1_20TernaryOpListFunctorIdLi3ELi3ELi0EEEJNS0_11LerpFunctorIdEEEEEvT_T0_DpT1_ --------------------------
	.section	.nv.info._ZN2at6native52_GLOBAL__N__ff984223_19_ForeachTernaryOp_cu_5285c63625multi_tensor_apply_kernelINS1_18TensorListMetadataILi3EEENS1_20TernaryOpListFunctorIdLi3ELi3ELi0EEEJNS0_11LerpFunctorIdEEEEEvT_T0_DpT1_,"",@"SHT_CUDA_INFO"
	.sectionflags	@""
	.align	4


	//----- nvinfo : EIATTR_CUDA_API_VERSION
	.align		4
        /*0000*/ 	.byte	0x04, 0x37
        /*0002*/ 	.short	(.L_791 - .L_790)
.L_790:
        /*0004*/ 	.word	0x00000082


	//----- nvinfo : EIATTR_KPARAM_INFO
	.align		4
.L_791:
        /*0008*/ 	.byte	0x04, 0x17
        /*000a*/ 	.short	(.L_793 - .L_792)
.L_792:
        /*000c*/ 	.word	0x00000000
        /*0010*/ 	.short	0x0002
        /*0012*/ 	.short	0x0c49
        /*0014*/ 	.byte	0x00, 0xf0, 0x05, 0x00


	//----- nvinfo : EIATTR_KPARAM_INFO
	.align		4
.L_793:
        /*0018*/ 	.byte	0x04, 0x17
        /*001a*/ 	.short	(.L_795 - .L_794)
.L_794:
        /*001c*/ 	.word	0x00000000
        /*0020*/ 	.short	0x0001
        /*0022*/ 	.short	0x0c48
        /*0024*/ 	.byte	0x00, 0xf0, 0x05, 0x00


	//----- nvinfo : EIATTR_KPARAM_INFO
	.align		4
.L_795:
        /*0028*/ 	.byte	0x04, 0x17
        /*002a*/ 	.short	(.L_797 - .L_796)
.L_796:
        /*002c*/ 	.word	0x00000000
        /*0030*/ 	.short	0x0000
        /*0032*/ 	.short	0x0000
        /*0034*/ 	.byte	0x00, 0xf0, 0x21, 0x31


	//----- nvinfo : EIATTR_SPARSE_MMA_MASK
	.align		4
.L_797:
        /*0038*/ 	.byte	0x03, 0x50
        /*003a*/ 	.short	0x0000


	//----- nvinfo : EIATTR_MAXREG_COUNT
	.align		4
        /*003c*/ 	.byte	0x03, 0x1b
        /*003e*/ 	.short	0x0080


	//----- nvinfo : EIATTR_MERCURY_ISA_VERSION
	.align		4
        /*0040*/ 	.byte	0x03, 0x5f
        /*0042*/ 	.short	0x0101


	//----- nvinfo : EIATTR_VRC_CTA_INIT_COUNT
	.align		4
        /*0044*/ 	.byte	0x02, 0x4a
	.zero		1
	.zero		1


	//----- nvinfo : EIATTR_EXIT_INSTR_OFFSETS
	.align		4
        /*0048*/ 	.byte	0x04, 0x1c
        /*004a*/ 	.short	(.L_799 - .L_798)


	//   ....[0]....
.L_798:
        /*004c*/ 	.word	0x000001a0


	//   ....[1]....
        /*0050*/ 	.word	0x00000f30


	//   ....[2]....
        /*0054*/ 	.word	0x00000f80


	//   ....[3]....
        /*0058*/ 	.word	0x000016f0


	//----- nvinfo : EIATTR_MAX_THREADS
	.align		4
.L_799:
        /*005c*/ 	.byte	0x04, 0x05
        /*005e*/ 	.short	(.L_801 - .L_800)
.L_800:
        /*0060*/ 	.word	0x00000200
        /*0064*/ 	.word	0x00000001
        /*0068*/ 	.word	0x00000001


	//----- nvinfo : EIATTR_CRS_STACK_SIZE
	.align		4
.L_801:
        /*006c*/ 	.byte	0x04, 0x1e
        /*006e*/ 	.short	(.L_803 - .L_802)
.L_802:
        /*0070*/ 	.word	0x00000000


	//----- nvinfo : EIATTR_CBANK_PARAM_SIZE
	.align		4
.L_803:
        /*0074*/ 	.byte	0x03, 0x19
        /*0076*/ 	.short	0x0c4a


	//----- nvinfo : EIATTR_PARAM_CBANK
	.align		4
        /*0078*/ 	.byte	0x04, 0x0a
        /*007a*/ 	.short	(.L_805 - .L_804)
	.align		4
.L_804:
        /*007c*/ 	.word	index@(.nv.constant0._ZN2at6native52_GLOBAL__N__ff984223_19_ForeachTernaryOp_cu_5285c63625multi_tensor_apply_kernelINS1_18TensorListMetadataILi3EEENS1_20TernaryOpListFunctorIdLi3ELi3ELi0EEEJNS0_11LerpFunctorIdEEEEEvT_T0_DpT1_)
        /*0080*/ 	.short	0x0380
        /*0082*/ 	.short	0x0c4a


	//----- nvinfo : EIATTR_SW_WAR
	.align		4
.L_805:
        /*0084*/ 	.byte	0x04, 0x36
        /*0086*/ 	.short	(.L_807 - .L_806)
.L_806:
        /*0088*/ 	.word	0x00000008
.L_807:


//--------------------- .nv.info._ZN2at6native52_GLOBAL__N__ff984223_19_ForeachTernaryOp_cu_5285c63625multi_tensor_apply_kernelINS1_18TensorListMetadataILi4EEENS1_20TernaryOpListFunctorIN3c108BFloat16ELi4ELi3ELi3EEEJNS0_11LerpFunctorIfEEEEEvT_T0_DpT1_ --------------------------
	.section	.nv.info._ZN2at6native52_GLOBAL__N__ff984223_19_ForeachTernaryOp_cu_5285c63625multi_tensor_apply_kernelINS1_18TensorListMetadataILi4EEENS1_20TernaryOpListFunctorIN3c108BFloat16ELi4ELi3ELi3EEEJNS0_11LerpFunctorIfEEEEEvT_T0_DpT1_,"",@"SHT_CUDA_INFO"
	.sectionflags	@""
	.align	4


	//----- nvinfo : EIATTR_CUDA_API_VERSION
	.align		4
        /*0000*/ 	.byte	0x04, 0x37
        /*0002*/ 	.short	(.L_809 - .L_808)
.L_808:
        /*0004*/ 	.word	0x00000082


	//----- nvinfo : EIATTR_KPARAM_INFO
	.align		4
.L_809:
        /*0008*/ 	.byte	0x04, 0x17
        /*000a*/ 	.short	(.L_811 - .L_810)
.L_810:
        /*000c*/ 	.word	0x00000000
        /*0010*/ 	.short	0x0002
        /*0012*/ 	.short	0x0be9
        /*0014*/ 	.byte	0x00, 0xf0, 0x05, 0x00


	//----- nvinfo : EIATTR_KPARAM_INFO
	.align		4
.L_811:
        /*0018*/ 	.byte	0x04, 0x17
        /*001a*/ 	.short	(.L_813 - .L_812)
.L_812:
        /*001c*/ 	.word	0x00000000
        /*0020*/ 	.short	0x0001
        /*0022*/ 	.short	0x0be8
        /*0024*/ 	.byte	0x00, 0xf0, 0x05, 0x00


	//----- nvinfo : EIATTR_KPARAM_INFO
	.align		4
.L_813:
        /*0028*/ 	.byte	0x04, 0x17
        /*002a*/ 	.short	(.L_815 - .L_814)
.L_814:
        /*002c*/ 	.word	0x00000000
        /*0030*/ 	.short	0x0000
        /*0032*/ 	.short	0x0000
        /*0034*/ 	.byte	0x00, 0xf0, 0xa1, 0x2f


	//----- nvinfo : EIATTR_SPARSE_MMA_MASK
	.align		4
.L_815:
        /*0038*/ 	.byte	0x03, 0x50
        /*003a*/ 	.short	0x0000


	//----- nvinfo : EIATTR_MAXREG_COUNT
	.align		4
        /*003c*/ 	.byte	0x03, 0x1b
        /*003e*/ 	.short	0x0080


	//----- nvinfo : EIATTR_MERCURY_ISA_VERSION
	.align		4
        /*0040*/ 	.byte	0x03, 0x5f
        /*0042*/ 	.short	0x0101


	//----- nvinfo : EIATTR_VRC_CTA_INIT_COUNT
	.align		4
        /*0044*/ 	.byte	0x02, 0x4a
	.zero		1
	.zero		1


	//----- nvinfo : EIATTR_EXIT_INSTR_OFFSETS
	.align		4
        /*0048*/ 	.byte	0x04, 0x1c
        /*004a*/ 	.short	(.L_817 - .L_816)


	//   ....[0]....
.L_816:
        /*004c*/ 	.word	0x000001d0


	//   ....[1]....
        /*0050*/ 	.word	0x000009b0


	//   ....[2]....
        /*0054*/ 	.word	0x00000a00


	//   ....[3]....
        /*0058*/ 	.word	0x00000e20


	//----- nvinfo : EIATTR_MAX_THREADS
	.align		4
.L_817:
        /*005c*/ 	.byte	0x04, 0x05
        /*005e*/ 	.short	(.L_819 - .L_818)
.L_818:
        /*0060*/ 	.word	0x00000200
        /*0064*/ 	.word	0x00000001
        /*0068*/ 	.word	0x00000001


	//----- nvinfo : EIATTR_CRS_STACK_SIZE
	.align		4
.L_819:
        /*006c*/ 	.byte	0x04, 0x1e
        /*006e*/ 	.short	(.L_821 - .L_820)
.L_820:
        /*0070*/ 	.word	0x00000000


	//----- nvinfo : EIATTR_CBANK_PARAM_SIZE
	.align		4
.L_821:
        /*0074*/ 	.byte	0x03, 0x19
        /*0076*/ 	.short	0x0bea


	//----- nvinfo : EIATTR_PARAM_CBANK
	.align		4
        /*0078*/ 	.byte	0x04, 0x0a
        /*007a*/ 	.short	(.L_823 - .L_822)
	.align		4
.L_822:
        /*007c*/ 	.word	index@(.nv.constant0._ZN2at6native52_GLOBAL__N__ff984223_19_ForeachTernaryOp_cu_5285c63625multi_tensor_apply_kernelINS1_18TensorListMetadataILi4EEENS1_20TernaryOpListFunctorIN3c108BFloat16ELi4ELi3ELi3EEEJNS0_11LerpFunctorIfEEEEEvT_T0_DpT1_)
        /*0080*/ 	.short	0x0380
        /*0082*/ 	.short	0x0bea


	//----- nvinfo : EIATTR_SW_WAR
	.align		4
.L_823:
        /*0084*/ 	.byte	0x04, 0x36
        /*0086*/ 	.short	(.L_825 - .L_824)
.L_824:
        /*0088*/ 	.word	0x00000008
.L_825:


//--------------------- .nv.info._ZN2at6native52_GLOBAL__N__ff984223_19_ForeachTernaryOp_cu_5285c63625multi_tensor_apply_kernelINS1_18TensorListMetadataILi4EEENS1_20TernaryOpListFunctorIN3c104HalfELi4ELi3ELi3EEEJNS0_11LerpFunctorIfEEEEEvT_T0_DpT1_ --------------------------
	.section	.nv.info._ZN2at6native52_GLOBAL__N__ff984223_19_ForeachTernaryOp_cu_5285c63625multi_tensor_apply_kernelINS1_18TensorListMetadataILi4EEENS1_20TernaryOpListFunctorIN3c104HalfELi4ELi3ELi3EEEJNS0_11LerpFunctorIfEEEEEvT_T0_DpT1_,"",@"SHT_CUDA_INFO"
	.sectionflags	@""
	.align	4


	//----- nvinfo : EIATTR_CUDA_API_VERSION
	.align		4
        /*0000*/ 	.byte	0x04, 0x37
        /*0002*/ 	.short	(.L_827 - .L_826)
.L_826:
        /*0004*/ 	.word	0x00000082


	//----- nvinfo : EIATTR_KPARAM_INFO
	.align		4
.L_827:
        /*0008*/ 	.byte	0x04, 0x17
        /*000a*/ 	.short	(.L_829 - .L_828)
.L_828:
        /*000c*/ 	.word	0x00000000
        /*0010*/ 	.short	0x0002
        /*0012*/ 	.short	0x0be9
        /*0014*/ 	.byte	0x00, 0xf0, 0x05, 0x00


	//----- nvinfo : EIATTR_KPARAM_INFO
	.align		4
.L_829:
        /*0018*/ 	.byte	0x04, 0x17
        /*001a*/ 	.short	(.L_831 - .L_830)
.L_830:
        /*001c*/ 	.word	0x00000000
        /*0020*/ 	.short	0x0001
        /*0022*/ 	.short	0x0be8
        /*0024*/ 	.byte	0x00, 0xf0, 0x05, 0x00


	//----- nvinfo : EIATTR_KPARAM_INFO
	.align		4
.L_831:
        /*0028*/ 	.byte	0x04, 0x17
        /*002a*/ 	.short	(.L_833 - .L_832)
.L_832:
        /*002c*/ 	.word	0x00000000
        /*0030*/ 	.short	0x0000
        /*0032*/ 	.short	0x0000
        /*0034*/ 	.byte	0x00, 0xf0, 0xa1, 0x2f


	//----- nvinfo : EIATTR_SPARSE_MMA_MASK
	.align		4
.L_833:
        /*0038*/ 	.byte	0x03, 0x50
        /*003a*/ 	.short	0x0000


	//----- nvinfo : EIATTR_MAXREG_COUNT
	.align		4
        /*003c*/ 	.byte	0x03, 0x1b
        /*003e*/ 	.short	0x0080


	//----- nvinfo : EIATTR_MERCURY_ISA_VERSION
	.align		4
        /*0040*/ 	.byte	0x03, 0x5f
        /*0042*/ 	.short	0x0101


	//----- nvinfo : EIATTR_VRC_CTA_INIT_COUNT
	.align		4
        /*0044*/ 	.byte	0x02, 0x4a
	.zero		1
	.zero		1


	//----- nvinfo : EIATTR_EXIT_INSTR_OFFSETS
	.align		4
        /*0048*/ 	.byte	0x04, 0x1c
        /*004a*/ 	.short	(.L_835 - .L_834)


	//   ....[0]....
.L_834:
        /*004c*/ 	.word	0x000001d0


	//   ....[1]....
        /*0050*/ 	.word	0x000009b0


	//   ....[2]....
        /*0054*/ 	.word	0x00000a00


	//   ....[3]....
        /*0058*/ 	.word	0x00000dc0


	//----- nvinfo : EIATTR_MAX_THREADS
	.align		4
.L_835:
        /*005c*/ 	.byte	0x04, 0x05
        /*005e*/ 	.short	(.L_837 - .L_836)
.L_836:
        /*0060*/ 	.word	0x00000200
        /*0064*/ 	.word	0x00000001
        /*0068*/ 	.word	0x00000001


	//----- nvinfo : EIATTR_CRS_STACK_SIZE
	.align		4
.L_837:
        /*006c*/ 	.byte	0x04, 0x1e
        /*006e*/ 	.short	(.L_839 - .L_838)
.L_838:
        /*0070*/ 	.word	0x00000000


	//----- nvinfo : EIATTR_CBANK_PARAM_SIZE
	.align		4
.L_839:
        /*0074*/ 	.byte	0x03, 0x19
        /*0076*/ 	.short	0x0bea


	//----- nvinfo : EIATTR_PARAM_CBANK
	.align		4
        /*0078*/ 	.byte	0x04, 0x0a
        /*007a*/ 	.short	(.L_841 - .L_840)
	.align		4
.L_840:
        /*007c*/ 	.word	index@(.nv.constant0._ZN2at6native52_GLOBAL__N__ff984223_19_ForeachTernaryOp_cu_5285c63625multi_tensor_apply_kernelINS1_18TensorListMetadataILi4EEENS1_20TernaryOpListFunctorIN3c104HalfELi4ELi3ELi3EEEJNS0_11LerpFunctorIfEEEEEvT_T0_DpT1_)
        /*0080*/ 	.short	0x0380
        /*0082*/ 	.short	0x0bea


	//----- nvinfo : EIATTR_SW_WAR
	.align		4
.L_841:
        /*0084*/ 	.byte	0x04, 0x36
        /*0086*/ 	.short	(.L_843 - .L_842)
.L_842:
        /*0088*/ 	.word	0x00000008
.L_843:


//--------------------- .nv.info._ZN2at6native52_GLOBAL__N__ff984223_19_ForeachTernaryOp_cu_5285c63625multi_tensor_apply_kernelINS1_18TensorListMetadataILi4EEENS1_20TernaryOpListFunctorIN3c107complexIfEELi4ELi3ELi3EEEJNS0_11LerpFunctorIS8_EEEEEvT_T0_DpT1_ --------------------------
	.section	.nv.info._ZN2at6native52_GLOBAL__N__ff984223_19_ForeachTernaryOp_cu_5285c63625multi_tensor_apply_kernelINS1_18TensorListMetadataILi4EEENS1_20TernaryOpListFunctorIN3c107complexIfEELi4ELi3ELi3EEEJNS0_11LerpFunctorIS8_EEEEEvT_T0_DpT1_,"",@"SHT_CUDA_INFO"
	.sectionflags	@""
	.align	4


	//----- nvinfo : EIATTR_CUDA_API_VERSION
	.align		4
        /*0000*/ 	.byte	0x04, 0x37
        /*0002*/ 	.short	(.L_845 - .L_844)
.L_844:
        /*0004*/ 	.word	0x00000082


	//----- nvinfo : EIATTR_KPARAM_INFO
	.align		4
.L_845:
        /*0008*/ 	.byte	0x04, 0x17
        /*000a*/ 	.short	(.L_847 - .L_846)
.L_846:
        /*000c*/ 	.word	0x00000000
        /*0010*/ 	.short	0x0002
        /*0012*/ 	.short	0x0be9
        /*0014*/ 	.byte	0x00, 0xf0, 0x05, 0x00


	//----- nvinfo : EIATTR_KPARAM_INFO
	.align		4
.L_847:
        /*0018*/ 	.byte	0x04, 0x17
        /*001a*/ 	.short	(.L_849 - .L_848)
.L_848:
        /*001c*/ 	.word	0x00000000
        /*0020*/ 	.short	0x0001
        /*0022*/ 	.short	0x0be8
        /*0024*/ 	.byte	0x00, 0xf0, 0x05, 0x00


	//----- nvinfo : EIATTR_KPARAM_INFO
	.align		4
.L_849:
        /*0028*/ 	.byte	0x04, 0x17
        /*002a*/ 	.short	(.L_851 - .L_850)
.L_850:
        /*002c*/ 	.word	0x00000000
        /*0030*/ 	.short	0x0000
        /*0032*/ 	.short	0x0000
        /*0034*/ 	.byte	0x00, 0xf0, 0xa1, 0x2f


	//----- nvinfo : EIATTR_SPARSE_MMA_MASK
	.align		4
.L_851:
        /*0038*/ 	.byte	0x03, 0x50
        /*003a*/ 	.short	0x0000


	//----- nvinfo : EIATTR_MAXREG_COUNT
	.align		4
        /*003c*/ 	.byte	0x03, 0x1b
        /*003e*/ 	.short	0x0080


	//----- nvinfo : EIATTR_MERCURY_ISA_VERSION
	.align		4
        /*0040*/ 	.byte	0x03, 0x5f
        /*0042*/ 	.short	0x0101


	//----- nvinfo : EIATTR_VRC_CTA_INIT_COUNT
	.align		4
        /*0044*/ 	.byte	0x02, 0x4a
	.zero		1
	.zero		1


	//----- nvinfo : EIATTR_EXIT_INSTR_OFFSETS
	.align		4
        /*0048*/ 	.byte	0x04, 0x1c
        /*004a*/ 	.short	(.L_853 - .L_852)


	//   ....[0]....
.L_852:
        /*004c*/ 	.word	0x000001d0


	//   ....[1]....
        /*0050*/ 	.word	0x00000e90


	//   ....[2]....
        /*0054*/ 	.word	0x00000ee0


	//   ....[3]....
        /*0058*/ 	.word	0x00001660


	//----- nvinfo : EIATTR_MAX_THREADS
	.align		4
.L_853:
        /*005c*/ 	.byte	0x04, 0x05
        /*005e*/ 	.short	(.L_855 - .L_854)
.L_854:
        /*0060*/ 	.word	0x00000200
        /*0064*/ 	.word	0x00000001
        /*0068*/ 	.word	0x00000001


	//----- nvinfo : EIATTR_CRS_STACK_SIZE
	.align		4
.L_855:
        /*006c*/ 	.byte	0x04, 0x1e
        /*006e*/ 	.short	(.L_857 - .L_856)
.L_856:
        /*0070*/ 	.word	0x00000000


	//----- nvinfo : EIATTR_CBANK_PARAM_SIZE
	.align		4
.L_857:
        /*0074*/ 	.byte	0x03, 0x19
        /*0076*/ 	.short	0x0bea


	//----- nvinfo : EIATTR_PARAM_CBANK
	.align		4
        /*0078*/ 	.byte	0x04, 0x0a
        /*007a*/ 	.short	(.L_859 - .L_858)
	.align		4
.L_858:
        /*007c*/ 	.word	index@(.nv.constant0._ZN2at6native52_GLOBAL__N__ff984223_19_ForeachTernaryOp_cu_5285c63625multi_tensor_apply_kernelINS1_18TensorListMetadataILi4EEENS1_20TernaryOpListFunctorIN3c107complexIfEELi4ELi3ELi3EEEJNS0_11LerpFunctorIS8_EEEEEvT_T0_DpT1_)
        /*0080*/ 	.short	0x0380
        /*0082*/ 	.short	0x0bea


	//----- nvinfo : EIATTR_SW_WAR
	.align		4
.L_859:
        /*0084*/ 	.byte	0x04, 0x36
        /*0086*/ 	.short	(.L_861 - .L_860)
.L_860:
        /*0088*/ 	.word	0x00000008
.L_861:


//--------------------- .nv.info._ZN2at6native52_GLOBAL__N__ff984223_19_ForeachTernaryOp_cu_5285c63625multi_tensor_apply_kernelINS1_18TensorListMetadataILi4EEENS1_20TernaryOpListFunctorIN3c107complexIdEELi4ELi3ELi3EEEJNS0_11LerpFunctorIS8_EEEEEvT_T0_DpT1_ --------------------------
	.section	.nv.info._ZN2at6native52_GLOBAL__N__ff984223_19_ForeachTernaryOp_cu_5285c63625multi_tensor_apply_kernelINS1_18TensorListMetadataILi4EEENS1_20TernaryOpListFunctorIN3c107complexIdEELi4ELi3ELi3EEEJNS0_11LerpFunctorIS8_EEEEEvT_T0_DpT1_,"",@"SHT_CUDA_INFO"
	.sectionflags	@""
	.align	4


	//----- nvinfo : EIATTR_CUDA_API_VERSION
	.align		4
        /*0000*/ 	.byte	0x04, 0x37
        /*0002*/ 	.short	(.L_863 - .L_862)
.L_862:
        /*0004*/ 	.word	0x00000082


	//----- nvinfo : EIATTR_KPARAM_INFO
	.align		4
.L_863:
        /*0008*/ 	.byte	0x04, 0x17
        /*000a*/ 	.short	(.L_865 - .L_864)
.L_864:
        /*000c*/ 	.word	0x00000000
        /*0010*/ 	.short	0x0002
        /*0012*/ 	.short	0x0be9
        /*0014*/ 	.byte	0x00, 0xf0, 0x05, 0x00


	//----- nvinfo : EIATTR_KPARAM_INFO
	.align		4
.L_865:
        /*0018*/ 	.byte	0x04, 0x17
        /*001a*/ 	.short	(.L_867 - .L_866)
.L_866:
        /*001c*/ 	.word	0x00000000
        /*0020*/ 	.short	0x0001
        /*0022*/ 	.short	0x0be8
        /*0024*/ 	.byte	0x00, 0xf0, 0x05, 0x00


	//----- nvinfo : EIATTR_KPARAM_INFO
	.align		4
.L_867:
        /*0028*/ 	.byte	0x04, 0x17
        /*002a*/ 	.short	(.L_869 - .L_868)
.L_868:
        /*002c*/ 	.word	0x00000000
        /*0030*/ 	.short	0x0000
        /*0032*/ 	.short	0x0000
        /*0034*/ 	.byte	0x00, 0xf0, 0xa1, 0x2f


	//----- nvinfo : EIATTR_SPARSE_MMA_MASK
	.align		4
.L_869:
        /*0038*/ 	.byte	0x03, 0x50
        /*003a*/ 	.short	0x0000


	//----- nvinfo : EIATTR_MAXREG_COUNT
	.align		4
        /*003c*/ 	.byte	0x03, 0x1b
        /*003e*/ 	.short	0x0080


	//----- nvinfo : EIATTR_MERCURY_ISA_VERSION
	.align		4
        /*0040*/ 	.byte	0x03, 0x5f
        /*0042*/ 	.short	0x0101


	//----- nvinfo : EIATTR_VRC_CTA_INIT_COUNT
	.align		4
        /*0044*/ 	.byte	0x02, 0x4a
	.zero		1
	.zero		1


	//----- nvinfo : EIATTR_EXIT_INSTR_OFFSETS
	.align		4
        /*0048*/ 	.byte	0x04, 0x1c
        /*004a*/ 	.short	(.L_871 - .L_870)


	//   ....[0]....
.L_870:
        /*004c*/ 	.word	0x000001d0


	//   ....[1]....
        /*0050*/ 	.word	0x000020e0


	//   ....[2]....
        /*0054*/ 	.word	0x00002130


	//   ....[3]....
        /*0058*/ 	.word	0x00003b30


	//----- nvinfo : EIATTR_MAX_THREADS
	.align		4
.L_871:
        /*005c*/ 	.byte	0x04, 0x05
        /*005e*/ 	.short	(.L_873 - .L_872)
.L_872:
        /*0060*/ 	.word	0x00000200
        /*0064*/ 	.word	0x00000001
        /*0068*/ 	.word	0x00000001


	//----- nvinfo : EIATTR_CRS_STACK_SIZE
	.align		4
.L_873:
        /*006c*/ 	.byte	0x04, 0x1e
        /*006e*/ 	.short	(.L_875 - .L_874)
.L_874:
        /*0070*/ 	.word	0x00000000


	//----- nvinfo : EIATTR_CBANK_PARAM_SIZE
	.align		4
.L_875:
        /*0074*/ 	.byte	0x03, 0x19
        /*0076*/ 	.short	0x0bea


	//----- nvinfo : EIATTR_PARAM_CBANK
	.align		4
        /*0078*/ 	.byte	0x04, 0x0a
        /*007a*/ 	.short	(.L_877 - .L_876)
	.align		4
.L_876:
        /*007c*/ 	.word	index@(.nv.constant0._ZN2at6native52_GLOBAL__N__ff984223_19_ForeachTernaryOp_cu_5285c63625multi_tensor_apply_kernelINS1_18TensorListMetadataILi4EEENS1_20TernaryOpListFunctorIN3c107complexIdEELi4ELi3ELi3EEEJNS0_11LerpFunctorIS8_EEEEEvT_T0_DpT1_)
        /*0080*/ 	.short	0x0380
        /*0082*/ 	.short	0x0bea


	//----- nvinfo : EIATTR_SW_WAR
	.align		4
.L_877:
        /*0084*/ 	.byte	0x04, 0x36
        /*0086*/ 	.short	(.L_879 - .L_878)
.L_878:
        /*0088*/ 	.word	0x00000008
.L_879:


//--------------------- .nv.info._ZN2at6native52_GLOBAL__N__ff984223_19_ForeachTernaryOp_cu_5285c63625multi_tensor_apply_kernelINS1_18TensorListMetadataILi4EEENS1_20TernaryOpListFunctorIfLi4ELi3ELi3EEEJNS0_11LerpFunctorIfEEEEEvT_T0_DpT1_ --------------------------
	.section	.nv.info._ZN2at6native52_GLOBAL__N__ff984223_19_ForeachTernaryOp_cu_5285c63625multi_tensor_apply_kernelINS1_18TensorListMetadataILi4EEENS1_20TernaryOpListFunctorIfLi4ELi3ELi3EEEJNS0_11LerpFunctorIfEEEEEvT_T0_DpT1_,"",@"SHT_CUDA_INFO"
	.sectionflags	@""
	.align	4


	//----- nvinfo : EIATTR_CUDA_API_VERSION
	.align		4
        /*0000*/ 	.byte	0x04, 0x37
        /*0002*/ 	.short	(.L_881 - .L_880)
.L_880:
        /*0004*/ 	.word	0x00000082


	//----- nvinfo : EIATTR_KPARAM_INFO
	.align		4
.L_881:
        /*0008*/ 	.byte	0x04, 0x17
        /*000a*/ 	.short	(.L_883 - .L_882)
.L_882:
        /*000c*/ 	.word	0x00000000
        /*0010*/ 	.short	0x0002
        /*0012*/ 	.short	0x0be9
        /*0014*/ 	.byte	0x00, 0xf0, 0x05, 0x00


	//----- nvinfo : EIATTR_KPARAM_INFO
	.align		4
.L_883:
        /*0018*/ 	.byte	0x04, 0x17
        /*001a*/ 	.short	(.L_885 - .L_884)
.L_884:
        /*001c*/ 	.word	0x00000000
        /*0020*/ 	.short	0x0001
        /*0022*/ 	.short	0x0be8
        /*0024*/ 	.byte	0x00, 0xf0, 0x05, 0x00


	//----- nvinfo : EIATTR_KPARAM_INFO
	.align		4
.L_885:
        /*0028*/ 	.byte	0x04, 0x17
        /*002a*/ 	.short	(.L_887 - .L_886)
.L_886:
        /*002c*/ 	.word	0x00000000
        /*0030*/ 	.short	0x0000
        /*0032*/ 	.short	0x0000
        /*0034*/ 	.byte	0x00, 0xf0, 0xa1, 0x2f


	//----- nvinfo : EIATTR_SPARSE_MMA_MASK
	.align		4
.L_887:
        /*0038*/ 	.byte	0x03, 0x50
        /*003a*/ 	.short	0x0000


	//----- nvinfo : EIATTR_MAXREG_COUNT
	.align		4
        /*003c*/ 	.byte	0x03, 0x1b
        /*003e*/ 	.short	0x0080


	//----- nvinfo : EIATTR_MERCURY_ISA_VERSION
	.align		4
        /*0040*/ 	.byte	0x03, 0x5f
        /*0042*/ 	.short	0x0101


	//----- nvinfo : EIATTR_VRC_CTA_INIT_COUNT
	.align		4
        /*0044*/ 	.byte	0x02, 0x4a
	.zero		1
	.zero		1


	//----- nvinfo : EIATTR_EXIT_INSTR_OFFSETS
	.align		4
        /*0048*/ 	.byte	0x04, 0x1c
        /*004a*/ 	.short	(.L_889 - .L_888)


	//   ....[0]....
.L_888:
        /*004c*/ 	.word	0x000001d0


	//   ....[1]....
        /*0050*/ 	.word	0x00000870


	//   ....[2]....
        /*0054*/ 	.word	0x000008c0


	//   ....[3]....
        /*0058*/ 	.word	0x00000ba0


	//----- nvinfo : EIATTR_MAX_THREADS
	.align		4
.L_889:
        /*005c*/ 	.byte	0x04, 0x05
        /*005e*/ 	.short	(.L_891 - .L_890)
.L_890:
        /*0060*/ 	.word	0x00000200
        /*0064*/ 	.word	0x00000001
        /*0068*/ 	.word	0x00000001


	//----- nvinfo : EIATTR_CRS_STACK_SIZE
	.align		4
.L_891:
        /*006c*/ 	.byte	0x04, 0x1e
        /*006e*/ 	.short	(.L_893 - .L_892)
.L_892:
        /*0070*/ 	.word	0x00000000


	//----- nvinfo : EIATTR_CBANK_PARAM_SIZE
	.align		4
.L_893:
        /*0074*/ 	.byte	0x03, 0x19
        /*0076*/ 	.short	0x0bea


	//----- nvinfo : EIATTR_PARAM_CBANK
	.align		4
        /*0078*/ 	.byte	0x04, 0x0a
        /*007a*/ 	.short	(.L_895 - .L_894)
	.align		4
.L_894:
        /*007c*/ 	.word	index@(.nv.constant0._ZN2at6native52_GLOBAL__N__ff984223_19_ForeachTernaryOp_cu_5285c63625multi_tensor_apply_kernelINS1_18TensorListMetadataILi4EEENS1_20TernaryOpListFunctorIfLi4ELi3ELi3EEEJNS0_11LerpFunctorIfEEEEEvT_T0_DpT1_)
        /*0080*/ 	.short	0x0380
        /*0082*/ 	.short	0x0bea


	//----- nvinfo : EIATTR_SW_WAR
	.align		4
.L_895:
        /*0084*/ 	.byte	0x04, 0x36
        /*0086*/ 	.short	(.L_897 - .L_896)
.L_896:
        /*0088*/ 	.word	0x00000008
.L_897:


//--------------------- .nv.info._ZN2at6native52_GLOBAL__N__ff984223_19_ForeachTernaryOp_cu_5285c63625multi_tensor_apply_kernelINS1_18TensorListMetadataILi4EEENS1_20TernaryOpListFunctorIdLi4ELi3ELi3EEEJNS0_11LerpFunctorIdEEEEEvT_T0_DpT1_ --------------------------
	.section	.nv.info._ZN2at6native52_GLOBAL__N__ff984223_19_ForeachTernaryOp_cu_5285c63625multi_tensor_apply_kernelINS1_18TensorListMetadataILi4EEENS1_20TernaryOpListFunctorIdLi4ELi3ELi3EEEJNS0_11LerpFunctorIdEEEEEvT_T0_DpT1_,"",@"SHT_CUDA_INFO"
	.sectionflags	@""
	.align	4


	//----- nvinfo : EIATTR_CUDA_API_VERSION
	.align		4
        /*0000*/ 	.byte	0x04, 0x37
        /*0002*/ 	.short	(.L_899 - .L_898)
.L_898:
        /*0004*/ 	.word	0x00000082


	//----- nvinfo : EIATTR_KPARAM_INFO
	.align		4
.L_899:
        /*0008*/ 	.byte	0x04, 0x17
        /*000a*/ 	.short	(.L_901 - .L_900)
.L_900:
        /*000c*/ 	.word	0x00000000
        /*0010*/ 	.short	0x0002
        /*0012*/ 	.short	0x0be9
        /*0014*/ 	.byte	0x00, 0xf0, 0x05, 0x00


	//----- nvinfo : EIATTR_KPARAM_INFO
	.align		4
.L_901:
        /*0018*/ 	.byte	0x04, 0x17
        /*001a*/ 	.short	(.L_903 - .L_902)
.L_902:
        /*001c*/ 	.word	0x00000000
        /*0020*/ 	.short	0x0001
        /*0022*/ 	.short	0x0be8
        /*0024*/ 	.byte	0x00, 0xf0, 0x05, 0x00


	//----- nvinfo : EIATTR_KPARAM_INFO
	.align		4
.L_903:
        /*0028*/ 	.byte	0x04, 0x17
        /*002a*/ 	.short	(.L_905 - .L_904)
.L_904:
        /*002c*/ 	.word	0x00000000
        /*0030*/ 	.short	0x0000
        /*0032*/ 	.short	0x0000
        /*0034*/ 	.byte	0x00, 0xf0, 0xa1, 0x2f


	//----- nvinfo : EIATTR_SPARSE_MMA_MASK
	.align		4
.L_905:
        /*0038*/ 	.byte	0x03, 0x50
        /*003a*/ 	.short	0x0000


	//----- nvinfo : EIATTR_MAXREG_COUNT
	.align		4
        /*003c*/ 	.byte	0x03, 0x1b
        /*003e*/ 	.short	0x0080


	//----- nvinfo : EIATTR_MERCURY_ISA_VERSION
	.align		4
        /*0040*/ 	.byte	0x03, 0x5f
        /*0042*/ 	.short	0x0101


	//----- nvinfo : EIATTR_VRC_CTA_INIT_COUNT
	.align		4
        /*0044*/ 	.byte	0x02, 0x4a
	.zero		1
	.zero		1


	//----- nvinfo : EIATTR_EXIT_INSTR_OFFSETS
	.align		4
        /*0048*/ 	.byte	0x04, 0x1c
        /*004a*/ 	.short	(.L_907 - .L_906)


	//   ....[0]....
.L_906:
        /*004c*/ 	.word	0x000001d0


	//   ....[1]....
        /*0050*/ 	.word	0x00000d60


	//   ....[2]....
        /*0054*/ 	.word	0x00000db0


	//   ....[3]....
        /*0058*/ 	.word	0x00001530


	//----- nvinfo : EIATTR_MAX_THREADS
	.align		4
.L_907:
        /*005c*/ 	.byte	0x04, 0x05
        /*005e*/ 	.short	(.L_909 - .L_908)
.L_908:
        /*0060*/ 	.word	0x00000200
        /*0064*/ 	.word	0x00000001
        /*0068*/ 	.word	0x00000001


	//----- nvinfo : EIATTR_CRS_STACK_SIZE
	.align		4
.L_909:
        /*006c*/ 	.byte	0x04, 0x1e
        /*006e*/ 	.short	(.L_911 - .L_910)
.L_910:
        /*0070*/ 	.word	0x00000000


	//----- nvinfo : EIATTR_CBANK_PARAM_SIZE
	.align		4
.L_911:
        /*0074*/ 	.byte	0x03, 0x19
        /*0076*/ 	.short	0x0bea


	//----- nvinfo : EIATTR_PARAM_CBANK
	.align		4
        /*0078*/ 	.byte	0x04, 0x0a
        /*007a*/ 	.short	(.L_913 - .L_912)
	.align		4
.L_912:
        /*007c*/ 	.word	index@(.nv.constant0._ZN2at6native52_GLOBAL__N__ff984223_19_ForeachTernaryOp_cu_5285c63625multi_tensor_apply_kernelINS1_18TensorListMetadataILi4EEENS1_20TernaryOpListFunctorIdLi4ELi3ELi3EEEJNS0_11LerpFunctorIdEEEEEvT_T0_DpT1_)
        /*0080*/ 	.short	0x0380
        /*0082*/ 	.short	0x0bea


	//----- nvinfo : EIATTR_SW_WAR
	.align		4
.L_913:
        /*0084*/ 	.byte	0x04, 0x36
        /*0086*/ 	.short	(.L_915 - .L_914)
.L_914:
        /*0088*/ 	.word	0x00000008
.L_915:


//--------------------- .nv.callgraph             --------------------------
	.section	.nv.callgraph,"",@"SHT_CUDA_CALLGRAPH"
	.align	4
	.sectionentsize	8
	.align		4
        /*0000*/ 	.word	0x00000000
	.align		4
        /*0004*/ 	.word	0xffffffff
	.align		4
        /*0008*/ 	.word	0x00000000
	.align		4
        /*000c*/ 	.word	0xfffffffe
	.align		4
        /*0010*/ 	.word	0x00000000
	.align		4
        /*0014*/ 	.word	0xfffffffd
	.align		4
        /*0018*/ 	.word	0x00000000
	.align		4
        /*001c*/ 	.word	0xfffffffc


//--------------------- .nv.constant4             --------------------------
	.section	.nv.constant4,"a",@progbits
	.align	8
	.align		8
.nv.constant4:
        /*0000*/ 	.dword	_ZN50_INTERNAL_ff984223_19_ForeachTernaryOp_cu_5285c6364cuda3std3__45__cpo5beginE
	.align		8
        /*0008*/ 	.dword	_ZN50_INTERNAL_ff984223_19_ForeachTernaryOp_cu_5285c6364cuda3std3__45__cpo3endE
	.align		8
        /*0010*/ 	.dword	_ZN50_INTERNAL_ff984223_19_ForeachTernaryOp_cu_5285c6364cuda3std3__45__cpo6cbeginE
	.align		8
        /*0018*/ 	.dword	_ZN50_INTERNAL_ff984223_19_ForeachTernaryOp_cu_5285c6364cuda3std3__45__cpo4cendE
	.align		8
        /*0020*/ 	.dword	_ZN50_INTERNAL_ff984223_19_ForeachTernaryOp_cu_5285c6364cuda3std3__45__cpo6rbeginE
	.align		8
        /*0028*/ 	.dword	_ZN50_INTERNAL_ff984223_19_ForeachTernaryOp_cu_5285c6364cuda3std3__45__cpo4rendE
	.align		8
        /*0030*/ 	.dword	_ZN50_INTERNAL_ff984223_19_ForeachTernaryOp_cu_5285c6364cuda3std3__45__cpo7crbeginE
	.align		8
        /*0038*/ 	.dword	_ZN50_INTERNAL_ff984223_19_ForeachTernaryOp_cu_5285c6364cuda3std3__45__cpo5crendE
	.align		8
        /*0040*/ 	.dword	_ZN50_INTERNAL_ff984223_19_ForeachTernaryOp_cu_5285c6364cuda3std3__452_GLOBAL__N__ff984223_19_ForeachTernaryOp_cu_5285c6366ignoreE
	.align		8
        /*0048*/ 	.dword	_ZN50_INTERNAL_ff984223_19_ForeachTernaryOp_cu_5285c6364cuda3std3__419piecewise_constructE
	.align		8
        /*0050*/ 	.dword	_ZN50_INTERNAL_ff984223_19_ForeachTernaryOp_cu_5285c6364cuda3std3__48in_placeE
	.align		8
        /*0058*/ 	.dword	_ZN50_INTERNAL_ff984223_19_ForeachTernaryOp_cu_5285c6364cuda3std3__420unreachable_sentinelE
	.align		8
        /*0060*/ 	.dword	_ZN50_INTERNAL_ff984223_19_ForeachTernaryOp_cu_5285c6364cuda3std6ranges3__45__cpo4swapE
	.align		8
        /*0068*/ 	.dword	_ZN50_INTERNAL_ff984223_19_ForeachTernaryOp_cu_5285c6364cuda3std6ranges3__45__cpo9iter_moveE
	.align		8
        /*0070*/ 	.dword	_ZN50_INTERNAL_ff984223_19_ForeachTernaryOp_cu_5285c6364cuda3std6ranges3__45__cpo5beginE
	.align		8
        /*0078*/ 	.dword	_ZN50_INTERNAL_ff984223_19_ForeachTernaryOp_cu_5285c6364cuda3std6ranges3__45__cpo3endE
	.align		8
        /*0080*/ 	.dword	_ZN50_INTERNAL_ff984223_19_ForeachTernaryOp_cu_5285c6364cuda3std6ranges3__45__cpo6cbeginE
	.align		8
        /*0088*/ 	.dword	_ZN50_INTERNAL_ff984223_19_ForeachTernaryOp_cu_5285c6364cuda3std6ranges3__45__cpo4cendE
	.align		8
        /*0090*/ 	.dword	_ZN50_INTERNAL_ff984223_19_ForeachTernaryOp_cu_5285c6364cuda3std6ranges3__45__cpo7advanceE
	.align		8
        /*0098*/ 	.dword	_ZN50_INTERNAL_ff984223_19_ForeachTernaryOp_cu_5285c6364cuda3std6ranges3__45__cpo9iter_swapE
	.align		8
        /*00a0*/ 	.dword	_ZN50_INTERNAL_ff984223_19_ForeachTernaryOp_cu_5285c6364cuda3std6ranges3__45__cpo4nextE
	.align		8
        /*00a8*/ 	.dword	_ZN50_INTERNAL_ff984223_19_ForeachTernaryOp_cu_5285c6364cuda3std6ranges3__45__cpo4prevE
	.align		8
        /*00b0*/ 	.dword	_ZN50_INTERNAL_ff984223_19_ForeachTernaryOp_cu_5285c6364cuda3std6ranges3__45__cpo4dataE
	.align		8
        /*00b8*/ 	.dword	_ZN50_INTERNAL_ff984223_19_ForeachTernaryOp_cu_5285c6364cuda3std6ranges3__45__cpo5cdataE
	.align		8
        /*00c0*/ 	.dword	_ZN50_INTERNAL_ff984223_19_ForeachTernaryOp_cu_5285c6364cuda3std6ranges3__45__cpo4sizeE
	.align		8
        /*00c8*/ 	.dword	_ZN50_INTERNAL_ff984223_19_ForeachTernaryOp_cu_5285c6364cuda3std6ranges3__45__cpo5ssizeE
	.align		8
        /*00d0*/ 	.dword	_ZN50_INTERNAL_ff984223_19_ForeachTernaryOp_cu_5285c6364cuda3std6ranges3__45__cpo8distanceE
	.align		8
        /*00d8*/ 	.dword	_ZN50_INTERNAL_ff984223_19_ForeachTernaryOp_cu_5285c6366thrust24THRUST_300001_SM_1030_NS6system6detail10sequential3seqE


//--------------------- .text._ZN2at6native52_GLOBAL__N__ff984223_19_ForeachTernaryOp_cu_5285c63625multi_tensor_apply_kernelINS1_28TensorListScalarListMetadataIfLi2EEENS1_26TernaryOpScalarListFunctorIN3c108BFloat16ELi2ELi2ELi0EEEJNS0_11LerpFunctorIfEEEEEvT_T0_DpT1_ --------------------------
	.section	.text._ZN2at6native52_GLOBAL__N__ff984223_19_ForeachTernaryOp_cu_5285c63625multi_tensor_apply_kernelINS1_28TensorListScalarListMetadataIfLi2EEENS1_26TernaryOpScalarListFunctorIN3c108BFloat16ELi2ELi2ELi0EEEJNS0_11LerpFunctorIfEEEEEvT_T0_DpT1_,"ax",@progbits
	.align	128
.text._ZN2at6native52_GLOBAL__N__ff984223_19_ForeachTernaryOp_cu_5285c63625multi_tensor_apply_kernelINS1_28TensorListScalarListMetadataIfLi2EEENS1_26TernaryOpScalarListFunctorIN3c108BFloat16ELi2ELi2ELi0EEEJNS0_11LerpFunctorIfEEEEEvT_T0_DpT1_:
        .type           _ZN2at6native52_GLOBAL__N__ff984223_19_ForeachTernaryOp_cu_5285c63625multi_tensor_apply_kernelINS1_28TensorListScalarListMetadataIfLi2EEENS1_26TernaryOpScalarListFunctorIN3c108BFloat16ELi2ELi2ELi0EEEJNS0_11LerpFunctorIfEEEEEvT_T0_DpT1_,@function
        .size           _ZN2at6native52_GLOBAL__N__ff984223_19_ForeachTernaryOp_cu_5285c63625multi_tensor_apply_kernelINS1_28TensorListScalarListMetadataIfLi2EEENS1_26TernaryOpScalarListFunctorIN3c108BFloat16ELi2ELi2ELi0EEEJNS0_11LerpFunctorIfEEEEEvT_T0_DpT1_,(.L_x_312 - _ZN2at6native52_GLOBAL__N__ff984223_19_ForeachTernaryOp_cu_5285c63625multi_tensor_apply_kernelINS1_28TensorListScalarListMetadataIfLi2EEENS1_26TernaryOpScalarListFunctorIN3c108BFloat16ELi2ELi2ELi0EEEJNS0_11LerpFunctorIfEEEEEvT_T0_DpT1_)
        .other          _ZN2at6native52_GLOBAL__N__ff984223_19_ForeachTernaryOp_cu_5285c63625multi_tensor_apply_kernelINS1_28TensorListScalarListMetadataIfLi2EEENS1_26TernaryOpScalarListFunctorIN3c108BFloat16ELi2ELi2ELi0EEEJNS0_11LerpFunctorIfEEEEEvT_T0_DpT1_,@"STO_CUDA_ENTRY STV_DEFAULT"
_ZN2at6native52_GLOBAL__N__ff984223_19_ForeachTernaryOp_cu_5285c63625multi_tensor_apply_kernelINS1_28TensorListScalarListMetadataIfLi2EEENS1_26TernaryOpScalarListFunctorIN3c108BFloat16ELi2ELi2ELi0EEEJNS0_11LerpFunctorIfEEEEEvT_T0_DpT1_:
[----:B------:R-:W-:Y:S08]  /*0000*/  LDC R1, c[0x0][0x37c] ;  /* 0x0000df00ff017b82 */ /* 0x000ff00000000800 */
[----:B------:R-:W0:Y:S01]  /*0010*/  S2UR UR4, SR_CTAID.X ;  /* 0x00000000000479c3 */ /* 0x000e220000002500 */
[----:B------:R-:W1:Y:S01]  /*0020*/  LDCU.64 UR16, c[0x0][0x358] ;  /* 0x00006b00ff1077ac */ /* 0x000e620008000a00 */
[----:B0-----:R-:W0:Y:S01]  /*0030*/  LDCU.U8 UR10, c[0x0][UR4+0xa80] ;  /* 0x00015000040a77ac */ /* 0x001e220008000000 */
[----:B------:R-:W-:-:S12]  /*0040*/  UIMAD UR4, UR4, 0x3, UR4 ;  /* 0x00000003040478a4 */ /* 0x000fd8000f8e0204 */
[----:B------:R-:W2:Y:S01]  /*0050*/  LDCU UR12, c[0x0][UR4+0xbc0] ;  /* 0x00017800040c77ac */ /* 0x000ea20008000800 */
[----:B0-----:R-:W-:-:S04]  /*0060*/  USHF.L.U32 UR11, UR10, 0x3, URZ ;  /* 0x000000030a0b7899 */ /* 0x001fc800080006ff */
[----:B------:R-:W-:-:S08]  /*0070*/  UIMAD UR14, UR10, -0x4, UR11 ;  /* 0xfffffffc0a0e78a4 */ /* 0x000fd0000f8e020b */
[----:B------:R-:W0:Y:S01]  /*0080*/  LDCU.64 UR4, c[0x0][UR11+0x780] ;  /* 0x0000f0000b0477ac */ /* 0x000e220008000a00 */
[----:B------:R-:W3:Y:S01]  /*0090*/  LDCU.64 UR8, c[0x0][UR11+0x580] ;  /* 0x0000b0000b0877ac */ /* 0x000ee20008000a00 */
[----:B------:R-:W4:Y:S01]  /*00a0*/  LDCU.64 UR6, c[0x0][UR11+0x380] ;  /* 0x000070000b0677ac */ /* 0x000f220008000a00 */
[----:B--2---:R-:W-:Y:S02]  /*00b0*/  UIMAD.WIDE UR10, UR12, 0x10000, URZ ;  /* 0x000100000c0a78a5 */ /* 0x004fe4000f8e02ff */
[----:B0-----:R-:W-:Y:S02]  /*00c0*/  ULOP3.LUT UR13, UR4, 0x3, URZ, 0xc0, !UPT ;  /* 0x00000003040d7892 */ /* 0x001fe4000f8ec0ff */
[----:B---3--:R-:W-:Y:S02]  /*00d0*/  UIMAD.WIDE UR8, UR12, 0x20000, UR8 ;  /* 0x000200000c0878a5 */ /* 0x008fe4000f8e0208 */
[----:B----4-:R-:W-:Y:S02]  /*00e0*/  UIMAD.WIDE UR6, UR12, 0x20000, UR6 ;  /* 0x000200000c0678a5 */ /* 0x010fe4000f8e0206 */
[----:B------:R-:W-:Y:S01]  /*00f0*/  ULOP3.LUT UR13, UR13, 0x7, UR8, 0xf8, !UPT ;  /* 0x000000070d0d7892 */ /* 0x000fe2000f8ef808 */
[----:B------:R-:W0:Y:S03]  /*0100*/  LDCU UR12, c[0x0][UR14+0x980] ;  /* 0x000130000e0c77ac */ /* 0x000e260008000800 */
[----:B------:R-:W-:-:S02]  /*0110*/  ULOP3.LUT UP0, URZ, UR13, 0x7, UR6, 0xf8, !UPT ;  /* 0x000000070dff7892 */ /* 0x000fc4000f80f806 */
[----:B------:R-:W-:Y:S02]  /*0120*/  UIADD3 UR14, UP1, UPT, UR4, -UR10, URZ ;  /* 0x8000000a040e7290 */ /* 0x000fe4000ff3e0ff */
[----:B------:R-:W-:Y:S02]  /*0130*/  ULOP3.LUT UP0, URZ, URZ, URZ, URZ, 0xfc, UP0 ;  /* 0x000000ffffff7292 */ /* 0x000fe4000800fcff */
[----:B------:R-:W-:-:S07]  /*0140*/  UIADD3.X UR4, UPT, UPT, UR5, ~UR11, URZ, UP1, !UPT ;  /* 0x8000000b05047290 */ /* 0x000fce0008ffe4ff */
[----:B-1----:R-:W-:Y:S05]  /*0150*/  BRA.U !UP0, `(.L_x_0) ;  /* 0x0000000508987547 */ /* 0x002fea000b800000 */
[----:B------:R-:W-:-:S04]  /*0160*/  UISETP.GE.U32.AND UP0, UPT, UR14, 0x1, UPT ;  /* 0x000000010e00788c */ /* 0x000fc8000bf06070 */
[----:B------:R-:W-:-:S06]  /*0170*/  UISETP.GE.AND.EX UP0, UPT, UR4, URZ, UPT, UP0 ;  /* 0x000000ff0400728c */ /* 0x000fcc000bf06300 */
[----:B------:R-:W-:-:S13]  /*0180*/  PLOP3.LUT P0, PT, PT, PT, UP0, 0x80, 0x8 ;  /* 0x000000000008781c */ /* 0x000fda0003f0f008 */
[----:B0-----:R-:W-:Y:S05]  /*0190*/  @!P0 EXIT ;  /* 0x000000000000894d */ /* 0x001fea0003800000 */
[----:B------:R-:W0:Y:S01]  /*01a0*/  S2R R0, SR_TID.X ;  /* 0x0000000000007919 */ /* 0x000e220000002100 */
[----:B------:R-:W1:Y:S01]  /*01b0*/  LDC R17, c[0x0][0x360] ;  /* 0x0000d800ff117b82 */ /* 0x000e620000000800 */
[----:B------:R-:W-:Y:S01]  /*01c0*/  UISETP.LT.U32.AND UP0, UPT, UR14, 0x10000, UPT ;  /* 0x000100000e00788c */ /* 0x000fe2000bf01070 */
[----:B------:R-:W-:Y:S02]  /*01d0*/  IMAD.U32 R18, RZ, RZ, UR12 ;  /* 0x0000000cff127e24 */ /* 0x000fe4000f8e00ff */
[----:B------:R-:W-:Y:S01]  /*01e0*/  IMAD.MOV.U32 R19, RZ, RZ, RZ ;  /* 0x000000ffff137224 */ /* 0x000fe200078e00ff */
[----:B------:R-:W-:Y:S01]  /*01f0*/  UISETP.LT.U32.AND.EX UP0, UPT, UR4, URZ, UPT, UP0 ;  /* 0x000000ff0400728c */ /* 0x000fe2000bf01100 */
[----:B------:R-:W-:Y:S02]  /*0200*/  IMAD.MOV.U32 R16, RZ, RZ, RZ ;  /* 0x000000ffff107224 */ /* 0x000fe400078e00ff */
[----:B------:R-:W-:Y:S01]  /*0210*/  FADD.FTZ R18, -R18, 1 ;  /* 0x3f80000012127421 */ /* 0x000fe20000010100 */
[----:B------:R-:W-:-:S02]  /*0220*/  USEL UR5, UR14, 0x10000, UP0 ;  /* 0x000100000e057887 */ /* 0x000fc40008000000 */
[----:B------:R-:W-:-:S12]  /*0230*/  USEL UR10, UR4, URZ, UP0 ;  /* 0x000000ff040a7287 */ /* 0x000fd80008000000 */
.L_x_1:
[----:B0-----:R-:W-:Y:S02]  /*0240*/  IADD3 R2, P1, PT, R0, R19, RZ ;  /* 0x0000001300027210 */ /* 0x001fe40007f3e0ff */
[----:B------:R-:W-:Y:S02]  /*0250*/  PRMT R20, RZ, 0x7610, R20 ;  /* 0x00007610ff147816 */ /* 0x000fe40000000014 */
[C---:B------:R-:W-:Y:S01]  /*0260*/  ISETP.GE.U32.AND P0, PT, R2.reuse, UR5, PT ;  /* 0x0000000502007c0c */ /* 0x040fe2000bf06070 */
[----:B------:R-:W-:Y:S01]  /*0270*/  IMAD.X R3, RZ, RZ, R16, P1 ;  /* 0x000000ffff037224 */ /* 0x000fe200008e0610 */
[----:B-1----:R-:W-:Y:S01]  /*0280*/  IADD3 R8, P1, PT, R17, R2, RZ ;  /* 0x0000000211087210 */ /* 0x002fe20007f3e0ff */
[----:B------:R-:W-:-:S03]  /*0290*/  IMAD.SHL.U32 R14, R2, 0x2, RZ ;  /* 0x00000002020e7824 */ /* 0x000fc600078e00ff */
[----:B------:R-:W-:Y:S02]  /*02a0*/  ISETP.GE.U32.AND.EX P0, PT, R3, UR10, PT, P0 ;  /* 0x0000000a03007c0c */ /* 0x000fe4000bf06100 */
[--C-:B------:R-:W-:Y:S01]  /*02b0*/  SHF.L.U64.HI R6, R2, 0x1, R3.reuse ;  /* 0x0000000102067819 */ /* 0x100fe20000010203 */
[----:B------:R-:W-:Y:S01]  /*02c0*/  IMAD.X R3, RZ, RZ, R3, P1 ;  /* 0x000000ffff037224 */ /* 0x000fe200008e0603 */
[----:B------:R-:W-:Y:S02]  /*02d0*/  ISETP.GE.U32.AND P1, PT, R8, UR5, PT ;  /* 0x0000000508007c0c */ /* 0x000fe4000bf26070 */
[----:B------:R-:W-:Y:S02]  /*02e0*/  IADD3 R10, P3, PT, R17, R8, RZ ;  /* 0x00000008110a7210 */ /* 0x000fe40007f7e0ff */
[----:B------:R-:W-:Y:S02]  /*02f0*/  IADD3 R4, P2, PT, R14, UR6, RZ ;  /* 0x000000060e047c10 */ /* 0x000fe4000ff5e0ff */
[----:B------:R-:W-:Y:S01]  /*0300*/  ISETP.GE.U32.AND.EX P1, PT, R3, UR10, PT, P1 ;  /* 0x0000000a03007c0c */ /* 0x000fe2000bf26110 */
[----:B------:R-:W-:Y:S01]  /*0310*/  IMAD.X R7, RZ, RZ, R3, P3 ;  /* 0x000000ffff077224 */ /* 0x000fe200018e0603 */
[----:B------:R-:W-:-:S02]  /*0320*/  IADD3.X R5, PT, PT, R6, UR7, RZ, P2, !PT ;  /* 0x0000000706057c10 */ /* 0x000fc400097fe4ff */
[C---:B------:R-:W-:Y:S02]  /*0330*/  IADD3 R9, P4, PT, R17.reuse, R10, RZ ;  /* 0x0000000a11097210 */ /* 0x040fe40007f9e0ff */
[----:B------:R-:W-:Y:S01]  /*0340*/  ISETP.GE.U32.AND P2, PT, R10, UR5, PT ;  /* 0x000000050a007c0c */ /* 0x000fe2000bf46070 */
[----:B------:R-:W-:Y:S01]  /*0350*/  IMAD.SHL.U32 R11, R17, 0x2, RZ ;  /* 0x00000002110b7824 */ /* 0x000fe200078e00ff */
[----:B------:R-:W-:Y:S01]  /*0360*/  ISETP.GE.U32.AND P3, PT, R9, UR5, PT ;  /* 0x0000000509007c0c */ /* 0x000fe2000bf66070 */
[----:B------:R-:W-:Y:S01]  /*0370*/  IMAD.X R26, RZ, RZ, R7, P4 ;  /* 0x000000ffff1a7224 */ /* 0x000fe200020e0607 */
[----:B------:R-:W-:Y:S01]  /*0380*/  ISETP.GE.U32.AND.EX P2, PT, R7, UR10, PT, P2 ;  /* 0x0000000a07007c0c */ /* 0x000fe2000bf46120 */
[----:B------:R-:W2:Y:S01]  /*0390*/  @!P0 LDG.E.U16 R20, desc[UR16][R4.64] ;  /* 0x0000001004148981 */ /* 0x000ea2000c1e1500 */
[----:B------:R-:W-:Y:S02]  /*03a0*/  SHF.R.U32.HI R25, RZ, 0x1f, R17 ;  /* 0x0000001fff197819 */ /* 0x000fe40000011611 */
[----:B------:R-:W-:-:S02]  /*03b0*/  ISETP.GE.U32.AND.EX P3, PT, R26, UR10, PT, P3 ;  /* 0x0000000a1a007c0c */ /* 0x000fc4000bf66130 */
[----:B------:R-:W-:Y:S02]  /*03c0*/  IADD3 R2, P4, PT, R11, R4, RZ ;  /* 0x000000040b027210 */ /* 0x000fe40007f9e0ff */
[----:B------:R-:W-:Y:S02]  /*03d0*/  @!P1 LEA R12, P5, R8, UR8, 0x1 ;  /* 0x00000008080c9c11 */ /* 0x000fe4000f8a08ff */
[----:B------:R-:W-:Y:S02]  /*03e0*/  @!P0 IADD3 R14, P6, PT, R14, UR8, RZ ;  /* 0x000000080e0e8c10 */ /* 0x000fe4000ffde0ff */
[----:B------:R-:W-:Y:S01]  /*03f0*/  @!P1 LEA.HI.X R13, R8, UR9, R3, 0x1, P5 ;  /* 0x00000009080d9c11 */ /* 0x000fe2000a8f0c03 */
[----:B------:R-:W-:Y:S01]  /*0400*/  IMAD.X R3, R25, 0x1, R5, P4 ;  /* 0x0000000119037824 */ /* 0x000fe200020e0605 */
[----:B------:R-:W-:Y:S02]  /*0410*/  @!P0 IADD3.X R15, PT, PT, R6, UR9, RZ, P6, !PT ;  /* 0x00000009060f8c10 */ /* 0x000fe4000b7fe4ff */
[----:B------:R-:W-:-:S02]  /*0420*/  @!P2 LEA R6, P4, R10, UR8, 0x1 ;  /* 0x000000080a06ac11 */ /* 0x000fc4000f8808ff */
[----:B------:R-:W-:Y:S02]  /*0430*/  PRMT R21, RZ, 0x7610, R21 ;  /* 0x00007610ff157816 */ /* 0x000fe40000000015 */
[----:B------:R-:W-:Y:S02]  /*0440*/  @!P2 LEA.HI.X R7, R10, UR9, R7, 0x1, P4 ;  /* 0x000000090a07ac11 */ /* 0x000fe4000a0f0c07 */
[----:B------:R-:W-:Y:S02]  /*0450*/  IADD3 R8, P4, PT, R11, R2, RZ ;  /* 0x000000020b087210 */ /* 0x000fe40007f9e0ff */
[C---:B------:R-:W-:Y:S01]  /*0460*/  @!P3 LEA R10, P5, R9.reuse, UR8, 0x1 ;  /* 0x00000008090abc11 */ /* 0x040fe2000f8a08ff */
[----:B------:R0:W3:Y:S01]  /*0470*/  @!P0 LDG.E.U16 R21, desc[UR16][R14.64] ;  /* 0x000000100e158981 */ /* 0x0000e2000c1e1500 */
[----:B------:R-:W-:Y:S02]  /*0480*/  PRMT R22, RZ, 0x7610, R22 ;  /* 0x00007610ff167816 */ /* 0x000fe40000000016 */
[----:B------:R-:W-:Y:S01]  /*0490*/  @!P3 LEA.HI.X R11, R9, UR9, R26, 0x1, P5 ;  /* 0x00000009090bbc11 */ /* 0x000fe2000a8f0c1a */
[----:B------:R-:W-:Y:S01]  /*04a0*/  IMAD.X R9, R25, 0x1, R3, P4 ;  /* 0x0000000119097824 */ /* 0x000fe200020e0603 */
[----:B------:R-:W-:-:S02]  /*04b0*/  PRMT R23, RZ, 0x7610, R23 ;  /* 0x00007610ff177816 */ /* 0x000fc40000000017 */
[----:B------:R-:W-:Y:S01]  /*04c0*/  PRMT R24, RZ, 0x7610, R24 ;  /* 0x00007610ff187816 */ /* 0x000fe20000000018 */
[----:B------:R-:W4:Y:S01]  /*04d0*/  @!P1 LDG.E.U16 R22, desc[UR16][R2.64] ;  /* 0x0000001002169981 */ /* 0x000f22000c1e1500 */
[C---:B0-----:R-:W-:Y:S02]  /*04e0*/  LEA R14, P4, R17.reuse, R8, 0x1 ;  /* 0x00000008110e7211 */ /* 0x041fe400078808ff */
[----:B------:R-:W-:Y:S01]  /*04f0*/  PRMT R27, RZ, 0x7610, R27 ;  /* 0x00007610ff1b7816 */ /* 0x000fe2000000001b */
[----:B------:R0:W5:Y:S01]  /*0500*/  @!P1 LDG.E.U16 R23, desc[UR16][R12.64] ;  /* 0x000000100c179981 */ /* 0x000162000c1e1500 */
[----:B------:R-:W-:Y:S02]  /*0510*/  PRMT R25, RZ, 0x7610, R25 ;  /* 0x00007610ff197816 */ /* 0x000fe40000000019 */
[----:B------:R-:W-:Y:S01]  /*0520*/  PRMT R26, RZ, 0x7610, R26 ;  /* 0x00007610ff1a7816 */ /* 0x000fe2000000001a */
[----:B------:R1:W5:Y:S01]  /*0530*/  @!P2 LDG.E.U16 R24, desc[UR16][R6.64] ;  /* 0x000000100618a981 */ /* 0x000362000c1e1500 */
[----:B------:R-:W-:-:S03]  /*0540*/  LEA.HI.X R15, R17, R9, RZ, 0x1, P4 ;  /* 0x00000009110f7211 */ /* 0x000fc600020f0cff */
[----:B------:R-:W5:Y:S04]  /*0550*/  @!P2 LDG.E.U16 R27, desc[UR16][R8.64] ;  /* 0x00000010081ba981 */ /* 0x000f68000c1e1500 */
[----:B------:R-:W5:Y:S04]  /*0560*/  @!P3 LDG.E.U16 R26, desc[UR16][R14.64] ;  /* 0x000000100e1ab981 */ /* 0x000f68000c1e1500 */
[----:B------:R5:W5:Y:S01]  /*0570*/  @!P3 LDG.E.U16 R25, desc[UR16][R10.64] ;  /* 0x000000100a19b981 */ /* 0x000b62000c1e1500 */
[----:B0-----:R-:W-:-:S05]  /*0580*/  IMAD.U32 R12, RZ, RZ, UR12 ;  /* 0x0000000cff0c7e24 */ /* 0x001fca000f8e00ff */
[----:B------:R-:W-:Y:S01]  /*0590*/  FSETP.GEU.FTZ.AND P4, PT, |R12|, 0.5, PT ;  /* 0x3f0000000c00780b */ /* 0x000fe20003f9e200 */
[----:B--2---:R-:W-:Y:S02]  /*05a0*/  IMAD.U32 R20, R20, 0x10000, RZ ;  /* 0x0001000014147824 */ /* 0x004fe400078e00ff */
[----:B---3--:R-:W-:-:S04]  /*05b0*/  IMAD.U32 R21, R21, 0x10000, RZ ;  /* 0x0001000015157824 */ /* 0x008fc800078e00ff */
[----:B------:R-:W-:Y:S01]  /*05c0*/  FADD.FTZ R13, -R20, R21 ;  /* 0x00000015140d7221 */ /* 0x000fe20000010100 */
[----:B----4-:R-:W-:-:S05]  /*05d0*/  IMAD.U32 R22, R22, 0x10000, RZ ;  /* 0x0001000016167824 */ /* 0x010fca00078e00ff */
[----:B-1----:R-:W-:Y:S01]  /*05e0*/  @!P4 FFMA.FTZ R6, R13, UR12, R20 ;  /* 0x0000000c0d06cc23 */ /* 0x002fe20008010014 */
[----:B-----5:R-:W-:Y:S02]  /*05f0*/  IMAD.U32 R23, R23, 0x10000, RZ ;  /* 0x0001000017177824 */ /* 0x020fe400078e00ff */
[----:B------:R-:W-:Y:S02]  /*0600*/  IMAD.U32 R7, R24, 0x10000, RZ ;  /* 0x0001000018077824 */ /* 0x000fe400078e00ff */
[----:B------:R-:W-:Y:S01]  /*0610*/  FADD.FTZ R11, -R22, R23 ;  /* 0x00000017160b7221 */ /* 0x000fe20000010100 */
[----:B------:R-:W-:Y:S02]  /*0620*/  IMAD.U32 R12, R27, 0x10000, RZ ;  /* 0x000100001b0c7824 */ /* 0x000fe400078e00ff */
[----:B------:R-:W-:Y:S01]  /*0630*/  @P4 FFMA.FTZ R6, -R18, R13, R21 ;  /* 0x0000000d12064223 */ /* 0x000fe20000010115 */
[----:B------:R-:W-:Y:S02]  /*0640*/  IMAD.U32 R26, R26, 0x10000, RZ ;  /* 0x000100001a1a7824 */ /* 0x000fe400078e00ff */
[----:B------:R-:W-:-:S02]  /*0650*/  IMAD.U32 R20, R25, 0x10000, RZ ;  /* 0x0001000019147824 */ /* 0x000fc400078e00ff */
[----:B------:R-:W-:Y:S01]  /*0660*/  FADD.FTZ R25, -R12, R7 ;  /* 0x000000070c197221 */ /* 0x000fe20000010100 */
[----:B------:R-:W-:Y:S01]  /*0670*/  @!P4 FFMA.FTZ R22, R11, UR12, R22 ;  /* 0x0000000c0b16cc23 */ /* 0x000fe20008010016 */
[----:B------:R-:W-:Y:S02]  /*0680*/  FADD.FTZ R13, -R26, R20 ;  /* 0x000000141a0d7221 */ /* 0x000fe40000010100 */
[----:B------:R-:W-:Y:S01]  /*0690*/  @!P4 FFMA.FTZ R12, R25, UR12, R12 ;  /* 0x0000000c190ccc23 */ /* 0x000fe2000801000c */
[C---:B------:R-:W-:Y:S01]  /*06a0*/  @P4 FFMA.FTZ R22, -R18.reuse, R11, R23 ;  /* 0x0000000b12164223 */ /* 0x040fe20000010117 */
[C---:B------:R-:W-:Y:S01]  /*06b0*/  @P4 FFMA.FTZ R12, -R18.reuse, R25, R7 ;  /* 0x00000019120c4223 */ /* 0x040fe20000010107 */
[----:B------:R-:W-:Y:S01]  /*06c0*/  @!P4 FFMA.FTZ R10, R13, UR12, R26 ;  /* 0x0000000c0d0acc23 */ /* 0x000fe2000801001a */
[----:B------:R-:W-:Y:S01]  /*06d0*/  F2FP.BF16.F32.PACK_AB R6, RZ, R6 ;  /* 0x00000006ff06723e */ /* 0x000fe200000010ff */
[----:B------:R-:W-:Y:S01]  /*06e0*/  @P4 FFMA.FTZ R10, -R18, R13, R20 ;  /* 0x0000000d120a4223 */ /* 0x000fe20000010114 */
[----:B------:R-:W-:-:S02]  /*06f0*/  F2FP.BF16.F32.PACK_AB R22, RZ, R22 ;  /* 0x00000016ff16723e */ /* 0x000fc400000010ff */
[----:B------:R-:W-:Y:S01]  /*0700*/  F2FP.BF16.F32.PACK_AB R12, RZ, R12 ;  /* 0x0000000cff0c723e */ /* 0x000fe200000010ff */
[----:B------:R2:W-:Y:S01]  /*0710*/  @!P0 STG.E.U16 desc[UR16][R4.64], R6 ;  /* 0x0000000604008986 */ /* 0x0005e2000c101510 */
[----:B------:R-:W-:Y:S02]  /*0720*/  F2FP.BF16.F32.PACK_AB R10, RZ, R10 ;  /* 0x0000000aff0a723e */ /* 0x000fe400000010ff */
[----:B------:R-:W-:Y:S01]  /*0730*/  LEA R19, P0, R17, R19, 0x2 ;  /* 0x0000001311137211 */ /* 0x000fe200078010ff */
[----:B------:R2:W-:Y:S04]  /*0740*/  @!P1 STG.E.U16 desc[UR16][R2.64], R22 ;  /* 0x0000001602009986 */ /* 0x0005e8000c101510 */
[----:B------:R2:W-:Y:S01]  /*0750*/  @!P2 STG.E.U16 desc[UR16][R8.64], R12 ;  /* 0x0000000c0800a986 */ /* 0x0005e2000c101510 */
[----:B------:R-:W-:Y:S01]  /*0760*/  IMAD.X R16, RZ, RZ, R16, P0 ;  /* 0x000000ffff107224 */ /* 0x000fe200000e0610 */
[----:B------:R-:W-:-:S02]  /*0770*/  ISETP.GE.U32.AND P0, PT, R19, UR5, PT ;  /* 0x0000000513007c0c */ /* 0x000fc4000bf06070 */
[----:B------:R2:W-:Y:S02]  /*0780*/  @!P3 STG.E.U16 desc[UR16][R14.64], R10 ;  /* 0x0000000a0e00b986 */ /* 0x0005e4000c101510 */
[----:B------:R-:W-:-:S13]  /*0790*/  ISETP.GE.U32.AND.EX P0, PT, R16, UR10, PT, P0 ;  /* 0x0000000a10007c0c */ /* 0x000fda000bf06100 */
[----:B--2---:R-:W-:Y:S05]  /*07a0*/  @!P0 BRA `(.L_x_1) ;  /* 0xfffffff800a48947 */ /* 0x004fea000383ffff */
[----:B------:R-:W-:Y:S05]  /*07b0*/  EXIT ;  /* 0x000000000000794d */ /* 0x000fea0003800000 */
.L_x_0:
[----:B------:R-:W1:Y:S02]  /*07c0*/  S2R R5, SR_TID.X ;  /* 0x0000000000057919 */ /* 0x000e640000002100 */
[----:B-1----:R-:W-:-:S03]  /*07d0*/  IMAD.WIDE.U32 R2, R5, 0x4, RZ ;  /* 0x0000000405027825 */ /* 0x002fc600078e00ff */
[----:B------:R-:W-:-:S04]  /*07e0*/  ISETP.GE.U32.AND P0, PT, R2, UR14, PT ;  /* 0x0000000e02007c0c */ /* 0x000fc8000bf06070 */
[----:B------:R-:W-:-:S13]  /*07f0*/  ISETP.GE.AND.EX P0, PT, R3, UR4, PT, P0 ;  /* 0x0000000403007c0c */ /* 0x000fda000bf06300 */
[----:B0-----:R-:W-:Y:S05]  /*0800*/  @P0 EXIT ;  /* 0x000000000000094d */ /* 0x001fea0003800000 */
[----:B------:R-:W-:Y:S01]  /*0810*/  IMAD.U32 R0, RZ, RZ, UR12 ;  /* 0x0000000cff007e24 */ /* 0x000fe2000f8e00ff */
[----:B------:R-:W0:Y:S01]  /*0820*/  LDCU UR5, c[0x0][0x360] ;  /* 0x00006c00ff0577ac */ /* 0x000e220008000800 */
[----:B------:R-:W-:Y:S02]  /*0830*/  IMAD.U32 R2, RZ, RZ, UR12 ;  /* 0x0000000cff027e24 */ /* 0x000fe4000f8e00ff */
[----:B------:R-:W-:Y:S01]  /*0840*/  IMAD.U32 R4, RZ, RZ, UR12 ;  /* 0x0000000cff047e24 */ /* 0x000fe2000f8e00ff */
[----:B------:R-:W-:Y:S01]  /*0850*/  FSETP.GEU.FTZ.AND P1, PT, |R0|, 0.5, PT ;  /* 0x3f0000000000780b */ /* 0x000fe20003f3e200 */
[----:B------:R-:W-:Y:S01]  /*0860*/  IMAD.MOV.U32 R0, RZ, RZ, RZ ;  /* 0x000000ffff007224 */ /* 0x000fe200078e00ff */
[----:B------:R-:W-:Y:S01]  /*0870*/  FSETP.GEU.FTZ.AND P0, PT, |R2|, 0.5, PT ;  /* 0x3f0000000200780b */ /* 0x000fe20003f1e200 */
[----:B------:R-:W-:-:S12]  /*0880*/  FADD.FTZ R4, -R4, 1 ;  /* 0x3f80000004047421 */ /* 0x000fd80000010100 */
.L_x_2:
[C---:B------:R-:W-:Y:S01]  /*0890*/  IMAD.SHL.U32 R10, R5.reuse, 0x8, RZ ;  /* 0x00000008050a7824 */ /* 0x040fe200078e00ff */
[----:B------:R-:W-:-:S04]  /*08a0*/  SHF.L.U64.HI R6, R5, 0x3, R0 ;  /* 0x0000000305067819 */ /* 0x000fc80000010200 */
[C---:B------:R-:W-:Y:S02]  /*08b0*/  IADD3 R2, P2, PT, R10.reuse, UR6, RZ ;  /* 0x000000060a027c10 */ /* 0x040fe4000ff5e0ff */
[----:B------:R-:W-:Y:S02]  /*08c0*/  IADD3 R10, P3, PT, R10, UR8, RZ ;  /* 0x000000080a0a7c10 */ /* 0x000fe4000ff7e0ff */
[C---:B------:R-:W-:Y:S02]  /*08d0*/  IADD3.X R3, PT, PT, R6.reuse, UR7, RZ, P2, !PT ;  /* 0x0000000706037c10 */ /* 0x040fe400097fe4ff */
[----:B------:R-:W-:-:S03]  /*08e0*/  IADD3.X R11, PT, PT, R6, UR9, RZ, P3, !PT ;  /* 0x00000009060b7c10 */ /* 0x000fc60009ffe4ff */
[----:B------:R-:W2:Y:S04]  /*08f0*/  LDG.E.64 R6, desc[UR16][R2.64] ;  /* 0x0000001002067981 */ /* 0x000ea8000c1e1b00 */
[----:B------:R-:W3:Y:S01]  /*0900*/  LDG.E.64 R10, desc[UR16][R10.64] ;  /* 0x000000100a0a7981 */ /* 0x000ee2000c1e1b00 */
[----:B0-----:R-:W-:-:S05]  /*0910*/  IADD3 R5, P2, PT, R5, UR5, RZ ;  /* 0x0000000505057c10 */ /* 0x001fca000ff5e0ff */
[----:B------:R-:W-:Y:S01]  /*0920*/  IMAD.X R0, RZ, RZ, R0, P2 ;  /* 0x000000ffff007224 */ /* 0x000fe200010e0600 */
[----:B------:R-:W-:-:S04]  /*0930*/  LOP3.LUT P2, RZ, R5, 0xffffc000, RZ, 0xc0, !PT ;  /* 0xffffc00005ff7812 */ /* 0x000fc8000784c0ff */
[----:B------:R-:W-:Y:S01]  /*0940*/  LOP3.LUT P2, RZ, R0, 0x3fffffff, RZ, 0xc0, P2 ;  /* 0x3fffffff00ff7812 */ /* 0x000fe2000104c0ff */
[----:B--2---:R-:W-:Y:S02]  /*0950*/  IMAD.U32 R8, R6, 0x10000, RZ ;  /* 0x0001000006087824 */ /* 0x004fe400078e00ff */
[----:B---3--:R-:W-:-:S04]  /*0960*/  IMAD.U32 R13, R10, 0x10000, RZ ;  /* 0x000100000a0d7824 */ /* 0x008fc800078e00ff */
[----:B------:R-:W-:-:S04]  /*0970*/  FADD.FTZ R9, -R8, R13 ;  /* 0x0000000d08097221 */ /* 0x000fc80000010100 */
[----:B------:R-:W-:Y:S01]  /*0980*/  @!P1 FFMA.FTZ R8, R9, UR12, R8 ;  /* 0x0000000c09089c23 */ /* 0x000fe20008010008 */
[--C-:B------:R-:W-:Y:S01]  /*0990*/  @P1 FFMA.FTZ R8, -R4, R9, R13.reuse ;  /* 0x0000000904081223 */ /* 0x100fe2000001010d */
[----:B------:R-:W-:Y:S02]  /*09a0*/  PLOP3.LUT P1, PT, P0, PT, PT, 0x80, 0x8 ;  /* 0x000000000008781c */ /* 0x000fe4000072f070 */
[----:B------:R-:W-:Y:S02]  /*09b0*/  PRMT R12, R10, 0x7632, R12 ;  /* 0x000076320a0c7816 */ /* 0x000fe4000000000c */
[----:B------:R-:W-:Y:S02]  /*09c0*/  PRMT R13, R11, 0x7632, R13 ;  /* 0x000076320b0d7816 */ /* 0x000fe4000000000d */
[----:B------:R-:W-:Y:S02]  /*09d0*/  PRMT R6, R6, 0x7632, R6 ;  /* 0x0000763206067816 */ /* 0x000fe40000000006 */
[----:B------:R-:W-:Y:S01]  /*09e0*/  PRMT R9, R7, 0x7632, R9 ;  /* 0x0000763207097816 */ /* 0x000fe20000000009 */
[----:B------:R-:W-:-:S02]  /*09f0*/  IMAD.U32 R17, R11, 0x10000, RZ ;  /* 0x000100000b117824 */ /* 0x000fc400078e00ff */
[----:B------:R-:W-:Y:S02]  /*0a00*/  IMAD.U32 R15, R12, 0x10000, RZ ;  /* 0x000100000c0f7824 */ /* 0x000fe400078e00ff */
[----:B------:R-:W-:Y:S02]  /*0a10*/  IMAD.U32 R14, R13, 0x10000, RZ ;  /* 0x000100000d0e7824 */ /* 0x000fe400078e00ff */
[----:B------:R-:W-:Y:S02]  /*0a20*/  IMAD.U32 R11, R6, 0x10000, RZ ;  /* 0x00010000060b7824 */ /* 0x000fe400078e00ff */
[----:B------:R-:W-:Y:S02]  /*0a30*/  IMAD.U32 R12, R7, 0x10000, RZ ;  /* 0x00010000070c7824 */ /* 0x000fe400078e00ff */
[----:B------:R-:W-:Y:S02]  /*0a40*/  IMAD.U32 R13, R9, 0x10000, RZ ;  /* 0x00010000090d7824 */ /* 0x000fe400078e00ff */
[----:B------:R-:W-:Y:S01]  /*0a50*/  @!P1 FADD.FTZ R6, -R11, R15 ;  /* 0x0000000f0b069221 */ /* 0x000fe20000010100 */
[----:B------:R-:W-:Y:S01]  /*0a60*/  @!P1 FADD.FTZ R9, -R12, R17 ;  /* 0x000000110c099221 */ /* 0x000fe20000010100 */
[----:B------:R-:W-:-:S02]  /*0a70*/  @!P1 FADD.FTZ R10, -R13, R14 ;  /* 0x0000000e0d0a9221 */ /* 0x000fc40000010100 */
[----:B------:R-:W-:Y:S01]  /*0a80*/  @!P1 FFMA.FTZ R7, R6, UR12, R11 ;  /* 0x0000000c06079c23 */ /* 0x000fe2000801000b */
[----:B------:R-:W-:Y:S01]  /*0a90*/  @!P1 FFMA.FTZ R9, R9, UR12, R12 ;  /* 0x0000000c09099c23 */ /* 0x000fe2000801000c */
[----:B------:R-:W-:Y:S01]  /*0aa0*/  @P1 FADD.FTZ R11, -R11, R15 ;  /* 0x0000000f0b0b1221 */ /* 0x000fe20000010100 */
[----:B------:R-:W-:Y:S01]  /*0ab0*/  @!P1 FFMA.FTZ R10, R10, UR12, R13 ;  /* 0x0000000c0a0a9c23 */ /* 0x000fe2000801000d */
[----:B------:R-:W-:Y:S01]  /*0ac0*/  @P1 FADD.FTZ R12, -R12, R17 ;  /* 0x000000110c0c1221 */ /* 0x000fe20000010100 */
[--C-:B------:R-:W-:Y:S01]  /*0ad0*/  @P1 FADD.FTZ R13, -R13, R14.reuse ;  /* 0x0000000e0d0d1221 */ /* 0x100fe20000010100 */
[C---:B------:R-:W-:Y:S02]  /*0ae0*/  @P1 FFMA.FTZ R7, -R4.reuse, R11, R15 ;  /* 0x0000000b04071223 */ /* 0x040fe4000001010f */
[C---:B------:R-:W-:Y:S01]  /*0af0*/  @P1 FFMA.FTZ R9, -R4.reuse, R12, R17 ;  /* 0x0000000c04091223 */ /* 0x040fe20000010111 */
[----:B------:R-:W-:Y:S01]  /*0b00*/  @P1 FFMA.FTZ R10, -R4, R13, R14 ;  /* 0x0000000d040a1223 */ /* 0x000fe2000001010e */
[----:B------:R-:W-:Y:S01]  /*0b10*/  IMAD.SHL.U32 R6, R5, 0x4, RZ ;  /* 0x0000000405067824 */ /* 0x000fe200078e00ff */
[----:B------:R-:W-:-:S03]  /*0b20*/  F2FP.BF16.F32.PACK_AB R8, R7, R8 ;  /* 0x000000080708723e */ /* 0x000fc600000010ff */
[----:B------:R-:W-:Y:S02]  /*0b30*/  F2FP.BF16.F32.PACK_AB R9, R10, R9 ;  /* 0x000000090a09723e */ /* 0x000fe400000010ff */
[----:B------:R-:W-:Y:S02]  /*0b40*/  ISETP.LT.U32.AND P3, PT, R6, UR14, PT ;  /* 0x0000000e06007c0c */ /* 0x000fe4000bf61070 */
[----:B------:R-:W-:Y:S01]  /*0b50*/  SHF.L.U64.HI R6, R5, 0x2, R0 ;  /* 0x0000000205067819 */ /* 0x000fe20000010200 */
[----:B------:R1:W-:Y:S03]  /*0b60*/  STG.E.64 desc[UR16][R2.64], R8 ;  /* 0x0000000802007986 */ /* 0x0003e6000c101b10 */
[----:B------:R-:W-:-:S13]  /*0b70*/  ISETP.LT.AND.EX P3, PT, R6, UR4, PT, P3 ;  /* 0x0000000406007c0c */ /* 0x000fda000bf61330 */
[----:B-1----:R-:W-:Y:S05]  /*0b80*/  @!P2 BRA P3, `(.L_x_2) ;  /* 0xfffffffc0040a947 */ /* 0x002fea000183ffff */
[----:B------:R-:W-:Y:S05]  /*0b90*/  EXIT ;  /* 0x000000000000794d */ /* 0x000fea0003800000 */
.L_x_3:
[----:B------:R-:W-:-:S00]  /*0ba0*/  BRA `(.L_x_3) ;  /* 0xfffffffc00fc7947 */ /* 0x000fc0000383ffff */
[----:B------:R-:W-:-:S00]  /*0bb0*/  NOP ;  /* 0x0000000000007918 */ /* 0x000fc00000000000 */
        /* <DEDUP_REMOVED lines=12> */
.L_x_312:


//--------------------- .text._ZN2at6native52_GLOBAL__N__ff984223_19_ForeachTernaryOp_cu_5285c63625multi_tensor_apply_kernelINS1_28TensorListScalarListMetadataIfLi2EEENS1_26TernaryOpScalarListFunctorIN3c104HalfELi2ELi2ELi0EEEJNS0_11LerpFunctorIfEEEEEvT_T0_DpT1_ --------------------------
	.section	.text._ZN2at6native52_GLOBAL__N__ff984223_19_ForeachTernaryOp_cu_5285c63625multi_tensor_apply_kernelINS1_28TensorListScalarListMetadataIfLi2EEENS1_26TernaryOpScalarListFunctorIN3c104HalfELi2ELi2ELi0EEEJNS0_11LerpFunctorIfEEEEEvT_T0_DpT1_,"ax",@progbits
	.align	128
.text._ZN2at6native52_GLOBAL__N__ff984223_19_ForeachTernaryOp_cu_5285c63625multi_tensor_apply_kernelINS1_28TensorListScalarListMetadataIfLi2EEENS1_26TernaryOpScalarListFunctorIN3c104HalfELi2ELi2ELi0EEEJNS0_11LerpFunctorIfEEEEEvT_T0_DpT1_:
        .type           _ZN2at6native52_GLOBAL__N__ff984223_19_ForeachTernaryOp_cu_5285c63625multi_tensor_apply_kernelINS1_28TensorListScalarListMetadataIfLi2EEENS1_26TernaryOpScalarListFunctorIN3c104HalfELi2ELi2ELi0EEEJNS0_11LerpFunctorIfEEEEEvT_T0_DpT1_,@function
        .size           _ZN2at6native52_GLOBAL__N__ff984223_19_ForeachTernaryOp_cu_5285c63625multi_tensor_apply_kernelINS1_28TensorListScalarListMetadataIfLi2EEENS1_26TernaryOpScalarListFunctorIN3c104HalfELi2ELi2ELi0EEEJNS0_11LerpFunctorIfEEEEEvT_T0_DpT1_,(.L_x_313 - _ZN2at6native52_GLOBAL__N__ff984223_19_ForeachTernaryOp_cu_5285c63625multi_tensor_apply_kernelINS1_28TensorListScalarListMetadataIfLi2EEENS1_26TernaryOpScalarListFunctorIN3c104HalfELi2ELi2ELi0EEEJNS0_11LerpFunctorIfEEEEEvT_T0_DpT1_)
        .other          _ZN2at6native52_GLOBAL__N__ff984223_19_ForeachTernaryOp_cu_5285c63625multi_tensor_apply_kernelINS1_28TensorListScalarListMetadataIfLi2EEENS1_26TernaryOpScalarListFunctorIN3c104HalfELi2ELi2ELi0EEEJNS0_11LerpFunctorIfEEEEEvT_T0_DpT1_,@"STO_CUDA_ENTRY STV_DEFAULT"
_ZN2at6native52_GLOBAL__N__ff984223_19_ForeachTernaryOp_cu_5285c63625multi_tensor_apply_kernelINS1_28TensorListScalarListMetadataIfLi2EEENS1_26TernaryOpScalarListFunctorIN3c104HalfELi2ELi2ELi0EEEJNS0_11LerpFunctorIfEEEEEvT_T0_DpT1_:
        /* <DEDUP_REMOVED lines=36> */
.L_x_5:
        /* <DEDUP_REMOVED lines=15> */
[----:B------:R-:W-:Y:S02]  /*0330*/  IADD3 R9, P4, PT, R17, R10, RZ ;  /* 0x0000000a11097210 */ /* 0x000fe40007f9e0ff */
[----:B------:R-:W-:Y:S01]  /*0340*/  ISETP.GE.U32.AND P2, PT, R10, UR5, PT ;  /* 0x000000050a007c0c */ /* 0x000fe2000bf46070 */
[----:B------:R-:W2:Y:S01]  /*0350*/  @!P0 LDG.E.U16 R20, desc[UR16][R4.64] ;  /* 0x0000001004148981 */ /* 0x000ea2000c1e1500 */
[----:B------:R-:W-:Y:S01]  /*0360*/  ISETP.GE.U32.AND P3, PT, R9, UR5, PT ;  /* 0x0000000509007c0c */ /* 0x000fe2000bf66070 */
[----:B------:R-:W-:Y:S01]  /*0370*/  IMAD.X R26, RZ, RZ, R7, P4 ;  /* 0x000000ffff1a7224 */ /* 0x000fe200020e0607 */
[----:B------:R-:W-:Y:S02]  /*0380*/  ISETP.GE.U32.AND.EX P2, PT, R7, UR10, PT, P2 ;  /* 0x0000000a07007c0c */ /* 0x000fe4000bf46120 */
[----:B------:R-:W-:Y:S02]  /*0390*/  SHF.L.U32 R11, R17, 0x1, RZ ;  /* 0x00000001110b7819 */ /* 0x000fe400000006ff */
[----:B------:R-:W-:-:S02]  /*03a0*/  ISETP.GE.U32.AND.EX P3, PT, R26, UR10, PT, P3 ;  /* 0x0000000a1a007c0c */ /* 0x000fc4000bf66130 */
[----:B------:R-:W-:Y:S02]  /*03b0*/  SHF.R.U32.HI R25, RZ, 0x1f, R17 ;  /* 0x0000001fff197819 */ /* 0x000fe40000011611 */
[----:B------:R-:W-:Y:S02]  /*03c0*/  IADD3 R2, P4, PT, R11, R4, RZ ;  /* 0x000000040b027210 */ /* 0x000fe40007f9e0ff */
[----:B------:R-:W-:Y:S02]  /*03d0*/  @!P1 LEA R12, P5, R8, UR8, 0x1 ;  /* 0x00000008080c9c11 */ /* 0x000fe4000f8a08ff */
[----:B------:R-:W-:Y:S02]  /*03e0*/  @!P0 IADD3 R14, P6, PT, R14, UR8, RZ ;  /* 0x000000080e0e8c10 */ /* 0x000fe4000ffde0ff */
[----:B------:R-:W-:Y:S01]  /*03f0*/  @!P1 LEA.HI.X R13, R8, UR9, R3, 0x1, P5 ;  /* 0x00000009080d9c11 */ /* 0x000fe2000a8f0c03 */
[----:B------:R-:W-:Y:S01]  /*0400*/  IMAD.X R3, R25, 0x1, R5, P4 ;  /* 0x0000000119037824 */ /* 0x000fe200020e0605 */
[----:B------:R-:W-:-:S02]  /*0410*/  @!P0 IADD3.X R15, PT, PT, R6, UR9, RZ, P6, !PT ;  /* 0x00000009060f8c10 */ /* 0x000fc4000b7fe4ff */
[C---:B------:R-:W-:Y:S02]  /*0420*/  @!P2 LEA R6, P4, R10.reuse, UR8, 0x1 ;  /* 0x000000080a06ac11 */ /* 0x040fe4000f8808ff */
[----:B------:R-:W-:Y:S02]  /*0430*/  PRMT R21, RZ, 0x7610, R21 ;  /* 0x00007610ff157816 */ /* 0x000fe40000000015 */
[----:B------:R-:W-:Y:S02]  /*0440*/  @!P2 LEA.HI.X R7, R10, UR9, R7, 0x1, P4 ;  /* 0x000000090a07ac11 */ /* 0x000fe4000a0f0c07 */
[----:B------:R-:W-:Y:S02]  /*0450*/  IADD3 R8, P4, PT, R11, R2, RZ ;  /* 0x000000020b087210 */ /* 0x000fe40007f9e0ff */
[----:B------:R-:W-:Y:S01]  /*0460*/  @!P3 LEA R10, P5, R9, UR8, 0x1 ;  /* 0x00000008090abc11 */ /* 0x000fe2000f8a08ff */
[----:B------:R0:W3:Y:S01]  /*0470*/  @!P0 LDG.E.U16 R21, desc[UR16][R14.64] ;  /* 0x000000100e158981 */ /* 0x0000e2000c1e1500 */
[----:B------:R-:W-:-:S02]  /*0480*/  PRMT R22, RZ, 0x7610, R22 ;  /* 0x00007610ff167816 */ /* 0x000fc40000000016 */
[----:B------:R-:W-:Y:S01]  /*0490*/  @!P3 LEA.HI.X R11, R9, UR9, R26, 0x1, P5 ;  /* 0x00000009090bbc11 */ /* 0x000fe2000a8f0c1a */
[----:B------:R-:W-:Y:S01]  /*04a0*/  IMAD.X R9, R25, 0x1, R3, P4 ;  /* 0x0000000119097824 */ /* 0x000fe200020e0603 */
[----:B------:R-:W-:Y:S02]  /*04b0*/  PRMT R23, RZ, 0x7610, R23 ;  /* 0x00007610ff177816 */ /* 0x000fe40000000017 */
[----:B------:R-:W-:Y:S01]  /*04c0*/  PRMT R24, RZ, 0x7610, R24 ;  /* 0x00007610ff187816 */ /* 0x000fe20000000018 */
[----:B------:R-:W4:Y:S01]  /*04d0*/  @!P1 LDG.E.U16 R22, desc[UR16][R2.64] ;  /* 0x0000001002169981 */ /* 0x000f22000c1e1500 */
[----:B0-----:R-:W-:Y:S02]  /*04e0*/  LEA R14, P4, R17, R8, 0x1 ;  /* 0x00000008110e7211 */ /* 0x001fe400078808ff */
[----:B------:R-:W-:Y:S01]  /*04f0*/  PRMT R27, RZ, 0x7610, R27 ;  /* 0x00007610ff1b7816 */ /* 0x000fe2000000001b */
[----:B------:R0:W5:Y:S01]  /*0500*/  @!P1 LDG.E.U16 R23, desc[UR16][R12.64] ;  /* 0x000000100c179981 */ /* 0x000162000c1e1500 */
[----:B------:R-:W-:-:S02]  /*0510*/  PRMT R25, RZ, 0x7610, R25 ;  /* 0x00007610ff197816 */ /* 0x000fc40000000019 */
[----:B------:R-:W-:Y:S01]  /*0520*/  PRMT R26, RZ, 0x7610, R26 ;  /* 0x00007610ff1a7816 */ /* 0x000fe2000000001a */
[----:B------:R1:W5:Y:S01]  /*0530*/  @!P2 LDG.E.U16 R24, desc[UR16][R6.64] ;  /* 0x000000100618a981 */ /* 0x000362000c1e1500 */
[----:B------:R-:W-:-:S03]  /*0540*/  LEA.HI.X R15, R17, R9, RZ, 0x1, P4 ;  /* 0x00000009110f7211 */ /* 0x000fc600020f0cff */
[----:B------:R-:W5:Y:S04]  /*0550*/  @!P2 LDG.E.U16 R27, desc[UR16][R8.64] ;  /* 0x00000010081ba981 */ /* 0x000f68000c1e1500 */
[----:B------:R-:W5:Y:S04]  /*0560*/  @!P3 LDG.E.U16 R26, desc[UR16][R14.64] ;  /* 0x000000100e1ab981 */ /* 0x000f68000c1e1500 */
[----:B------:R5:W5:Y:S01]  /*0570*/  @!P3 LDG.E.U16 R25, desc[UR16][R10.64] ;  /* 0x000000100a19b981 */ /* 0x000b62000c1e1500 */
[----:B0-----:R-:W-:-:S04]  /*0580*/  MOV R12, UR12 ;  /* 0x0000000c000c7c02 */ /* 0x001fc80008000f00 */
[----:B------:R-:W-:Y:S01]  /*0590*/  FSETP.GEU.FTZ.AND P4, PT, |R12|, 0.5, PT ;  /* 0x3f0000000c00780b */ /* 0x000fe20003f9e200 */
[----:B--2---:R-:W-:Y:S02]  /*05a0*/  HADD2.F32 R20, -RZ, R20.H0_H0 ;  /* 0x20000014ff147230 */ /* 0x004fe40000004100 */
[----:B---3--:R-:W-:-:S05]  /*05b0*/  HADD2.F32 R21, -RZ, R21.H0_H0 ;  /* 0x20000015ff157230 */ /* 0x008fca0000004100 */
[----:B------:R-:W-:Y:S01]  /*05c0*/  FADD.FTZ R13, -R20, R21 ;  /* 0x00000015140d7221 */ /* 0x000fe20000010100 */
[----:B----4-:R-:W-:-:S04]  /*05d0*/  HADD2.F32 R22, -RZ, R22.H0_H0 ;  /* 0x20000016ff167230 */ /* 0x010fc80000004100 */
[----:B-1----:R-:W-:Y:S01]  /*05e0*/  @!P4 FFMA.FTZ R6, R13, UR12, R20 ;  /* 0x0000000c0d06cc23 */ /* 0x002fe20008010014 */
[----:B-----5:R-:W-:Y:S02]  /*05f0*/  HADD2.F32 R23, -RZ, R23.H0_H0 ;  /* 0x20000017ff177230 */ /* 0x020fe40000004100 */
[----:B------:R-:W-:Y:S02]  /*0600*/  HADD2.F32 R7, -RZ, R24.H0_H0 ;  /* 0x20000018ff077230 */ /* 0x000fe40000004100 */
[----:B------:R-:W-:Y:S02]  /*0610*/  HADD2.F32 R12, -RZ, R27.H0_H0 ;  /* 0x2000001bff0c7230 */ /* 0x000fe40000004100 */
[----:B------:R-:W-:Y:S01]  /*0620*/  FADD.FTZ R11, -R22, R23 ;  /* 0x00000017160b7221 */ /* 0x000fe20000010100 */
[----:B------:R-:W-:Y:S02]  /*0630*/  HADD2.F32 R26, -RZ, R26.H0_H0 ;  /* 0x2000001aff1a7230 */ /* 0x000fe40000004100 */
[----:B------:R-:W-:-:S02]  /*0640*/  HADD2.F32 R20, -RZ, R25.H0_H0 ;  /* 0x20000019ff147230 */ /* 0x000fc40000004100 */
[----:B------:R-:W-:Y:S01]  /*0650*/  FADD.FTZ R25, -R12, R7 ;  /* 0x000000070c197221 */ /* 0x000fe20000010100 */
[----:B------:R-:W-:Y:S01]  /*0660*/  @P4 FFMA.FTZ R6, -R18, R13, R21 ;  /* 0x0000000d12064223 */ /* 0x000fe20000010115 */
[----:B------:R-:W-:Y:S01]  /*0670*/  @!P4 FFMA.FTZ R22, R11, UR12, R22 ;  /* 0x0000000c0b16cc23 */ /* 0x000fe20008010016 */
[----:B------:R-:W-:Y:S01]  /*0680*/  FADD.FTZ R13, -R26, R20 ;  /* 0x000000141a0d7221 */ /* 0x000fe20000010100 */
[----:B------:R-:W-:Y:S01]  /*0690*/  @!P4 FFMA.FTZ R12, R25, UR12, R12 ;  /* 0x0000000c190ccc23 */ /* 0x000fe2000801000c */
[C---:B------:R-:W-:Y:S01]  /*06a0*/  @P4 FFMA.FTZ R22, -R18.reuse, R11, R23 ;  /* 0x0000000b12164223 */ /* 0x040fe20000010117 */
[C---:B------:R-:W-:Y:S01]  /*06b0*/  @P4 FFMA.FTZ R12, -R18.reuse, R25, R7 ;  /* 0x00000019120c4223 */ /* 0x040fe20000010107 */
[----:B------:R-:W-:Y:S01]  /*06c0*/  @!P4 FFMA.FTZ R10, R13, UR12, R26 ;  /* 0x0000000c0d0acc23 */ /* 0x000fe2000801001a */
[----:B------:R-:W-:Y:S01]  /*06d0*/  F2FP.F16.F32.PACK_AB R6, RZ, R6 ;  /* 0x00000006ff06723e */ /* 0x000fe200000000ff */
[----:B------:R-:W-:Y:S01]  /*06e0*/  @P4 FFMA.FTZ R10, -R18, R13, R20 ;  /* 0x0000000d120a4223 */ /* 0x000fe20000010114 */
[----:B------:R-:W-:-:S02]  /*06f0*/  F2FP.F16.F32.PACK_AB R22, RZ, R22 ;  /* 0x00000016ff16723e */ /* 0x000fc400000000ff */
[----:B------:R-:W-:Y:S01]  /*0700*/  F2FP.F16.F32.PACK_AB R12, RZ, R12 ;  /* 0x0000000cff0c723e */ /* 0x000fe200000000ff */
[----:B------:R2:W-:Y:S01]  /*0710*/  @!P0 STG.E.U16 desc[UR16][R4.64], R6 ;  /* 0x0000000604008986 */ /* 0x0005e2000c101510 */
[----:B------:R-:W-:Y:S02]  /*0720*/  F2FP.F16.F32.PACK_AB R10, RZ, R10 ;  /* 0x0000000aff0a723e */ /* 0x000fe400000000ff */
        /* <DEDUP_REMOVED lines=9> */
.L_x_4:
        /* <DEDUP_REMOVED lines=10> */
[----:B------:R-:W-:Y:S01]  /*0860*/  HFMA2 R0, -RZ, RZ, 0, 0 ;  /* 0x00000000ff007431 */ /* 0x000fe200000001ff */
[----:B------:R-:W-:Y:S01]  /*0870*/  FSETP.GEU.FTZ.AND P0, PT, |R2|, 0.5, PT ;  /* 0x3f0000000200780b */ /* 0x000fe20003f1e200 */
[----:B------:R-:W-:-:S12]  /*0880*/  FADD.FTZ R4, -R4, 1 ;  /* 0x3f80000004047421 */ /* 0x000fd80000010100 */
.L_x_6:
        /* <DEDUP_REMOVED lines=12> */
[----:B--2---:R-:W-:Y:S02]  /*0950*/  HADD2.F32 R10, -RZ, R6.H0_H0 ;  /* 0x20000006ff0a7230 */ /* 0x004fe40000004100 */
[----:B---3--:R-:W-:-:S05]  /*0960*/  HADD2.F32 R13, -RZ, R8.H0_H0 ;  /* 0x20000008ff0d7230 */ /* 0x008fca0000004100 */
[----:B------:R-:W-:-:S04]  /*0970*/  FADD.FTZ R11, -R10, R13 ;  /* 0x0000000d0a0b7221 */ /* 0x000fc80000010100 */
[----:B------:R-:W-:Y:S01]  /*0980*/  @!P1 FFMA.FTZ R10, R11, UR12, R10 ;  /* 0x0000000c0b0a9c23 */ /* 0x000fe2000801000a */
[----:B------:R-:W-:Y:S01]  /*0990*/  @P1 FFMA.FTZ R10, -R4, R11, R13 ;  /* 0x0000000b040a1223 */ /* 0x000fe2000001010d */
[----:B------:R-:W-:Y:S01]  /*09a0*/  PLOP3.LUT P1, PT, P0, PT, PT, 0x80, 0x8 ;  /* 0x000000000008781c */ /* 0x000fe2000072f070 */
[----:B------:R-:W-:Y:S02]  /*09b0*/  HADD2.F32 R13, -RZ, R8.H1_H1 ;  /* 0x30000008ff0d7230 */ /* 0x000fe40000004100 */
[--C-:B------:R-:W-:Y:S02]  /*09c0*/  HADD2.F32 R12, -RZ, R9.reuse.H0_H0 ;  /* 0x20000009ff0c7230 */ /* 0x100fe40000004100 */
[----:B------:R-:W-:Y:S02]  /*09d0*/  HADD2.F32 R11, -RZ, R6.H1_H1 ;  /* 0x30000006ff0b7230 */ /* 0x000fe40000004100 */
[----:B------:R-:W-:Y:S02]  /*09e0*/  HADD2.F32 R17, -RZ, R9.H1_H1 ;  /* 0x30000009ff117230 */ /* 0x000fe40000004100 */
[----:B------:R-:W-:-:S02]  /*09f0*/  HADD2.F32 R15, -RZ, R7.H0_H0 ;  /* 0x20000007ff0f7230 */ /* 0x000fc40000004100 */
[----:B------:R-:W-:Y:S02]  /*0a00*/  HADD2.F32 R14, -RZ, R7.H1_H1 ;  /* 0x30000007ff0e7230 */ /* 0x000fe40000004100 */
[----:B------:R-:W-:Y:S01]  /*0a10*/  @!P1 FADD.FTZ R6, -R11, R13 ;  /* 0x0000000d0b069221 */ /* 0x000fe20000010100 */
[----:B------:R-:W-:Y:S02]  /*0a20*/  @!P1 FADD.FTZ R8, -R15, R12 ;  /* 0x0000000c0f089221 */ /* 0x000fe40000010100 */
[----:B------:R-:W-:Y:S01]  /*0a30*/  @!P1 FADD.FTZ R9, -R14, R17 ;  /* 0x000000110e099221 */ /* 0x000fe20000010100 */
[----:B------:R-:W-:Y:S01]  /*0a40*/  @!P1 FFMA.FTZ R7, R6, UR12, R11 ;  /* 0x0000000c06079c23 */ /* 0x000fe2000801000b */
[----:B------:R-:W-:Y:S01]  /*0a50*/  @!P1 FFMA.FTZ R8, R8, UR12, R15 ;  /* 0x0000000c08089c23 */ /* 0x000fe2000801000f */
[----:B------:R-:W-:Y:S01]  /*0a60*/  @P1 FADD.FTZ R11, -R11, R13 ;  /* 0x0000000d0b0b1221 */ /* 0x000fe20000010100 */
[----:B------:R-:W-:Y:S01]  /*0a70*/  @!P1 FFMA.FTZ R9, R9, UR12, R14 ;  /* 0x0000000c09099c23 */ /* 0x000fe2000801000e */
[----:B------:R-:W-:Y:S01]  /*0a80*/  @P1 FADD.FTZ R15, -R15, R12 ;  /* 0x0000000c0f0f1221 */ /* 0x000fe20000010100 */
[----:B------:R-:W-:Y:S01]  /*0a90*/  @P1 FADD.FTZ R14, -R14, R17 ;  /* 0x000000110e0e1221 */ /* 0x000fe20000010100 */
[----:B------:R-:W-:-:S02]  /*0aa0*/  @P1 FFMA.FTZ R7, -R4, R11, R13 ;  /* 0x0000000b04071223 */ /* 0x000fc4000001010d */
[C---:B------:R-:W-:Y:S01]  /*0ab0*/  @P1 FFMA.FTZ R8, -R4.reuse, R15, R12 ;  /* 0x0000000f04081223 */ /* 0x040fe2000001010c */
[----:B------:R-:W-:Y:S01]  /*0ac0*/  @P1 FFMA.FTZ R9, -R4, R14, R17 ;  /* 0x0000000e04091223 */ /* 0x000fe20000010111 */
[----:B------:R-:W-:Y:S01]  /*0ad0*/  IMAD.SHL.U32 R6, R5, 0x4, RZ ;  /* 0x0000000405067824 */ /* 0x000fe200078e00ff */
[----:B------:R-:W-:-:S03]  /*0ae0*/  F2FP.F16.F32.PACK_AB R10, R7, R10 ;  /* 0x0000000a070a723e */ /* 0x000fc600000000ff */
[----:B------:R-:W-:Y:S02]  /*0af0*/  F2FP.F16.F32.PACK_AB R11, R9, R8 ;  /* 0x00000008090b723e */ /* 0x000fe400000000ff */
[----:B------:R-:W-:Y:S02]  /*0b00*/  ISETP.LT.U32.AND P3, PT, R6, UR14, PT ;  /* 0x0000000e06007c0c */ /* 0x000fe4000bf61070 */
[----:B------:R-:W-:Y:S01]  /*0b10*/  SHF.L.U64.HI R6, R5, 0x2, R0 ;  /* 0x0000000205067819 */ /* 0x000fe20000010200 */
[----:B------:R1:W-:Y:S03]  /*0b20*/  STG.E.64 desc[UR16][R2.64], R10 ;  /* 0x0000000a02007986 */ /* 0x0003e6000c101b10 */
[----:B------:R-:W-:-:S13]  /*0b30*/  ISETP.LT.AND.EX P3, PT, R6, UR4, PT, P3 ;  /* 0x0000000406007c0c */ /* 0x000fda000bf61330 */
[----:B-1----:R-:W-:Y:S05]  /*0b40*/  @!P2 BRA P3, `(.L_x_6) ;  /* 0xfffffffc0050a947 */ /* 0x002fea000183ffff */
[----:B------:R-:W-:Y:S05]  /*0b50*/  EXIT ;  /* 0x000000000000794d */ /* 0x000fea0003800000 */
.L_x_7:
        /* <DEDUP_REMOVED lines=10> */
.L_x_313:


//--------------------- .text._ZN2at6native52_GLOBAL__N__ff984223_19_ForeachTernaryOp_cu_5285c63625multi_tensor_apply_kernelINS1_28TensorListScalarListMetadataIN3c107complexIfEELi2EEENS1_26TernaryOpScalarListFunctorIS6_Li2ELi2ELi0EEEJNS0_11LerpFunctorIS6_EEEEEvT_T0_DpT1_ --------------------------
	.section	.text._ZN2at6native52_GLOBAL__N__ff984223_19_ForeachTernaryOp_cu_5285c63625multi_tensor_apply_kernelINS1_28TensorListScalarListMetadataIN3c107complexIfEELi2EEENS1_26TernaryOpScalarListFunctorIS6_Li2ELi2ELi0EEEJNS0_11LerpFunctorIS6_EEEEEvT_T0_DpT1_,"ax",@progbits
	.align	128
.text._ZN2at6native52_GLOBAL__N__ff984223_19_ForeachTernaryOp_cu_5285c63625multi_tensor_apply_kernelINS1_28TensorListScalarListMetadataIN3c107complexIfEELi2EEENS1_26TernaryOpScalarListFunctorIS6_Li2ELi2ELi0EEEJNS0_11LerpFunctorIS6_EEEEEvT_T0_DpT1_:
        .type           _ZN2at6native52_GLOBAL__N__ff984223_19_ForeachTernaryOp_cu_5285c63625multi_tensor_apply_kernelINS1_28TensorListScalarListMetadataIN3c107complexIfEELi2EEENS1_26TernaryOpScalarListFunctorIS6_Li2ELi2ELi0EEEJNS0_11LerpFunctorIS6_EEEEEvT_T0_DpT1_,@function
        .size           _ZN2at6native52_GLOBAL__N__ff984223_19_ForeachTernaryOp_cu_5285c63625multi_tensor_apply_kernelINS1_28TensorListScalarListMetadataIN3c107complexIfEELi2EEENS1_26TernaryOpScalarListFunctorIS6_Li2ELi2ELi0EEEJNS0_11LerpFunctorIS6_EEEEEvT_T0_DpT1_,(.L_x_314 - _ZN2at6native52_GLOBAL__N__ff984223_19_ForeachTernaryOp_cu_5285c63625multi_tensor_apply_kernelINS1_28TensorListScalarListMetadataIN3c107complexIfEELi2EEENS1_26TernaryOpScalarListFunctorIS6_Li2ELi2ELi0EEEJNS0_11LerpFunctorIS6_EEEEEvT_T0_DpT1_)
        .other          _ZN2at6native52_GLOBAL__N__ff984223_19_ForeachTernaryOp_cu_5285c63625multi_tensor_apply_kernelINS1_28TensorListScalarListMetadataIN3c107complexIfEELi2EEENS1_26TernaryOpScalarListFunctorIS6_Li2ELi2ELi0EEEJNS0_11LerpFunctorIS6_EEEEEvT_T0_DpT1_,@"STO_CUDA_ENTRY STV_DEFAULT"
_ZN2at6native52_GLOBAL__N__ff984223_19_ForeachTernaryOp_cu_5285c63625multi_tensor_apply_kernelINS1_28TensorListScalarListMetadataIN3c107complexIfEELi2EEENS1_26TernaryOpScalarListFunctorIS6_Li2ELi2ELi0EEEJNS0_11LerpFunctorIS6_EEEEEvT_T0_DpT1_:
[----:B------:R-:W-:Y:S08]  /*0000*/  LDC R1, c[0x0][0x37c] ;  /* 0x0000df00ff017b82 */ /* 0x000ff00000000800 */
[----:B------:R-:W0:Y:S01]  /*0010*/  S2UR UR5, SR_CTAID.X ;  /* 0x00000000000579c3 */ /* 0x000e220000002500 */
[----:B------:R-:W1:Y:S01]  /*0020*/  LDCU.64 UR16, c[0x0][0x358] ;  /* 0x00006b00ff1077ac */ /* 0x000e620008000a00 */
[----:B0-----:R-:W0:Y:S01]  /*0030*/  LDCU.U8 UR4, c[0x0][UR5+0xb80] ;  /* 0x00017000050477ac */ /* 0x001e220008000000 */
[----:B------:R-:W-:-:S12]  /*0040*/  UIMAD UR5, UR5, 0x3, UR5 ;  /* 0x00000003050578a4 */ /* 0x000fd8000f8e0205 */
[----:B------:R-:W2:Y:S01]  /*0050*/  LDCU UR13, c[0x0][UR5+0xcc0] ;  /* 0x00019800050d77ac */ /* 0x000ea20008000800 */
[----:B0-----:R-:W-:-:S12]  /*0060*/  USHF.L.U32 UR12, UR4, 0x3, URZ ;  /* 0x00000003040c7899 */ /* 0x001fd800080006ff */
[----:B------:R-:W0:Y:S01]  /*0070*/  LDCU.64 UR4, c[0x0][UR12+0x780] ;  /* 0x0000f0000c0477ac */ /* 0x000e220008000a00 */
[----:B------:R-:W3:Y:S01]  /*0080*/  LDCU.64 UR8, c[0x0][UR12+0x580] ;  /* 0x0000b0000c0877ac */ /* 0x000ee20008000a00 */
[----:B------:R-:W4:Y:S01]  /*0090*/  LDCU.64 UR6, c[0x0][UR12+0x380] ;  /* 0x000070000c0677ac */ /* 0x000f220008000a00 */
[----:B--2---:R-:W-:Y:S02]  /*00a0*/  UIMAD.WIDE UR10, UR13, 0x10000, URZ ;  /* 0x000100000d0a78a5 */ /* 0x004fe4000f8e02ff */
[----:B0-----:R-:W-:Y:S02]  /*00b0*/  ULOP3.LUT UR14, UR4, 0x3, URZ, 0xc0, !UPT ;  /* 0x00000003040e7892 */ /* 0x001fe4000f8ec0ff */
[----:B------:R-:W-:Y:S02]  /*00c0*/  UIADD3 UR19, UP1, UPT, UR4, -UR10, URZ ;  /* 0x8000000a04137290 */ /* 0x000fe4000ff3e0ff */
[----:B---3--:R-:W-:Y:S02]  /*00d0*/  UIMAD.WIDE UR8, UR13, 0x80000, UR8 ;  /* 0x000800000d0878a5 */ /* 0x008fe4000f8e0208 */
[----:B------:R-:W-:-:S02]  /*00e0*/  UIADD3.X UR4, UPT, UPT, UR5, ~UR11, URZ, UP1, !UPT ;  /* 0x8000000b05047290 */ /* 0x000fc40008ffe4ff */
[----:B----4-:R-:W-:Y:S02]  /*00f0*/  UIMAD.WIDE UR6, UR13, 0x80000, UR6 ;  /* 0x000800000d0678a5 */ /* 0x010fe4000f8e0206 */
[----:B------:R-:W-:Y:S01]  /*0100*/  ULOP3.LUT UR14, UR14, 0x1f, UR8, 0xf8, !UPT ;  /* 0x0000001f0e0e7892 */ /* 0x000fe2000f8ef808 */
[----:B------:R-:W0:Y:S03]  /*0110*/  LDCU.64 UR12, c[0x0][UR12+0x980] ;  /* 0x000130000c0c77ac */ /* 0x000e260008000a00 */
[----:B------:R-:W-:-:S04]  /*0120*/  ULOP3.LUT UP0, URZ, UR14, 0x1f, UR6, 0xf8, !UPT ;  /* 0x0000001f0eff7892 */ /* 0x000fc8000f80f806 */
[----:B------:R-:W-:-:S09]  /*0130*/  ULOP3.LUT UP0, URZ, URZ, URZ, URZ, 0xfc, UP0 ;  /* 0x000000ffffff7292 */ /* 0x000fd2000800fcff */
[----:B-1----:R-:W-:Y:S05]  /*0140*/  BRA.U !UP0, `(.L_x_8) ;  /* 0x0000000908f87547 */ /* 0x002fea000b800000 */
[----:B------:R-:W-:-:S04]  /*0150*/  UISETP.GE.U32.AND UP0, UPT, UR19, 0x1, UPT ;  /* 0x000000011300788c */ /* 0x000fc8000bf06070 */
[----:B------:R-:W-:-:S06]  /*0160*/  UISETP.GE.AND.EX UP0, UPT, UR4, URZ, UPT, UP0 ;  /* 0x000000ff0400728c */ /* 0x000fcc000bf06300 */
[----:B------:R-:W-:-:S13]  /*0170*/  PLOP3.LUT P0, PT, PT, PT, UP0, 0x80, 0x8 ;  /* 0x000000000008781c */ /* 0x000fda0003f0f008 */
[----:B0-----:R-:W-:Y:S05]  /*0180*/  @!P0 EXIT ;  /* 0x000000000000894d */ /* 0x001fea0003800000 */
[----:B------:R-:W0:Y:S01]  /*0190*/  S2R R16, SR_TID.X ;  /* 0x0000000000107919 */ /* 0x000e220000002100 */
[----:B------:R-:W-:Y:S01]  /*01a0*/  MOV R0, UR13 ;  /* 0x0000000d00007c02 */ /* 0x000fe20008000f00 */
[----:B------:R-:W-:Y:S01]  /*01b0*/  UISETP.LT.U32.AND UP0, UPT, UR19, 0x10000, UPT ;  /* 0x000100001300788c */ /* 0x000fe2000bf01070 */
[----:B------:R-:W-:Y:S01]  /*01c0*/  MOV R3, UR12 ;  /* 0x0000000c00037c02 */ /* 0x000fe20008000f00 */
[----:B------:R-:W1:Y:S02]  /*01d0*/  LDCU UR10, c[0x0][0x360] ;  /* 0x00006c00ff0a77ac */ /* 0x000e640008000800 */
[----:B------:R-:W-:Y:S01]  /*01e0*/  FMUL.FTZ R0, R0, UR13 ;  /* 0x0000000d00007c20 */ /* 0x000fe20008410000 */
[----:B------:R-:W-:-:S03]  /*01f0*/  UISETP.LT.U32.AND.EX UP0, UPT, UR4, URZ, UPT, UP0 ;  /* 0x000000ff0400728c */ /* 0x000fc6000bf01100 */
[----:B------:R-:W-:Y:S01]  /*0200*/  FFMA.FTZ R0, R3, UR12, R0 ;  /* 0x0000000c03007c23 */ /* 0x000fe20008010000 */
[----:B------:R-:W-:Y:S01]  /*0210*/  UMOV UR5, URZ ;  /* 0x000000ff00057c82 */ /* 0x000fe20008000000 */
[----:B------:R-:W-:Y:S02]  /*0220*/  USEL UR18, UR4, URZ, UP0 ;  /* 0x000000ff04127287 */ /* 0x000fe40008000000 */
[----:B------:R-:W-:Y:S01]  /*0230*/  USEL UR15, UR19, 0x10000, UP0 ;  /* 0x00010000130f7887 */ /* 0x000fe20008000000 */
[----:B------:R-:W-:Y:S01]  /*0240*/  FSETP.GEU.FTZ.AND P4, PT, R0, 0.25, PT ;  /* 0x3e8000000000780b */ /* 0x000fe20003f9e000 */
[----:B------:R-:W-:-:S12]  /*0250*/  UMOV UR4, URZ ;  /* 0x000000ff00047c82 */ /* 0x000fd80008000000 */
.L_x_17:
[----:B0-----:R-:W-:Y:S01]  /*0260*/  IADD3 R17, P0, PT, R16, UR4, RZ ;  /* 0x0000000410117c10 */ /* 0x001fe2000ff1e0ff */
[----:B-1----:R-:W-:Y:S01]  /*0270*/  USHF.L.U32 UR11, UR10, 0x3, URZ ;  /* 0x000000030a0b7899 */ /* 0x002fe200080006ff */
[----:B--2---:R-:W-:Y:S02]  /*0280*/  CS2R R8, SRZ ;  /* 0x0000000000087805 */ /* 0x004fe4000001ff00 */
[----:B------:R-:W-:Y:S02]  /*0290*/  IADD3 R2, P1, PT, R17, UR10, RZ ;  /* 0x0000000a11027c10 */ /* 0x000fe4000ff3e0ff */
[----:B------:R-:W-:Y:S02]  /*02a0*/  IADD3.X R0, PT, PT, RZ, UR5, RZ, P0, !PT ;  /* 0x00000005ff007c10 */ /* 0x000fe400087fe4ff */
[----:B------:R-:W-:Y:S02]  /*02b0*/  ISETP.GE.U32.AND P0, PT, R2, UR15, PT ;  /* 0x0000000f02007c0c */ /* 0x000fe4000bf06070 */
[----:B------:R-:W-:-:S02]  /*02c0*/  IADD3.X R3, PT, PT, RZ, R0, RZ, P1, !PT ;  /* 0x00000000ff037210 */ /* 0x000fc40000ffe4ff */
[----:B------:R-:W-:Y:S02]  /*02d0*/  IADD3 R4, P2, PT, R2, UR10, RZ ;  /* 0x0000000a02047c10 */ /* 0x000fe4000ff5e0ff */
[----:B------:R-:W-:Y:S02]  /*02e0*/  ISETP.GE.U32.AND.EX P0, PT, R3, UR18, PT, P0 ;  /* 0x0000001203007c0c */ /* 0x000fe4000bf06100 */
[----:B------:R-:W-:Y:S02]  /*02f0*/  IADD3.X R5, PT, PT, RZ, R3, RZ, P2, !PT ;  /* 0x00000003ff057210 */ /* 0x000fe400017fe4ff */
[C---:B------:R-:W-:Y:S02]  /*0300*/  ISETP.GE.U32.AND P1, PT, R4.reuse, UR15, PT ;  /* 0x0000000f04007c0c */ /* 0x040fe4000bf26070 */
[----:B------:R-:W-:Y:S02]  /*0310*/  IADD3 R6, P3, PT, R4, UR10, RZ ;  /* 0x0000000a04067c10 */ /* 0x000fe4000ff7e0ff */
[----:B------:R-:W-:-:S02]  /*0320*/  ISETP.GE.U32.AND.EX P1, PT, R5, UR18, PT, P1 ;  /* 0x0000001205007c0c */ /* 0x000fc4000bf26110 */
[----:B------:R-:W-:Y:S02]  /*0330*/  ISETP.GE.U32.AND P2, PT, R6, UR15, PT ;  /* 0x0000000f06007c0c */ /* 0x000fe4000bf46070 */
[----:B------:R-:W-:Y:S02]  /*0340*/  IADD3.X R7, PT, PT, RZ, R5, RZ, P3, !PT ;  /* 0x00000005ff077210 */ /* 0x000fe40001ffe4ff */
[----:B------:R-:W-:Y:S02]  /*0350*/  ISETP.GE.U32.AND P3, PT, R17, UR15, PT ;  /* 0x0000000f11007c0c */ /* 0x000fe4000bf66070 */
[----:B------:R-:W-:Y:S02]  /*0360*/  ISETP.GE.U32.AND.EX P2, PT, R7, UR18, PT, P2 ;  /* 0x0000001207007c0c */ /* 0x000fe4000bf46120 */
[----:B------:R-:W-:Y:S02]  /*0370*/  @!P0 LEA R18, P5, R2, UR8, 0x3 ;  /* 0x0000000802128c11 */ /* 0x000fe4000f8a18ff */
[----:B------:R-:W-:-:S02]  /*0380*/  ISETP.GE.U32.AND.EX P3, PT, R0, UR18, PT, P3 ;  /* 0x0000001200007c0c */ /* 0x000fc4000bf66130 */
[----:B------:R-:W-:Y:S02]  /*0390*/  @!P0 LEA.HI.X R19, R2, UR9, R3, 0x3, P5 ;  /* 0x0000000902138c11 */ /* 0x000fe4000a8f1c03 */
[C---:B------:R-:W-:Y:S02]  /*03a0*/  @!P1 LEA R24, P5, R4.reuse, UR8, 0x3 ;  /* 0x0000000804189c11 */ /* 0x040fe4000f8a18ff */
[C---:B------:R-:W-:Y:S02]  /*03b0*/  SHF.L.U32 R12, R17.reuse, 0x3, RZ ;  /* 0x00000003110c7819 */ /* 0x040fe400000006ff */
[----:B------:R-:W-:Y:S02]  /*03c0*/  @!P1 LEA.HI.X R25, R4, UR9, R5, 0x3, P5 ;  /* 0x0000000904199c11 */ /* 0x000fe4000a8f1c05 */
[----:B------:R-:W-:Y:S02]  /*03d0*/  @!P2 LEA R14, P6, R6, UR8, 0x3 ;  /* 0x00000008060eac11 */ /* 0x000fe4000f8c18ff */
[----:B------:R-:W-:-:S02]  /*03e0*/  SHF.L.U64.HI R2, R17, 0x3, R0 ;  /* 0x0000000311027819 */ /* 0x000fc40000010200 */
[----:B------:R-:W-:Y:S01]  /*03f0*/  IADD3 R10, P5, PT, R12, UR6, RZ ;  /* 0x000000060c0a7c10 */ /* 0x000fe2000ffbe0ff */
[----:B------:R-:W-:Y:S01]  /*0400*/  USHF.R.U32.HI UR14, URZ, 0x1d, UR10 ;  /* 0x0000001dff0e7899 */ /* 0x000fe2000801160a */
[----:B------:R-:W-:Y:S02]  /*0410*/  @!P2 LEA.HI.X R15, R6, UR9, R7, 0x3, P6 ;  /* 0x00000009060fac11 */ /* 0x000fe4000b0f1c07 */
[----:B------:R-:W-:Y:S02]  /*0420*/  CS2R R6, SRZ ;  /* 0x0000000000067805 */ /* 0x000fe4000001ff00 */
[----:B------:R-:W-:Y:S02]  /*0430*/  IADD3.X R11, PT, PT, R2, UR7, RZ, P5, !PT ;  /* 0x00000007020b7c10 */ /* 0x000fe4000affe4ff */
[----:B------:R-:W-:Y:S02]  /*0440*/  @!P3 IADD3 R12, P6, PT, R12, UR8, RZ ;  /* 0x000000080c0cbc10 */ /* 0x000fe4000ffde0ff */
[----:B------:R-:W-:-:S02]  /*0450*/  IADD3 R20, P5, PT, R10, UR11, RZ ;  /* 0x0000000b0a147c10 */ /* 0x000fc4000ffbe0ff */
[----:B------:R-:W-:Y:S02]  /*0460*/  MOV R28, UR11 ;  /* 0x0000000b001c7c02 */ /* 0x000fe40008000f00 */
[----:B------:R-:W-:Y:S02]  /*0470*/  CS2R R4, SRZ ;  /* 0x0000000000047805 */ /* 0x000fe4000001ff00 */
[----:B------:R-:W-:Y:S01]  /*0480*/  @!P3 IADD3.X R13, PT, PT, R2, UR9, RZ, P6, !PT ;  /* 0x00000009020dbc10 */ /* 0x000fe2000b7fe4ff */
[----:B------:R0:W5:Y:S01]  /*0490*/  @!P3 LDG.E.64 R6, desc[UR16][R10.64] ;  /* 0x000000100a06b981 */ /* 0x000162000c1e1b00 */
[----:B------:R-:W-:Y:S02]  /*04a0*/  IADD3.X R21, PT, PT, R11, UR14, RZ, P5, !PT ;  /* 0x0000000e0b157c10 */ /* 0x000fe4000affe4ff */
[----:B------:R-:W-:Y:S02]  /*04b0*/  IADD3 R22, P5, PT, R20, UR11, RZ ;  /* 0x0000000b14167c10 */ /* 0x000fe4000ffbe0ff */
[----:B------:R-:W-:-:S02]  /*04c0*/  CS2R R2, SRZ ;  /* 0x0000000000027805 */ /* 0x000fc4000001ff00 */
[----:B------:R-:W-:Y:S01]  /*04d0*/  @!P2 LEA R27, P6, R17, UR6, 0x3 ;  /* 0x00000006111bac11 */ /* 0x000fe2000f8c18ff */
[----:B------:R1:W5:Y:S01]  /*04e0*/  @!P3 LDG.E.64 R8, desc[UR16][R12.64] ;  /* 0x000000100c08b981 */ /* 0x000362000c1e1b00 */
[----:B------:R-:W-:Y:S02]  /*04f0*/  IADD3.X R23, PT, PT, R21, UR14, RZ, P5, !PT ;  /* 0x0000000e15177c10 */ /* 0x000fe4000affe4ff */
[----:B------:R-:W-:Y:S01]  /*0500*/  @!P2 LEA.HI.X R26, R17, UR7, R0, 0x3, P6 ;  /* 0x00000007111aac11 */ /* 0x000fe2000b0f1c00 */
[----:B------:R2:W5:Y:S01]  /*0510*/  @!P0 LDG.E.64 R2, desc[UR16][R20.64] ;  /* 0x0000001014028981 */ /* 0x000562000c1e1b00 */
[----:B------:R-:W-:Y:S02]  /*0520*/  @!P2 IADD3 R27, P5, P6, R28, UR11, R27 ;  /* 0x0000000b1c1bac10 */ /* 0x000fe4000febe01b */
[----:B------:R-:W-:Y:S01]  /*0530*/  MOV R29, UR14 ;  /* 0x0000000e001d7c02 */ /* 0x000fe20008000f00 */
[----:B------:R3:W5:Y:S03]  /*0540*/  @!P0 LDG.E.64 R4, desc[UR16][R18.64] ;  /* 0x0000001012048981 */ /* 0x000766000c1e1b00 */
[----:B------:R-:W-:-:S02]  /*0550*/  @!P2 IADD3.X R28, PT, PT, R29, UR14, R26, P5, P6 ;  /* 0x0000000e1d1cac10 */ /* 0x000fc4000afec41a */
[----:B------:R-:W-:Y:S02]  /*0560*/  @!P2 IADD3 R26, P5, PT, R27, UR11, RZ ;  /* 0x0000000b1b1aac10 */ /* 0x000fe4000ffbe0ff */
[----:B0-----:R-:W-:Y:S02]  /*0570*/  CS2R R10, SRZ ;  /* 0x00000000000a7805 */ /* 0x001fe4000001ff00 */
[----:B-1----:R-:W-:Y:S02]  /*0580*/  CS2R R12, SRZ ;  /* 0x00000000000c7805 */ /* 0x002fe4000001ff00 */
[----:B--2---:R-:W-:Y:S02]  /*0590*/  CS2R R20, SRZ ;  /* 0x0000000000147805 */ /* 0x004fe4000001ff00 */
[----:B------:R-:W-:Y:S02]  /*05a0*/  @!P2 IADD3.X R27, PT, PT, R28, UR14, RZ, P5, !PT ;  /* 0x0000000e1c1bac10 */ /* 0x000fe4000affe4ff */
[----:B---3--:R-:W-:Y:S01]  /*05b0*/  CS2R R18, SRZ ;  /* 0x0000000000127805 */ /* 0x008fe2000001ff00 */
[----:B------:R0:W5:Y:S04]  /*05c0*/  @!P1 LDG.E.64 R10, desc[UR16][R22.64] ;  /* 0x00000010160a9981 */ /* 0x000168000c1e1b00 */
[----:B------:R0:W5:Y:S04]  /*05d0*/  @!P1 LDG.E.64 R12, desc[UR16][R24.64] ;  /* 0x00000010180c9981 */ /* 0x000168000c1e1b00 */
[----:B------:R0:W5:Y:S04]  /*05e0*/  @!P2 LDG.E.64 R20, desc[UR16][R14.64] ;  /* 0x000000100e14a981 */ /* 0x000168000c1e1b00 */
[----:B------:R0:W5:Y:S01]  /*05f0*/  @!P2 LDG.E.64 R18, desc[UR16][R26.64] ;  /* 0x000000101a12a981 */ /* 0x000162000c1e1b00 */
[----:B------:R-:W-:Y:S05]  /*0600*/  @P4 BRA `(.L_x_9) ;  /* 0x0000000000244947 */ /* 0x000fea0003800000 */
[----:B-----5:R-:W-:Y:S01]  /*0610*/  FADD.FTZ R9, R9, -R7 ;  /* 0x8000000709097221 */ /* 0x020fe20000010000 */
[----:B------:R-:W-:-:S03]  /*0620*/  FADD.FTZ R8, R8, -R6 ;  /* 0x8000000608087221 */ /* 0x000fc60000010000 */
[C---:B0-----:R-:W-:Y:S01]  /*0630*/  FMUL.FTZ R15, R9.reuse, UR13 ;  /* 0x0000000d090f7c20 */ /* 0x041fe20008410000 */
[----:B------:R-:W-:-:S03]  /*0640*/  FMUL.FTZ R9, R9, UR12 ;  /* 0x0000000c09097c20 */ /* 0x000fc60008410000 */
[C---:B------:R-:W-:Y:S01]  /*0650*/  FFMA.FTZ R15, R8.reuse, UR12, -R15 ;  /* 0x0000000c080f7c23 */ /* 0x040fe2000801080f */
[----:B------:R-:W-:-:S03]  /*0660*/  FFMA.FTZ R8, R8, UR13, R9 ;  /* 0x0000000d08087c23 */ /* 0x000fc60008010009 */
[----:B------:R-:W-:Y:S01]  /*0670*/  FADD.FTZ R6, R15, R6 ;  /* 0x000000060f067221 */ /* 0x000fe20000010000 */
[----:B------:R-:W-:Y:S01]  /*0680*/  FADD.FTZ R7, R8, R7 ;  /* 0x0000000708077221 */ /* 0x000fe20000010000 */
[----:B------:R-:W-:Y:S06]  /*0690*/  BRA `(.L_x_10) ;  /* 0x00000000002c7947 */ /* 0x000fec0003800000 */
.L_x_9:
[----:B0-----:R-:W-:Y:S01]  /*06a0*/  MOV R22, UR12 ;  /* 0x0000000c00167c02 */ /* 0x001fe20008000f00 */
[----:B-----5:R-:W-:Y:S01]  /*06b0*/  FADD.FTZ R15, R9, -R7 ;  /* 0x80000007090f7221 */ /* 0x020fe20000010000 */
[----:B------:R-:W-:Y:S01]  /*06c0*/  FADD.FTZ R14, RZ, -UR13 ;  /* 0x8000000dff0e7e21 */ /* 0x000fe20008010000 */
[----:B------:R-:W-:Y:S02]  /*06d0*/  FADD.FTZ R23, R8, -R6 ;  /* 0x8000000608177221 */ /* 0x000fe40000010000 */
[----:B------:R-:W-:Y:S01]  /*06e0*/  FADD.FTZ R7, -R22, 1 ;  /* 0x3f80000016077421 */ /* 0x000fe20000010100 */
[----:B------:R-:W-:-:S03]  /*06f0*/  FMUL.FTZ R6, R15, R14 ;  /* 0x0000000e0f067220 */ /* 0x000fc60000410000 */
[-C--:B------:R-:W-:Y:S01]  /*0700*/  FMUL.FTZ R15, R15, R7.reuse ;  /* 0x000000070f0f7220 */ /* 0x080fe20000410000 */
[----:B------:R-:W-:-:S03]  /*0710*/  FFMA.FTZ R7, R23, R7, -R6 ;  /* 0x0000000717077223 */ /* 0x000fc60000010806 */
[----:B------:R-:W-:Y:S01]  /*0720*/  FFMA.FTZ R14, R23, R14, R15 ;  /* 0x0000000e170e7223 */ /* 0x000fe2000001000f */
[----:B------:R-:W-:-:S03]  /*0730*/  FADD.FTZ R6, -R7, R8 ;  /* 0x0000000807067221 */ /* 0x000fc60000010100 */
[----:B------:R-:W-:-:S07]  /*0740*/  FADD.FTZ R7, -R14, R9 ;  /* 0x000000090e077221 */ /* 0x000fce0000010100 */
.L_x_10:
[----:B------:R-:W-:Y:S05]  /*0750*/  @P4 BRA `(.L_x_11) ;  /* 0x0000000000244947 */ /* 0x000fea0003800000 */
[----:B------:R-:W-:Y:S01]  /*0760*/  FADD.FTZ R5, R5, -R3 ;  /* 0x8000000305057221 */ /* 0x000fe20000010000 */
[----:B------:R-:W-:-:S03]  /*0770*/  FADD.FTZ R4, R4, -R2 ;  /* 0x8000000204047221 */ /* 0x000fc60000010000 */
[C---:B------:R-:W-:Y:S01]  /*0780*/  FMUL.FTZ R9, R5.reuse, UR13 ;  /* 0x0000000d05097c20 */ /* 0x040fe20008410000 */
[----:B------:R-:W-:-:S03]  /*0790*/  FMUL.FTZ R5, R5, UR12 ;  /* 0x0000000c05057c20 */ /* 0x000fc60008410000 */
[C---:B------:R-:W-:Y:S01]  /*07a0*/  FFMA.FTZ R9, R4.reuse, UR12, -R9 ;  /* 0x0000000c04097c23 */ /* 0x040fe20008010809 */
[----:B------:R-:W-:-:S03]  /*07b0*/  FFMA.FTZ R4, R4, UR13, R5 ;  /* 0x0000000d04047c23 */ /* 0x000fc60008010005 */
[----:B------:R-:W-:Y:S01]  /*07c0*/  FADD.FTZ R2, R9, R2 ;  /* 0x0000000209027221 */ /* 0x000fe20000010000 */
[----:B------:R-:W-:Y:S01]  /*07d0*/  FADD.FTZ R3, R4, R3 ;  /* 0x0000000304037221 */ /* 0x000fe20000010000 */
[----:B------:R-:W-:Y:S06]  /*07e0*/  BRA `(.L_x_12) ;  /* 0x00000000002c7947 */ /* 0x000fec0003800000 */
.L_x_11:
[----:B------:R-:W-:Y:S01]  /*07f0*/  MOV R15, UR12 ;  /* 0x0000000c000f7c02 */ /* 0x000fe20008000f00 */
[----:B------:R-:W-:Y:S01]  /*0800*/  FADD.FTZ R3, R5, -R3 ;  /* 0x8000000305037221 */ /* 0x000fe20000010000 */
[----:B------:R-:W-:Y:S01]  /*0810*/  FADD.FTZ R23, RZ, -UR13 ;  /* 0x8000000dff177e21 */ /* 0x000fe20008010000 */
[----:B------:R-:W-:Y:S02]  /*0820*/  FADD.FTZ R9, R4, -R2 ;  /* 0x8000000204097221 */ /* 0x000fe40000010000 */
[----:B------:R-:W-:Y:S01]  /*0830*/  FADD.FTZ R15, -R15, 1 ;  /* 0x3f8000000f0f7421 */ /* 0x000fe20000010100 */
[----:B------:R-:W-:-:S03]  /*0840*/  FMUL.FTZ R2, R23, R3 ;  /* 0x0000000317027220 */ /* 0x000fc60000410000 */
[C---:B------:R-:W-:Y:S01]  /*0850*/  FMUL.FTZ R8, R15.reuse, R3 ;  /* 0x000000030f087220 */ /* 0x040fe20000410000 */
[----:B------:R-:W-:-:S03]  /*0860*/  FFMA.FTZ R3, R15, R9, -R2 ;  /* 0x000000090f037223 */ /* 0x000fc60000010802 */
[----:B------:R-:W-:Y:S01]  /*0870*/  FFMA.FTZ R8, R23, R9, R8 ;  /* 0x0000000917087223 */ /* 0x000fe20000010008 */
[----:B------:R-:W-:-:S03]  /*0880*/  FADD.FTZ R2, -R3, R4 ;  /* 0x0000000403027221 */ /* 0x000fc60000010100 */
[----:B------:R-:W-:-:S07]  /*0890*/  FADD.FTZ R3, -R8, R5 ;  /* 0x0000000508037221 */ /* 0x000fce0000010100 */
.L_x_12:
        /* <DEDUP_REMOVED lines=10> */
.L_x_13:
        /* <DEDUP_REMOVED lines=11> */
.L_x_14:
        /* <DEDUP_REMOVED lines=10> */
.L_x_15:
        /* <DEDUP_REMOVED lines=11> */
.L_x_16:
[C---:B------:R-:W-:Y:S01]  /*0b40*/  @!P3 LEA R4, P6, R17.reuse, UR6, 0x3 ;  /* 0x000000061104bc11 */ /* 0x040fe2000f8c18ff */
[----:B------:R-:W-:Y:S01]  /*0b50*/  ULEA UR4, UP0, UR10, UR4, 0x2 ;  /* 0x000000040a047291 */ /* 0x000fe2000f8010ff */
[C---:B------:R-:W-:Y:S02]  /*0b60*/  @!P0 LEA R14, P5, R17.reuse, UR6, 0x3 ;  /* 0x00000006110e8c11 */ /* 0x040fe4000f8a18ff */
[C-C-:B------:R-:W-:Y:S01]  /*0b70*/  @!P3 LEA.HI.X R5, R17.reuse, UR7, R0.reuse, 0x3, P6 ;  /* 0x000000071105bc11 */ /* 0x140fe2000b0f1c00 */
[----:B------:R-:W-:Y:S01]  /*0b80*/  UIADD3.X UR5, UPT, UPT, URZ, UR5, URZ, UP0, !UPT ;  /* 0x00000005ff057290 */ /* 0x000fe200087fe4ff */
[C---:B------:R-:W-:Y:S01]  /*0b90*/  @!P1 LEA R8, P6, R17.reuse, UR6, 0x3 ;  /* 0x0000000611089c11 */ /* 0x040fe2000f8c18ff */
[----:B------:R-:W-:Y:S01]  /*0ba0*/  UISETP.GE.U32.AND UP0, UPT, UR4, UR15, UPT ;  /* 0x0000000f0400728c */ /* 0x000fe2000bf06070 */
[C---:B------:R-:W-:Y:S01]  /*0bb0*/  @!P0 LEA.HI.X R12, R17.reuse, UR7, R0, 0x3, P5 ;  /* 0x00000007110c8c11 */ /* 0x040fe2000a8f1c00 */
[----:B------:R2:W-:Y:S01]  /*0bc0*/  @!P3 STG.E.64 desc[UR16][R4.64], R6 ;  /* 0x000000060400b986 */ /* 0x0005e2000c101b10 */
[----:B------:R-:W-:Y:S01]  /*0bd0*/  @!P2 LEA R13, P5, R17, UR6, 0x3 ;  /* 0x00000006110dac11 */ /* 0x000fe2000f8a18ff */
[----:B------:R-:W-:Y:S01]  /*0be0*/  UISETP.GE.U32.AND.EX UP0, UPT, UR5, UR18, UPT, UP0 ;  /* 0x000000120500728c */ /* 0x000fe2000bf06100 */
[----:B------:R-:W-:-:S02]  /*0bf0*/  MOV R15, UR11 ;  /* 0x0000000b000f7c02 */ /* 0x000fc40008000f00 */
[C-C-:B------:R-:W-:Y:S02]  /*0c00*/  @!P1 LEA.HI.X R9, R17.reuse, UR7, R0.reuse, 0x3, P6 ;  /* 0x0000000711099c11 */ /* 0x140fe4000b0f1c00 */
[----:B------:R-:W-:Y:S02]  /*0c10*/  @!P2 LEA.HI.X R0, R17, UR7, R0, 0x3, P5 ;  /* 0x000000071100ac11 */ /* 0x000fe4000a8f1c00 */
[----:B------:R-:W-:Y:S02]  /*0c20*/  @!P1 IADD3 R8, P5, P6, R15, UR11, R8 ;  /* 0x0000000b0f089c10 */ /* 0x000fe4000febe008 */
[----:B------:R-:W-:Y:S02]  /*0c30*/  MOV R20, UR14 ;  /* 0x0000000e00147c02 */ /* 0x000fe40008000f00 */
[----:B------:R-:W-:Y:S02]  /*0c40*/  MOV R22, UR11 ;  /* 0x0000000b00167c02 */ /* 0x000fe40008000f00 */
[----:B------:R-:W-:-:S02]  /*0c50*/  @!P1 IADD3.X R9, PT, PT, R20, UR14, R9, P5, P6 ;  /* 0x0000000e14099c10 */ /* 0x000fc4000afec409 */
[----:B------:R-:W-:Y:S02]  /*0c60*/  @!P2 IADD3 R13, P5, P6, R22, UR11, R13 ;  /* 0x0000000b160dac10 */ /* 0x000fe4000febe00d */
[----:B------:R-:W-:Y:S02]  /*0c70*/  MOV R17, UR14 ;  /* 0x0000000e00117c02 */ /* 0x000fe40008000f00 */
[----:B------:R-:W-:Y:S02]  /*0c80*/  MOV R15, UR10 ;  /* 0x0000000a000f7c02 */ /* 0x000fe40008000f00 */
[----:B------:R-:W-:Y:S02]  /*0c90*/  @!P2 IADD3.X R0, PT, PT, R17, UR14, R0, P5, P6 ;  /* 0x0000000e1100ac10 */ /* 0x000fe4000afec400 */
[----:B------:R-:W-:Y:S02]  /*0ca0*/  @!P0 LEA R14, P5, R15, R14, 0x3 ;  /* 0x0000000e0f0e8211 */ /* 0x000fe400078a18ff */
[----:B------:R-:W-:-:S02]  /*0cb0*/  @!P2 IADD3 R20, P6, PT, R13, UR11, RZ ;  /* 0x0000000b0d14ac10 */ /* 0x000fc4000ffde0ff */
[----:B------:R-:W-:Y:S02]  /*0cc0*/  @!P0 LEA.HI.X R15, R15, R12, RZ, 0x3, P5 ;  /* 0x0000000c0f0f8211 */ /* 0x000fe400028f1cff */
[----:B------:R-:W-:-:S03]  /*0cd0*/  @!P2 IADD3.X R21, PT, PT, R0, UR14, RZ, P6, !PT ;  /* 0x0000000e0015ac10 */ /* 0x000fc6000b7fe4ff */
[----:B------:R2:W-:Y:S04]  /*0ce0*/  @!P0 STG.E.64 desc[UR16][R14.64], R2 ;  /* 0x000000020e008986 */ /* 0x0005e8000c101b10 */
[----:B------:R2:W-:Y:S04]  /*0cf0*/  @!P1 STG.E.64 desc[UR16][R8.64], R10 ;  /* 0x0000000a08009986 */ /* 0x0005e8000c101b10 */
[----:B------:R2:W-:Y:S01]  /*0d00*/  @!P2 STG.E.64 desc[UR16][R20.64], R18 ;  /* 0x000000121400a986 */ /* 0x0005e2000c101b10 */
[----:B------:R-:W-:Y:S05]  /*0d10*/  BRA.U !UP0, `(.L_x_17) ;  /* 0xfffffff508507547 */ /* 0x000fea000b83ffff */
[----:B------:R-:W-:Y:S05]  /*0d20*/  EXIT ;  /* 0x000000000000794d */ /* 0x000fea0003800000 */
.L_x_8:
[----:B------:R-:W1:Y:S02]  /*0d30*/  S2R R20, SR_TID.X ;  /* 0x0000000000147919 */ /* 0x000e640000002100 */
[----:B-1----:R-:W-:-:S03]  /*0d40*/  IMAD.WIDE.U32 R2, R20, 0x4, RZ ;  /* 0x0000000414027825 */ /* 0x002fc600078e00ff */
[----:B------:R-:W-:-:S04]  /*0d50*/  ISETP.GE.U32.AND P0, PT, R2, UR19, PT ;  /* 0x0000001302007c0c */ /* 0x000fc8000bf06070 */
[----:B------:R-:W-:-:S13]  /*0d60*/  ISETP.GE.AND.EX P0, PT, R3, UR4, PT, P0 ;  /* 0x0000000403007c0c */ /* 0x000fda000bf06300 */
[----:B0-----:R-:W-:Y:S05]  /*0d70*/  @P0 EXIT ;  /* 0x000000000000094d */ /* 0x001fea0003800000 */
[----:B------:R-:W-:Y:S01]  /*0d80*/  MOV R21, UR13 ;  /* 0x0000000d00157c02 */ /* 0x000fe20008000f00 */
[----:B------:R-:W-:Y:S01]  /*0d90*/  HFMA2 R3, -RZ, RZ, 0, 0 ;  /* 0x00000000ff037431 */ /* 0x000fe200000001ff */
[----:B------:R-:W-:Y:S01]  /*0da0*/  MOV R0, UR12 ;  /* 0x0000000c00007c02 */ /* 0x000fe20008000f00 */
[----:B------:R-:W-:Y:S01]  /*0db0*/  FADD.FTZ R2, RZ, -UR13 ;  /* 0x8000000dff027e21 */ /* 0x000fe20008010000 */
[----:B------:R-:W0:Y:S01]  /*0dc0*/  LDCU UR5, c[0x0][0x360] ;  /* 0x00006c00ff0577ac */ /* 0x000e220008000800 */
[----:B------:R-:W-:-:S04]  /*0dd0*/  FMUL.FTZ R21, R21, UR13 ;  /* 0x0000000d15157c20 */ /* 0x000fc80008410000 */
[C---:B------:R-:W-:Y:S01]  /*0de0*/  FFMA.FTZ R21, R0.reuse, UR12, R21 ;  /* 0x0000000c00157c23 */ /* 0x040fe20008010015 */
[----:B------:R-:W-:-:S04]  /*0df0*/  FADD.FTZ R0, -R0, 1 ;  /* 0x3f80000000007421 */ /* 0x000fc80000010100 */
[----:B------:R-:W-:-:S13]  /*0e00*/  FSETP.GEU.FTZ.AND P2, PT, R21, 0.25, PT ;  /* 0x3e8000001500780b */ /* 0x000fda0003f5e000 */
.L_x_27:
[C---:B------:R-:W-:Y:S02]  /*0e10*/  SHF.L.U32 R4, R20.reuse, 0x5, RZ ;  /* 0x0000000514047819 */ /* 0x040fe400000006ff */
[----:B------:R-:W-:Y:S02]  /*0e20*/  SHF.L.U64.HI R5, R20, 0x5, R3 ;  /* 0x0000000514057819 */ /* 0x000fe40000010203 */
[C---:B-1----:R-:W-:Y:S02]  /*0e30*/  IADD3 R22, P0, PT, R4.reuse, UR6, RZ ;  /* 0x0000000604167c10 */ /* 0x042fe4000ff1e0ff */
[----:B------:R-:W-:Y:S02]  /*0e40*/  IADD3 R4, P1, PT, R4, UR8, RZ ;  /* 0x0000000804047c10 */ /* 0x000fe4000ff3e0ff */
[C---:B------:R-:W-:Y:S02]  /*0e50*/  IADD3.X R23, PT, PT, R5.reuse, UR7, RZ, P0, !PT ;  /* 0x0000000705177c10 */ /* 0x040fe400087fe4ff */
[----:B------:R-:W-:-:S03]  /*0e60*/  IADD3.X R5, PT, PT, R5, UR9, RZ, P1, !PT ;  /* 0x0000000905057c10 */ /* 0x000fc60008ffe4ff */
[----:B------:R1:W5:Y:S04]  /*0e70*/  LDG.E.ENL2.256 R16, R12, desc[UR16][R22.64] ;  /* 0xfe000010160c797e */ /* 0x0003680008121910 */
[----:B------:R-:W5:Y:S01]  /*0e80*/  LDG.E.ENL2.256 R8, R4, desc[UR16][R4.64] ;  /* 0xfe0000100404797e */ /* 0x000f620008121908 */
[----:B------:R-:W-:Y:S04]  /*0e90*/  BSSY.RECONVERGENT B0, `(.L_x_18) ;  /* 0x0000013000007945 */ /* 0x000fe80003800200 */
[----:B------:R-:W-:Y:S05]  /*0ea0*/  @P2 BRA `(.L_x_19) ;  /* 0x0000000000242947 */ /* 0x000fea0003800000 */
[----:B-----5:R-:W-:Y:S01]  /*0eb0*/  FADD.FTZ R5, -R13, R5 ;  /* 0x000000050d057221 */ /* 0x020fe20000010100 */
[----:B------:R-:W-:-:S03]  /*0ec0*/  FADD.FTZ R4, -R12, R4 ;  /* 0x000000040c047221 */ /* 0x000fc60000010100 */
[C---:B------:R-:W-:Y:S01]  /*0ed0*/  FMUL.FTZ R25, R5.reuse, UR13 ;  /* 0x0000000d05197c20 */ /* 0x040fe20008410000 */
[----:B------:R-:W-:-:S03]  /*0ee0*/  FMUL.FTZ R5, R5, UR12 ;  /* 0x0000000c05057c20 */ /* 0x000fc60008410000 */
[C---:B------:R-:W-:Y:S01]  /*0ef0*/  FFMA.FTZ R25, R4.reuse, UR12, -R25 ;  /* 0x0000000c04197c23 */ /* 0x040fe20008010819 */
[----:B------:R-:W-:-:S03]  /*0f00*/  FFMA.FTZ R24, R4, UR13, R5 ;  /* 0x0000000d04187c23 */ /* 0x000fc60008010005 */
[----:B------:R-:W-:Y:S01]  /*0f10*/  FADD.FTZ R4, R12, R25 ;  /* 0x000000190c047221 */ /* 0x000fe20000010000 */
[----:B------:R-:W-:Y:S01]  /*0f20*/  FADD.FTZ R5, R13, R24 ;  /* 0x000000180d057221 */ /* 0x000fe20000010000 */
[----:B------:R-:W-:Y:S06]  /*0f30*/  BRA `(.L_x_20) ;  /* 0x0000000000207947 */ /* 0x000fec0003800000 */
.L_x_19:
[----:B-----5:R-:W-:Y:S01]  /*0f40*/  FADD.FTZ R25, -R13, R5 ;  /* 0x000000050d197221 */ /* 0x020fe20000010100 */
[----:B------:R-:W-:-:S03]  /*0f50*/  FADD.FTZ R12, -R12, R4 ;  /* 0x000000040c0c7221 */ /* 0x000fc60000010100 */
[C---:B------:R-:W-:Y:S01]  /*0f60*/  FMUL.FTZ R13, R25.reuse, R2 ;  /* 0x00000002190d7220 */ /* 0x040fe20000410000 */
[----:B------:R-:W-:-:S03]  /*0f70*/  FMUL.FTZ R25, R25, R0 ;  /* 0x0000000019197220 */ /* 0x000fc60000410000 */
[C---:B------:R-:W-:Y:S01]  /*0f80*/  FFMA.FTZ R13, R12.reuse, R0, -R13 ;  /* 0x000000000c0d7223 */ /* 0x040fe2000001080d */
[----:B------:R-:W-:-:S03]  /*0f90*/  FFMA.FTZ R12, R12, R2, R25 ;  /* 0x000000020c0c7223 */ /* 0x000fc60000010019 */
[----:B------:R-:W-:Y:S01]  /*0fa0*/  FADD.FTZ R4, R4, -R13 ;  /* 0x8000000d04047221 */ /* 0x000fe20000010000 */
[----:B------:R-:W-:-:S07]  /*0fb0*/  FADD.FTZ R5, R5, -R12 ;  /* 0x8000000c05057221 */ /* 0x000fce0000010000 */
.L_x_20:
[----:B0-----:R-:W-:Y:S05]  /*0fc0*/  BSYNC.RECONVERGENT B0 ;  /* 0x0000000000007941 */ /* 0x001fea0003800200 */
.L_x_18:
[----:B------:R-:W-:-:S13]  /*0fd0*/  FSETP.GEU.FTZ.AND P2, PT, R21, 0.25, PT ;  /* 0x3e8000001500780b */ /* 0x000fda0003f5e000 */
[----:B------:R-:W-:Y:S05]  /*0fe0*/  @P2 BRA `(.L_x_21) ;  /* 0x0000000000242947 */ /* 0x000fea0003800000 */
[----:B------:R-:W-:Y:S01]  /*0ff0*/  FADD.FTZ R7, -R15, R7 ;  /* 0x000000070f077221 */ /* 0x000fe20000010100 */
        /* <DEDUP_REMOVED lines=8> */
.L_x_21:
[----:B------:R-:W-:Y:S01]  /*1080*/  FADD.FTZ R15, -R15, R7 ;  /* 0x000000070f0f7221 */ /* 0x000fe20000010100 */
[----:B------:R-:W-:-:S03]  /*1090*/  FADD.FTZ R12, -R14, R6 ;  /* 0x000000060e0c7221 */ /* 0x000fc60000010100 */
[C---:B------:R-:W-:Y:S01]  /*10a0*/  FMUL.FTZ R13, R15.reuse, R2 ;  /* 0x000000020f0d7220 */ /* 0x040fe20000410000 */
[----:B------:R-:W-:-:S03]  /*10b0*/  FMUL.FTZ R15, R15, R0 ;  /* 0x000000000f0f7220 */ /* 0x000fc60000410000 */
[C---:B------:R-:W-:Y:S01]  /*10c0*/  FFMA.FTZ R13, R12.reuse, R0, -R13 ;  /* 0x000000000c0d7223 */ /* 0x040fe2000001080d */
[----:B------:R-:W-:-:S03]  /*10d0*/  FFMA.FTZ R12, R12, R2, R15 ;  /* 0x000000020c0c7223 */ /* 0x000fc6000001000f */
[----:B------:R-:W-:Y:S01]  /*10e0*/  FADD.FTZ R6, R6, -R13 ;  /* 0x8000000d06067221 */ /* 0x000fe20000010000 */
[----:B------:R-:W-:-:S07]  /*10f0*/  FADD.FTZ R7, R7, -R12 ;  /* 0x8000000c07077221 */ /* 0x000fce0000010000 */
.L_x_22:
        /* <DEDUP_REMOVED lines=10> */
.L_x_23:
        /* <DEDUP_REMOVED lines=8> */
.L_x_24:
        /* <DEDUP_REMOVED lines=10> */
.L_x_25:
        /* <DEDUP_REMOVED lines=8> */
.L_x_26:
[----:B------:R-:W-:Y:S01]  /*1340*/  IADD3 R20, P0, PT, R20, UR5, RZ ;  /* 0x0000000514147c10 */ /* 0x000fe2000ff1e0ff */
[----:B------:R2:W-:Y:S03]  /*1350*/  STG.E.ENL2.256 desc[UR16][R22.64], R4, R8 ;  /* 0xf80000041608797f */ /* 0x0005e6000f121810 */
[----:B------:R-:W-:Y:S02]  /*1360*/  SHF.L.U32 R12, R20, 0x2, RZ ;  /* 0x00000002140c7819 */ /* 0x000fe400000006ff */
[----:B------:R-:W-:Y:S02]  /*1370*/  IADD3.X R3, PT, PT, RZ, R3, RZ, P0, !PT ;  /* 0x00000003ff037210 */ /* 0x000fe400007fe4ff */
[----:B------:R-:W-:Y:S02]  /*1380*/  ISETP.LT.U32.AND P1, PT, R12, UR19, PT ;  /* 0x000000130c007c0c */ /* 0x000fe4000bf21070 */
[----:B------:R-:W-:-:S02]  /*1390*/  LOP3.LUT P0, RZ, R20, 0xffffc000, RZ, 0xc0, !PT ;  /* 0xffffc00014ff7812 */ /* 0x000fc4000780c0ff */
[----:B------:R-:W-:Y:S02]  /*13a0*/  SHF.L.U64.HI R12, R20, 0x2, R3 ;  /* 0x00000002140c7819 */ /* 0x000fe40000010203 */
[----:B------:R-:W-:Y:S02]  /*13b0*/  LOP3.LUT P0, RZ, R3, 0x3fffffff, RZ, 0xc0, P0 ;  /* 0x3fffffff03ff7812 */ /* 0x000fe4000000c0ff */
[----:B------:R-:W-:-:S13]  /*13c0*/  ISETP.LT.AND.EX P1, PT, R12, UR4, PT, P1 ;  /* 0x000000040c007c0c */ /* 0x000fda000bf21310 */
[----:B--2---:R-:W-:Y:S05]  /*13d0*/  @!P0 BRA P1, `(.L_x_27) ;  /* 0xfffffff8008c8947 */ /* 0x004fea000083ffff */
[----:B------:R-:W-:Y:S05]  /*13e0*/  EXIT ;  /* 0x000000000000794d */ /* 0x000fea0003800000 */
.L_x_28:
        /* <DEDUP_REMOVED lines=9> */
.L_x_314:


//--------------------- .text._ZN2at6native52_GLOBAL__N__ff984223_19_ForeachTernaryOp_cu_5285c63625multi_tensor_apply_kernelINS1_28TensorListScalarListMetadataIN3c107complexIdEELi2EEENS1_26TernaryOpScalarListFunctorIS6_Li2ELi2ELi0EEEJNS0_11LerpFunctorIS6_EEEEEvT_T0_DpT1_ --------------------------
	.section	.text._ZN2at6native52_GLOBAL__N__ff984223_19_ForeachTernaryOp_cu_5285c63625multi_tensor_apply_kernelINS1_28TensorListScalarListMetadataIN3c107complexIdEELi2EEENS1_26TernaryOpScalarListFunctorIS6_Li2ELi2ELi0EEEJNS0_11LerpFunctorIS6_EEEEEvT_T0_DpT1_,"ax",@progbits
	.align	128
.text._ZN2at6native52_GLOBAL__N__ff984223_19_ForeachTernaryOp_cu_5285c63625multi_tensor_apply_kernelINS1_28TensorListScalarListMetadataIN3c107complexIdEELi2EEENS1_26TernaryOpScalarListFunctorIS6_Li2ELi2ELi0EEEJNS0_11LerpFunctorIS6_EEEEEvT_T0_DpT1_:
        .type           _ZN2at6native52_GLOBAL__N__ff984223_19_ForeachTernaryOp_cu_5285c63625multi_tensor_apply_kernelINS1_28TensorListScalarListMetadataIN3c107complexIdEELi2EEENS1_26TernaryOpScalarListFunctorIS6_Li2ELi2ELi0EEEJNS0_11LerpFunctorIS6_EEEEEvT_T0_DpT1_,@function
        .size           _ZN2at6native52_GLOBAL__N__ff984223_19_ForeachTernaryOp_cu_5285c63625multi_tensor_apply_kernelINS1_28TensorListScalarListMetadataIN3c107complexIdEELi2EEENS1_26TernaryOpScalarListFunctorIS6_Li2ELi2ELi0EEEJNS0_11LerpFunctorIS6_EEEEEvT_T0_DpT1_,(.L_x_315 - _ZN2at6native52_GLOBAL__N__ff984223_19_ForeachTernaryOp_cu_5285c63625multi_tensor_apply_kernelINS1_28TensorListScalarListMetadataIN3c107complexIdEELi2EEENS1_26TernaryOpScalarListFunctorIS6_Li2ELi2ELi0EEEJNS0_11LerpFunctorIS6_EEEEEvT_T0_DpT1_)
        .other          _ZN2at6native52_GLOBAL__N__ff984223_19_ForeachTernaryOp_cu_5285c63625multi_tensor_apply_kernelINS1_28TensorListScalarListMetadataIN3c107complexIdEELi2EEENS1_26TernaryOpScalarListFunctorIS6_Li2ELi2ELi0EEEJNS0_11LerpFunctorIS6_EEEEEvT_T0_DpT1_,@"STO_CUDA_ENTRY STV_DEFAULT"
_ZN2at6native52_GLOBAL__N__ff984223_19_ForeachTernaryOp_cu_5285c63625multi_tensor_apply_kernelINS1_28TensorListScalarListMetadataIN3c107complexIdEELi2EEENS1_26TernaryOpScalarListFunctorIS6_Li2ELi2ELi0EEEJNS0_11LerpFunctorIS6_EEEEEvT_T0_DpT1_:
[----:B------:R-:W-:Y:S08]  /*0000*/  LDC R1, c[0x0][0x37c] ;  /* 0x0000df00ff017b82 */ /* 0x000ff00000000800 */
[----:B------:R-:W0:Y:S01]  /*0010*/  S2UR UR4, SR_CTAID.X ;  /* 0x00000000000479c3 */ /* 0x000e220000002500 */
[----:B------:R-:W1:Y:S01]  /*0020*/  LDCU.64 UR18, c[0x0][0x358] ;  /* 0x00006b00ff1277ac */ /* 0x000e620008000a00 */
[----:B0-----:R-:W0:Y:S01]  /*0030*/  LDCU.U8 UR5, c[0x0][UR4+0xce0] ;  /* 0x00019c00040577ac */ /* 0x001e220008000000 */
[----:B------:R-:W-:-:S12]  /*0040*/  UIMAD UR4, UR4, 0x3, UR4 ;  /* 0x00000003040478a4 */ /* 0x000fd8000f8e0204 */
[----:B------:R-:W2:Y:S01]  /*0050*/  LDCU UR12, c[0x0][UR4+0xe20] ;  /* 0x0001c400040c77ac */ /* 0x000ea20008000800 */
[----:B0-----:R-:W-:-:S04]  /*0060*/  USHF.L.U32 UR10, UR5, 0x3, URZ ;  /* 0x00000003050a7899 */ /* 0x001fc800080006ff */
[----:B------:R-:W-:-:S08]  /*0070*/  UIADD3 UR13, UPT, UPT, UR10, UR10, URZ ;  /* 0x0000000a0a0d7290 */ /* 0x000fd0000fffe0ff */
[----:B------:R-:W0:Y:S01]  /*0080*/  LDCU.64 UR8, c[0x0][UR10+0x560] ;  /* 0x0000ac000a0877ac */ /* 0x000e220008000a00 */
[----:B------:R-:W3:Y:S01]  /*0090*/  LDCU.64 UR4, c[0x0][UR10+0x740] ;  /* 0x0000e8000a0477ac */ /* 0x000ee20008000a00 */
[----:B------:R-:W4:Y:S01]  /*00a0*/  LDCU.64 UR6, c[0x0][UR10+0x380] ;  /* 0x000070000a0677ac */ /* 0x000f220008000a00 */
[----:B--2---:R-:W-:Y:S01]  /*00b0*/  UIMAD.WIDE UR10, UR12, 0x10000, URZ ;  /* 0x000100000c0a78a5 */ /* 0x004fe2000f8e02ff */
[----:B------:R-:W2:Y:S01]  /*00c0*/  LDCU.64 UR16, c[0x0][UR13+0x920] ;  /* 0x000124000d1077ac */ /* 0x000ea20008000a00 */
[----:B0-----:R-:W-:Y:S02]  /*00d0*/  UIMAD.WIDE UR8, UR12, 0x100000, UR8 ;  /* 0x001000000c0878a5 */ /* 0x001fe4000f8e0208 */
[----:B---3--:R-:W-:Y:S02]  /*00e0*/  ULOP3.LUT UR14, UR4, 0x3, URZ, 0xc0, !UPT ;  /* 0x00000003040e7892 */ /* 0x008fe4000f8ec0ff */
[----:B------:R-:W-:Y:S02]  /*00f0*/  UIADD3 UR23, UP1, UPT, UR4, -UR10, URZ ;  /* 0x8000000a04177290 */ /* 0x000fe4000ff3e0ff */
[----:B----4-:R-:W-:-:S02]  /*0100*/  UIMAD.WIDE UR6, UR12, 0x100000, UR6 ;  /* 0x001000000c0678a5 */ /* 0x010fc4000f8e0206 */
[----:B------:R-:W-:Y:S01]  /*0110*/  ULOP3.LUT UR14, UR14, 0x3f, UR8, 0xf8, !UPT ;  /* 0x0000003f0e0e7892 */ /* 0x000fe2000f8ef808 */
[----:B------:R-:W0:Y:S03]  /*0120*/  LDCU.64 UR12, c[0x0][UR13+0x928] ;  /* 0x000125000d0c77ac */ /* 0x000e260008000a00 */
[----:B------:R-:W-:Y:S02]  /*0130*/  ULOP3.LUT UP0, URZ, UR14, 0x3f, UR6, 0xf8, !UPT ;  /* 0x0000003f0eff7892 */ /* 0x000fe4000f80f806 */
[----:B------:R-:W-:Y:S02]  /*0140*/  UIADD3.X UR4, UPT, UPT, UR5, ~UR11, URZ, UP1, !UPT ;  /* 0x8000000b05047290 */ /* 0x000fe40008ffe4ff */
[----:B------:R-:W-:-:S09]  /*0150*/  ULOP3.LUT UP0, URZ, URZ, URZ, URZ, 0xfc, UP0 ;  /* 0x000000ffffff7292 */ /* 0x000fd2000800fcff */
[----:B-12---:R-:W-:Y:S05]  /*0160*/  BRA.U !UP0, `(.L_x_29) ;  /* 0x0000001908d87547 */ /* 0x006fea000b800000 */
[----:B------:R-:W-:-:S04]  /*0170*/  UISETP.GE.U32.AND UP0, UPT, UR23, 0x1, UPT ;  /* 0x000000011700788c */ /* 0x000fc8000bf06070 */
[----:B------:R-:W-:-:S06]  /*0180*/  UISETP.GE.AND.EX UP0, UPT, UR4, URZ, UPT, UP0 ;  /* 0x000000ff0400728c */ /* 0x000fcc000bf06300 */
[----:B------:R-:W-:-:S13]  /*0190*/  PLOP3.LUT P0, PT, PT, PT, UP0, 0x80, 0x8 ;  /* 0x000000000008781c */ /* 0x000fda0003f0f008 */
[----:B0-----:R-:W-:Y:S05]  /*01a0*/  @!P0 EXIT ;  /* 0x000000000000894d */ /* 0x001fea0003800000 */
[----:B------:R-:W0:Y:S01]  /*01b0*/  S2R R36, SR_TID.X ;  /* 0x0000000000247919 */ /* 0x000e220000002100 */
[----:B------:R-:W-:Y:S01]  /*01c0*/  IMAD.U32 R4, RZ, RZ, UR16 ;  /* 0x00000010ff047e24 */ /* 0x000fe2000f8e00ff */
[----:B------:R-:W1:Y:S01]  /*01d0*/  DADD R6, RZ, -UR12 ;  /* 0x8000000cff067e29 */ /* 0x000e620008000000 */
[----:B------:R-:W-:Y:S01]  /*01e0*/  IMAD.U32 R5, RZ, RZ, UR17 ;  /* 0x00000011ff057e24 */ /* 0x000fe2000f8e00ff */
[----:B-1----:R-:W-:Y:S01]  /*01f0*/  R2UR UR14, R6 ;  /* 0x00000000060e72ca */ /* 0x002fe200000e0000 */
[----:B------:R-:W-:Y:S01]  /*0200*/  IMAD.U32 R2, RZ, RZ, UR12 ;  /* 0x0000000cff027e24 */ /* 0x000fe2000f8e00ff */
[----:B------:R-:W-:Y:S01]  /*0210*/  R2UR UR15, R7 ;  /* 0x00000000070f72ca */ /* 0x000fe200000e0000 */
[----:B------:R-:W-:Y:S01]  /*0220*/  IMAD.U32 R3, RZ, RZ, UR13 ;  /* 0x0000000dff037e24 */ /* 0x000fe2000f8e00ff */
[----:B------:R-:W-:Y:S01]  /*0230*/  UISETP.LT.U32.AND UP0, UPT, UR23, 0x10000, UPT ;  /* 0x000100001700788c */ /* 0x000fe2000bf01070 */
[----:B------:R-:W1:Y:S03]  /*0240*/  LDCU UR20, c[0x0][0x360] ;  /* 0x00006c00ff1477ac */ /* 0x000e660008000800 */
[----:B------:R-:W-:Y:S01]  /*0250*/  UISETP.LT.U32.AND.EX UP0, UPT, UR4, URZ, UPT, UP0 ;  /* 0x000000ff0400728c */ /* 0x000fe2000bf01100 */
[----:B------:R-:W-:-:S03]  /*0260*/  UMOV UR5, URZ ;  /* 0x000000ff00057c82 */ /* 0x000fc60008000000 */
[----:B------:R-:W-:Y:S02]  /*0270*/  USEL UR22, UR4, URZ, UP0 ;  /* 0x000000ff04167287 */ /* 0x000fe40008000000 */
[----:B------:R-:W-:Y:S01]  /*0280*/  USEL UR21, UR23, 0x10000, UP0 ;  /* 0x0001000017157887 */ /* 0x000fe20008000000 */
[----:B------:R-:W-:-:S15]  /*0290*/  UMOV UR4, URZ ;  /* 0x000000ff00047c82 */ /* 0x000fde0008000000 */
[----:B------:R-:W-:-:S15]  /*02a0*/  NOP ;  /* 0x0000000000007918 */ /* 0x000fde0000000000 */
[----:B------:R-:W-:-:S15]  /*02b0*/  NOP ;  /* 0x0000000000007918 */ /* 0x000fde0000000000 */
[----:B------:R-:W-:-:S02]  /*02c0*/  NOP ;  /* 0x0000000000007918 */ /* 0x000fc40000000000 */
[----:B------:R-:W2:Y:S02]  /*02d0*/  DADD R4, -R4, 1 ;  /* 0x3ff0000004047429 */ /* 0x000ea40000000100 */
[----:B--2---:R-:W-:Y:S01]  /*02e0*/  R2UR UR10, R4 ;  /* 0x00000000040a72ca */ /* 0x004fe200000e0000 */
[----:B------:R-:W-:Y:S01]  /*02f0*/  IMAD.U32 R4, RZ, RZ, UR16 ;  /* 0x00000010ff047e24 */ /* 0x000fe2000f8e00ff */
[----:B------:R-:W-:Y:S01]  /*0300*/  R2UR UR11, R5 ;  /* 0x00000000050b72ca */ /* 0x000fe200000e0000 */
[----:B------:R-:W-:-:S15]  /*0310*/  IMAD.U32 R5, RZ, RZ, UR17 ;  /* 0x00000011ff057e24 */ /* 0x000fde000f8e00ff */
[----:B------:R-:W-:-:S15]  /*0320*/  NOP ;  /* 0x0000000000007918 */ /* 0x000fde0000000000 */
[----:B------:R-:W-:-:S15]  /*0330*/  NOP ;  /* 0x0000000000007918 */ /* 0x000fde0000000000 */
[----:B------:R-:W-:-:S14]  /*0340*/  NOP ;  /* 0x0000000000007918 */ /* 0x000fdc0000000000 */
[----:B------:R-:W2:-:S15]  /*0350*/  DMUL R2, R2, UR12 ;  /* 0x0000000c02027c28 */ /* 0x000e9e0008000000 */
[----:B------:R-:W-:-:S15]  /*0360*/  NOP ;  /* 0x0000000000007918 */ /* 0x000fde0000000000 */
[----:B------:R-:W-:-:S15]  /*0370*/  NOP ;  /* 0x0000000000007918 */ /* 0x000fde0000000000 */
[----:B------:R-:W-:-:S15]  /*0380*/  NOP ;  /* 0x0000000000007918 */ /* 0x000fde0000000000 */
[----:B------:R-:W-:-:S04]  /*0390*/  NOP ;  /* 0x0000000000007918 */ /* 0x000fc80000000000 */
[----:B012---:R2:W3:Y:S02]  /*03a0*/  DFMA R2, R4, UR16, R2 ;  /* 0x0000001004027c2b */ /* 0x0074e40008000002 */
.L_x_40:
[----:B------:R-:W-:Y:S01]  /*03b0*/  IADD3 R0, P0, PT, R36, UR4, RZ ;  /* 0x0000000424007c10 */ /* 0x000fe2000ff1e0ff */
[----:B------:R-:W-:Y:S01]  /*03c0*/  IMAD.U32 R41, RZ, RZ, UR20 ;  /* 0x00000014ff297e24 */ /* 0x000fe2000f8e00ff */
[----:B------:R-:W-:Y:S01]  /*03d0*/  CS2R R34, SRZ ;  /* 0x0000000000227805 */ /* 0x000fe2000001ff00 */
[----:B------:R-:W-:Y:S01]  /*03e0*/  IMAD.U32 R47, RZ, RZ, UR20 ;  /* 0x00000014ff2f7e24 */ /* 0x000fe2000f8e00ff */
[C---:B-12---:R-:W-:Y:S01]  /*03f0*/  IADD3 R4, P1, PT, R0.reuse, UR20, RZ ;  /* 0x0000001400047c10 */ /* 0x046fe2000ff3e0ff */
[----:B------:R-:W-:Y:S01]  /*0400*/  IMAD.X R37, RZ, RZ, UR5, P0 ;  /* 0x00000005ff257e24 */ /* 0x000fe200080e06ff */
[----:B------:R-:W-:Y:S01]  /*0410*/  CS2R R32, SRZ ;  /* 0x0000000000207805 */ /* 0x000fe2000001ff00 */
[----:B------:R-:W-:Y:S01]  /*0420*/  IMAD.SHL.U32 R48, R0, 0x10, RZ ;  /* 0x0000001000307824 */ /* 0x000fe200078e00ff */
[C---:B------:R-:W-:Y:S01]  /*0430*/  ISETP.GE.U32.AND P0, PT, R4.reuse, UR21, PT ;  /* 0x0000001504007c0c */ /* 0x040fe2000bf06070 */
[----:B------:R-:W-:Y:S01]  /*0440*/  IMAD.X R5, RZ, RZ, R37, P1 ;  /* 0x000000ffff057224 */ /* 0x000fe200008e0625 */
[----:B------:R-:W-:-:S02]  /*0450*/  IADD3 R6, P2, PT, R4, UR20, RZ ;  /* 0x0000001404067c10 */ /* 0x000fc4000ff5e0ff */
[----:B------:R-:W-:Y:S02]  /*0460*/  CS2R R26, SRZ ;  /* 0x00000000001a7805 */ /* 0x000fe4000001ff00 */
[----:B0-----:R-:W-:Y:S02]  /*0470*/  SHF.L.U64.HI R10, R0, 0x4, R37 ;  /* 0x00000004000a7819 */ /* 0x001fe40000010225 */
[----:B------:R-:W-:Y:S02]  /*0480*/  CS2R R24, SRZ ;  /* 0x0000000000187805 */ /* 0x000fe4000001ff00 */
[----:B------:R-:W-:Y:S01]  /*0490*/  ISETP.GE.U32.AND.EX P0, PT, R5, UR22, PT, P0 ;  /* 0x0000001605007c0c */ /* 0x000fe2000bf06100 */
[----:B------:R-:W-:Y:S01]  /*04a0*/  IMAD.X R7, RZ, RZ, R5, P2 ;  /* 0x000000ffff077224 */ /* 0x000fe200010e0605 */
[C---:B------:R-:W-:Y:S01]  /*04b0*/  IADD3 R8, P3, PT, R6.reuse, UR20, RZ ;  /* 0x0000001406087c10 */ /* 0x040fe2000ff7e0ff */
[----:B------:R-:W-:Y:S01]  /*04c0*/  IMAD.U32 R11, RZ, RZ, UR20 ;  /* 0x00000014ff0b7e24 */ /* 0x000fe2000f8e00ff */
[----:B------:R-:W-:-:S02]  /*04d0*/  ISETP.GE.U32.AND P1, PT, R6, UR21, PT ;  /* 0x0000001506007c0c */ /* 0x000fc4000bf26070 */
[----:B------:R-:W-:Y:S01]  /*04e0*/  ISETP.GE.U32.AND P2, PT, R8, UR21, PT ;  /* 0x0000001508007c0c */ /* 0x000fe2000bf46070 */
[----:B------:R-:W-:Y:S01]  /*04f0*/  IMAD.X R9, RZ, RZ, R7, P3 ;  /* 0x000000ffff097224 */ /* 0x000fe200018e0607 */
[----:B------:R-:W-:-:S04]  /*0500*/  ISETP.GE.U32.AND.EX P1, PT, R7, UR22, PT, P1 ;  /* 0x0000001607007c0c */ /* 0x000fc8000bf26110 */
[----:B------:R-:W-:Y:S02]  /*0510*/  ISETP.GE.U32.AND.EX P2, PT, R9, UR22, PT, P2 ;  /* 0x0000001609007c0c */ /* 0x000fe4000bf46120 */
[----:B------:R-:W-:-:S04]  /*0520*/  @!P0 LEA R42, P3, R4, UR8, 0x4 ;  /* 0x00000008042a8c11 */ /* 0x000fc8000f8620ff */
[----:B------:R-:W-:Y:S02]  /*0530*/  @!P0 LEA.HI.X R43, R4, UR9, R5, 0x4, P3 ;  /* 0x00000009042b8c11 */ /* 0x000fe400098f2405 */
[----:B------:R-:W-:Y:S02]  /*0540*/  IADD3 R4, P3, PT, R48, UR6, RZ ;  /* 0x0000000630047c10 */ /* 0x000fe4000ff7e0ff */
[----:B------:R-:W-:Y:S02]  /*0550*/  @!P1 LEA R44, P4, R6, UR8, 0x4 ;  /* 0x00000008062c9c11 */ /* 0x000fe4000f8820ff */
[----:B------:R-:W-:Y:S01]  /*0560*/  IADD3.X R5, PT, PT, R10, UR7, RZ, P3, !PT ;  /* 0x000000070a057c10 */ /* 0x000fe20009ffe4ff */
[----:B------:R-:W-:Y:S01]  /*0570*/  @!P2 IMAD.SHL.U32 R41, R41, 0x10, RZ ;  /* 0x000000102929a824 */ /* 0x000fe200078e00ff */
[----:B------:R-:W-:Y:S02]  /*0580*/  ISETP.GE.U32.AND P3, PT, R0, UR21, PT ;  /* 0x0000001500007c0c */ /* 0x000fe4000bf66070 */
[----:B------:R-:W-:-:S02]  /*0590*/  @!P2 LEA R38, P6, R8, UR8, 0x4 ;  /* 0x000000080826ac11 */ /* 0x000fc4000f8c20ff */
[----:B------:R-:W-:Y:S02]  /*05a0*/  ISETP.GE.U32.AND.EX P3, PT, R37, UR22, PT, P3 ;  /* 0x0000001625007c0c */ /* 0x000fe4000bf66130 */
[----:B------:R-:W-:Y:S01]  /*05b0*/  @!P2 LEA.HI.X R39, R8, UR9, R9, 0x4, P6 ;  /* 0x000000090827ac11 */ /* 0x000fe2000b0f2409 */
[----:B------:R-:W-:Y:S01]  /*05c0*/  IMAD.U32 R9, RZ, RZ, UR20 ;  /* 0x00000014ff097e24 */ /* 0x000fe2000f8e00ff */
[----:B------:R-:W-:Y:S01]  /*05d0*/  @!P1 LEA.HI.X R45, R6, UR9, R7, 0x4, P4 ;  /* 0x00000009062d9c11 */ /* 0x000fe2000a0f2407 */
[----:B------:R-:W-:Y:S01]  /*05e0*/  IMAD.U32 R7, RZ, RZ, UR20 ;  /* 0x00000014ff077e24 */ /* 0x000fe2000f8e00ff */
[----:B------:R-:W-:Y:S02]  /*05f0*/  @!P2 IADD3 R40, P5, P4, R41, R4, R41 ;  /* 0x000000042928a210 */ /* 0x000fe40007cbe029 */
[----:B------:R-:W-:Y:S01]  /*0600*/  @!P2 SHF.R.U32.HI R9, RZ, 0x1c, R9 ;  /* 0x0000001cff09a819 */ /* 0x000fe20000011609 */
[----:B------:R-:W-:Y:S01]  /*0610*/  IMAD.WIDE.U32 R6, R7, 0x10, R4 ;  /* 0x0000001007067825 */ /* 0x000fe200078e0004 */
[----:B------:R-:W-:-:S02]  /*0620*/  @!P2 IADD3 R40, P6, PT, R41, R40, RZ ;  /* 0x000000282928a210 */ /* 0x000fc40007fde0ff */
[----:B------:R-:W-:Y:S01]  /*0630*/  @!P2 IADD3.X R8, PT, PT, R9, R5, R9, P5, P4 ;  /* 0x000000050908a210 */ /* 0x000fe20002fe8409 */
[----:B------:R-:W5:Y:S01]  /*0640*/  @!P3 LDG.E.128 R32, desc[UR18][R4.64] ;  /* 0x000000120420b981 */ /* 0x000f62000c1e1d00 */
[----:B------:R-:W-:Y:S02]  /*0650*/  LEA R46, P5, R47, R6, 0x4 ;  /* 0x000000062f2e7211 */ /* 0x000fe400078a20ff */
[----:B------:R-:W-:Y:S01]  /*0660*/  @!P3 IADD3 R48, P4, PT, R48, UR8, RZ ;  /* 0x000000083030bc10 */ /* 0x000fe2000ff9e0ff */
[----:B------:R-:W-:Y:S01]  /*0670*/  @!P2 IMAD.X R41, R9, 0x1, R8, P6 ;  /* 0x000000010929a824 */ /* 0x000fe200030e0608 */
[----:B------:R-:W-:Y:S01]  /*0680*/  LEA.HI.X R47, R11, R7, RZ, 0x4, P5 ;  /* 0x000000070b2f7211 */ /* 0x000fe200028f24ff */
[----:B------:R0:W5:Y:S01]  /*0690*/  @!P0 LDG.E.128 R24, desc[UR18][R6.64] ;  /* 0x0000001206188981 */ /* 0x000162000c1e1d00 */
[----:B------:R-:W-:Y:S02]  /*06a0*/  @!P3 IADD3.X R49, PT, PT, R10, UR9, RZ, P4, !PT ;  /* 0x000000090a31bc10 */ /* 0x000fe4000a7fe4ff */
[----:B------:R-:W-:-:S02]  /*06b0*/  CS2R R30, SRZ ;  /* 0x00000000001e7805 */ /* 0x000fc4000001ff00 */
[----:B------:R-:W-:Y:S02]  /*06c0*/  CS2R R28, SRZ ;  /* 0x00000000001c7805 */ /* 0x000fe4000001ff00 */
[----:B------:R-:W-:Y:S02]  /*06d0*/  CS2R R22, SRZ ;  /* 0x0000000000167805 */ /* 0x000fe4000001ff00 */
[----:B------:R-:W-:Y:S02]  /*06e0*/  CS2R R20, SRZ ;  /* 0x0000000000147805 */ /* 0x000fe4000001ff00 */
[----:B------:R-:W-:Y:S02]  /*06f0*/  CS2R R18, SRZ ;  /* 0x0000000000127805 */ /* 0x000fe4000001ff00 */
[----:B------:R-:W-:Y:S02]  /*0700*/  CS2R R16, SRZ ;  /* 0x0000000000107805 */ /* 0x000fe4000001ff00 */
[----:B------:R-:W-:-:S02]  /*0710*/  CS2R R14, SRZ ;  /* 0x00000000000e7805 */ /* 0x000fc4000001ff00 */
[----:B------:R-:W-:Y:S02]  /*0720*/  CS2R R12, SRZ ;  /* 0x00000000000c7805 */ /* 0x000fe4000001ff00 */
[----:B0-----:R-:W-:Y:S02]  /*0730*/  CS2R R6, SRZ ;  /* 0x0000000000067805 */ /* 0x001fe4000001ff00 */
[----:B------:R-:W-:Y:S02]  /*0740*/  CS2R R4, SRZ ;  /* 0x0000000000047805 */ /* 0x000fe4000001ff00 */
[----:B------:R-:W-:Y:S02]  /*0750*/  CS2R R10, SRZ ;  /* 0x00000000000a7805 */ /* 0x000fe4000001ff00 */
[----:B------:R-:W-:Y:S01]  /*0760*/  CS2R R8, SRZ ;  /* 0x0000000000087805 */ /* 0x000fe2000001ff00 */
[----:B------:R0:W5:Y:S04]  /*0770*/  @!P3 LDG.E.128 R28, desc[UR18][R48.64] ;  /* 0x00000012301cb981 */ /* 0x000168000c1e1d00 */
[----:B------:R0:W5:Y:S04]  /*0780*/  @!P0 LDG.E.128 R20, desc[UR18][R42.64] ;  /* 0x000000122a148981 */ /* 0x000168000c1e1d00 */
[----:B------:R0:W5:Y:S04]  /*0790*/  @!P1 LDG.E.128 R16, desc[UR18][R44.64] ;  /* 0x000000122c109981 */ /* 0x000168000c1e1d00 */
[----:B------:R0:W5:Y:S04]  /*07a0*/  @!P1 LDG.E.128 R12, desc[UR18][R46.64] ;  /* 0x000000122e0c9981 */ /* 0x000168000c1e1d00 */
[----:B------:R0:W5:Y:S04]  /*07b0*/  @!P2 LDG.E.128 R4, desc[UR18][R38.64] ;  /* 0x000000122604a981 */ /* 0x000168000c1e1d00 */
[----:B------:R0:W5:Y:S01]  /*07c0*/  @!P2 LDG.E.128 R8, desc[UR18][R40.64] ;  /* 0x000000122808a981 */ /* 0x000162000c1e1d00 */
[----:B---3--:R-:W1:Y:S02]  /*07d0*/  DSETP.GEU.AND P4, PT, R2, 0.25, PT ;  /* 0x3fd000000200742a */ /* 0x008e640003f8e000 */
[----:B-1----:R-:W-:Y:S05]  /*07e0*/  @P4 BRA `(.L_x_30) ;  /* 0x0000000000944947 */ /* 0x002fea0003800000 */
[----:B-----5:R-:W0:-:S15]  /*07f0*/  DADD R30, R30, -R34 ;  /* 0x000000001e1e7229 */ /* 0x020e1e0000000822 */
[----:B------:R-:W-:-:S15]  /*0800*/  NOP ;  /* 0x0000000000007918 */ /* 0x000fde0000000000 */
[----:B------:R-:W-:-:S15]  /*0810*/  NOP ;  /* 0x0000000000007918 */ /* 0x000fde0000000000 */
[----:B------:R-:W-:-:S15]  /*0820*/  NOP ;  /* 0x0000000000007918 */ /* 0x000fde0000000000 */
[----:B------:R-:W-:-:S04]  /*0830*/  NOP ;  /* 0x0000000000007918 */ /* 0x000fc80000000000 */
[----:B0-----:R-:W-:-:S15]  /*0840*/  DMUL R38, R30, UR12 ;  /* 0x0000000c1e267c28 */ /* 0x001fde0008000000 */
[----:B------:R-:W-:-:S15]  /*0850*/  NOP ;  /* 0x0000000000007918 */ /* 0x000fde0000000000 */
[----:B------:R-:W-:-:S15]  /*0860*/  NOP ;  /* 0x0000000000007918 */ /* 0x000fde0000000000 */
[----:B------:R-:W-:-:S15]  /*0870*/  NOP ;  /* 0x0000000000007918 */ /* 0x000fde0000000000 */
[----:B------:R-:W-:-:S04]  /*0880*/  NOP ;  /* 0x0000000000007918 */ /* 0x000fc80000000000 */
[----:B------:R-:W0:-:S15]  /*0890*/  DADD R28, R28, -R32 ;  /* 0x000000001c1c7229 */ /* 0x000e1e0000000820 */
[----:B------:R-:W-:-:S15]  /*08a0*/  NOP ;  /* 0x0000000000007918 */ /* 0x000fde0000000000 */
[----:B------:R-:W-:-:S15]  /*08b0*/  NOP ;  /* 0x0000000000007918 */ /* 0x000fde0000000000 */
[----:B------:R-:W-:-:S15]  /*08c0*/  NOP ;  /* 0x0000000000007918 */ /* 0x000fde0000000000 */
[----:B------:R-:W-:-:S04]  /*08d0*/  NOP ;  /* 0x0000000000007918 */ /* 0x000fc80000000000 */
[----:B------:R-:W1:-:S15]  /*08e0*/  DMUL R30, R30, UR16 ;  /* 0x000000101e1e7c28 */ /* 0x000e5e0008000000 */
[----:B------:R-:W-:-:S15]  /*08f0*/  NOP ;  /* 0x0000000000007918 */ /* 0x000fde0000000000 */
[----:B------:R-:W-:-:S15]  /*0900*/  NOP ;  /* 0x0000000000007918 */ /* 0x000fde0000000000 */
[----:B------:R-:W-:-:S15]  /*0910*/  NOP ;  /* 0x0000000000007918 */ /* 0x000fde0000000000 */
[----:B------:R-:W-:-:S04]  /*0920*/  NOP ;  /* 0x0000000000007918 */ /* 0x000fc80000000000 */
[----:B0-----:R-:W0:-:S15]  /*0930*/  DFMA R38, R28, UR16, -R38 ;  /* 0x000000101c267c2b */ /* 0x001e1e0008000826 */
[----:B------:R-:W-:-:S15]  /*0940*/  NOP ;  /* 0x0000000000007918 */ /* 0x000fde0000000000 */
[----:B------:R-:W-:-:S15]  /*0950*/  NOP ;  /* 0x0000000000007918 */ /* 0x000fde0000000000 */
[----:B------:R-:W-:-:S15]  /*0960*/  NOP ;  /* 0x0000000000007918 */ /* 0x000fde0000000000 */
[----:B------:R-:W-:-:S04]  /*0970*/  NOP ;  /* 0x0000000000007918 */ /* 0x000fc80000000000 */
[----:B-1----:R-:W1:-:S15]  /*0980*/  DFMA R30, R28, UR12, R30 ;  /* 0x0000000c1c1e7c2b */ /* 0x002e5e000800001e */
[----:B------:R-:W-:-:S15]  /*0990*/  NOP ;  /* 0x0000000000007918 */ /* 0x000fde0000000000 */
[----:B------:R-:W-:-:S15]  /*09a0*/  NOP ;  /* 0x0000000000007918 */ /* 0x000fde0000000000 */
[----:B------:R-:W-:-:S15]  /*09b0*/  NOP ;  /* 0x0000000000007918 */ /* 0x000fde0000000000 */
[----:B------:R-:W-:-:S04]  /*09c0*/  NOP ;  /* 0x0000000000007918 */ /* 0x000fc80000000000 */
[----:B0-----:R0:W2:-:S15]  /*09d0*/  DADD R28, R38, R32 ;  /* 0x00000000261c7229 */ /* 0x00109e0000000020 */
[----:B------:R-:W-:-:S15]  /*09e0*/  NOP ;  /* 0x0000000000007918 */ /* 0x000fde0000000000 */
[----:B------:R-:W-:-:S15]  /*09f0*/  NOP ;  /* 0x0000000000007918 */ /* 0x000fde0000000000 */
[----:B------:R-:W-:-:S15]  /*0a00*/  NOP ;  /* 0x0000000000007918 */ /* 0x000fde0000000000 */
[----:B------:R-:W-:-:S04]  /*0a10*/  NOP ;  /* 0x0000000000007918 */ /* 0x000fc80000000000 */
[----:B-1----:R0:W1:Y:S02]  /*0a20*/  DADD R30, R30, R34 ;  /* 0x000000001e1e7229 */ /* 0x0020640000000022 */
[----:B012---:R-:W-:Y:S05]  /*0a30*/  BRA `(.L_x_31) ;  /* 0x0000000000907947 */ /* 0x007fea0003800000 */
.L_x_30:
[----:B0----5:R-:W-:-:S15]  /*0a40*/  DADD R38, R28, -R32 ;  /* 0x000000001c267229 */ /* 0x021fde0000000820 */
        /* <DEDUP_REMOVED lines=9> */
[----:B0-----:R-:W0:-:S15]  /*0ae0*/  DMUL R32, R34, UR14 ;  /* 0x0000000e22207c28 */ /* 0x001e1e0008000000 */
        /* <DEDUP_REMOVED lines=19> */
[----:B0-----:R0:W2:-:S15]  /*0c20*/  DADD R28, -R32, R28 ;  /* 0x00000000201c7229 */ /* 0x00109e000000011c */
[----:B------:R-:W-:-:S15]  /*0c30*/  NOP ;  /* 0x0000000000007918 */ /* 0x000fde0000000000 */
[----:B------:R-:W-:-:S15]  /*0c40*/  NOP ;  /* 0x0000000000007918 */ /* 0x000fde0000000000 */
[----:B------:R-:W-:-:S15]  /*0c50*/  NOP ;  /* 0x0000000000007918 */ /* 0x000fde0000000000 */
[----:B------:R-:W-:-:S04]  /*0c60*/  NOP ;  /* 0x0000000000007918 */ /* 0x000fc80000000000 */
[----:B-12---:R0:W1:Y:S02]  /*0c70*/  DADD R30, -R34, R30 ;  /* 0x00000000221e7229 */ /* 0x006064000000011e */
.L_x_31:
[----:B------:R-:W-:Y:S05]  /*0c80*/  @P4 BRA `(.L_x_32) ;  /* 0x0000000000944947 */ /* 0x000fea0003800000 */
[----:B------:R-:W0:-:S15]  /*0c90*/  DADD R22, R22, -R26 ;  /* 0x0000000016167229 */ /* 0x000e1e000000081a */
        /* <DEDUP_REMOVED lines=14> */
[----:B------:R-:W2:-:S15]  /*0d80*/  DMUL R22, R22, UR16 ;  /* 0x0000001016167c28 */ /* 0x000e9e0008000000 */
        /* <DEDUP_REMOVED lines=9> */
[----:B--2---:R-:W2:-:S15]  /*0e20*/  DFMA R22, R20, UR12, R22 ;  /* 0x0000000c14167c2b */ /* 0x004e9e0008000016 */
[----:B------:R-:W-:-:S15]  /*0e30*/  NOP ;  /* 0x0000000000007918 */ /* 0x000fde0000000000 */
[----:B------:R-:W-:-:S15]  /*0e40*/  NOP ;  /* 0x0000000000007918 */ /* 0x000fde0000000000 */
[----:B------:R-:W-:-:S15]  /*0e50*/  NOP ;  /* 0x0000000000007918 */ /* 0x000fde0000000000 */
[----:B------:R-:W-:-:S04]  /*0e60*/  NOP ;  /* 0x0000000000007918 */ /* 0x000fc80000000000 */
[----:B0-----:R3:W4:-:S15]  /*0e70*/  DADD R20, R32, R24 ;  /* 0x0000000020147229 */ /* 0x00171e0000000018 */
[----:B------:R-:W-:-:S15]  /*0e80*/  NOP ;  /* 0x0000000000007918 */ /* 0x000fde0000000000 */
[----:B------:R-:W-:-:S15]  /*0e90*/  NOP ;  /* 0x0000000000007918 */ /* 0x000fde0000000000 */
[----:B------:R-:W-:-:S15]  /*0ea0*/  NOP ;  /* 0x0000000000007918 */ /* 0x000fde0000000000 */
[----:B------:R-:W-:-:S04]  /*0eb0*/  NOP ;  /* 0x0000000000007918 */ /* 0x000fc80000000000 */
[----:B--2---:R3:W0:Y:S02]  /*0ec0*/  DADD R22, R22, R26 ;  /* 0x0000000016167229 */ /* 0x004624000000001a */
[----:B0--34-:R-:W-:Y:S05]  /*0ed0*/  BRA `(.L_x_33) ;  /* 0x0000000000907947 */ /* 0x019fea0003800000 */
.L_x_32:
[----:B0-----:R-:W-:-:S15]  /*0ee0*/  DADD R32, R20, -R24 ;  /* 0x0000000014207229 */ /* 0x001fde0000000818 */
        /* <DEDUP_REMOVED lines=29> */
[----:B0-----:R0:W3:-:S15]  /*10c0*/  DADD R20, -R24, R20 ;  /* 0x0000000018147229 */ /* 0x0010de0000000114 */
[----:B------:R-:W-:-:S15]  /*10d0*/  NOP ;  /* 0x0000000000007918 */ /* 0x000fde0000000000 */
[----:B------:R-:W-:-:S15]  /*10e0*/  NOP ;  /* 0x0000000000007918 */ /* 0x000fde0000000000 */
[----:B------:R-:W-:-:S15]  /*10f0*/  NOP ;  /* 0x0000000000007918 */ /* 0x000fde0000000000 */
[----:B------:R-:W-:-:S04]  /*1100*/  NOP ;  /* 0x0000000000007918 */ /* 0x000fc80000000000 */
[----:B--23--:R0:W2:Y:S02]  /*1110*/  DADD R22, -R26, R22 ;  /* 0x000000001a167229 */ /* 0x00c0a40000000116 */
.L_x_33:
        /* <DEDUP_REMOVED lines=16> */
[----:B------:R-:W3:-:S15]  /*1220*/  DMUL R18, R18, UR16 ;  /* 0x0000001012127c28 */ /* 0x000ede0008000000 */
        /* <DEDUP_REMOVED lines=9> */
[----:B---3--:R-:W3:-:S15]  /*12c0*/  DFMA R18, R16, UR12, R18 ;  /* 0x0000000c10127c2b */ /* 0x008ede0008000012 */
        /* <DEDUP_REMOVED lines=9> */
[----:B---3--:R0:W3:Y:S02]  /*1360*/  DADD R14, R18, R14 ;  /* 0x00000000120e7229 */ /* 0x0080e4000000000e */
[----:B0--34-:R-:W-:Y:S05]  /*1370*/  BRA `(.L_x_35) ;  /* 0x0000000000907947 */ /* 0x019fea0003800000 */
.L_x_34:
        /* <DEDUP_REMOVED lines=30> */
[----:B0-----:R0:W4:-:S15]  /*1560*/  DADD R12, -R12, R16 ;  /* 0x000000000c0c7229 */ /* 0x00111e0000000110 */
[----:B------:R-:W-:-:S15]  /*1570*/  NOP ;  /* 0x0000000000007918 */ /* 0x000fde0000000000 */
[----:B------:R-:W-:-:S15]  /*1580*/  NOP ;  /* 0x0000000000007918 */ /* 0x000fde0000000000 */
[----:B------:R-:W-:-:S15]  /*1590*/  NOP ;  /* 0x0000000000007918 */ /* 0x000fde0000000000 */
[----:B------:R-:W-:-:S04]  /*15a0*/  NOP ;  /* 0x0000000000007918 */ /* 0x000fc80000000000 */
[----:B---34-:R0:W3:Y:S02]  /*15b0*/  DADD R14, -R14, R18 ;  /* 0x000000000e0e7229 */ /* 0x0180e40000000112 */
.L_x_35:
        /* <DEDUP_REMOVED lines=16> */
[----:B------:R-:W4:-:S15]  /*16c0*/  DMUL R6, R6, UR16 ;  /* 0x0000001006067c28 */ /* 0x000f1e0008000000 */
        /* <DEDUP_REMOVED lines=9> */
[----:B----4-:R-:W4:-:S15]  /*1760*/  DFMA R6, R4, UR12, R6 ;  /* 0x0000000c04067c2b */ /* 0x010f1e0008000006 */
[----:B------:R-:W-:-:S15]  /*1770*/  NOP ;  /* 0x0000000000007918 */ /* 0x000fde0000000000 */
[----:B------:R-:W-:-:S15]  /*1780*/  NOP ;  /* 0x0000000000007918 */ /* 0x000fde0000000000 */
[----:B------:R-:W-:-:S15]  /*1790*/  NOP ;  /* 0x0000000000007918 */ /* 0x000fde0000000000 */
[----:B------:R-:W-:-:S04]  /*17a0*/  NOP ;  /* 0x0000000000007918 */ /* 0x000fc80000000000 */
[----:B0-----:R0:W0:-:S15]  /*17b0*/  DADD R4, R16, R8 ;  /* 0x0000000010047229 */ /* 0x00101e0000000008 */
[----:B------:R-:W-:-:S15]  /*17c0*/  NOP ;  /* 0x0000000000007918 */ /* 0x000fde0000000000 */
[----:B------:R-:W-:-:S15]  /*17d0*/  NOP ;  /* 0x0000000000007918 */ /* 0x000fde0000000000 */
[----:B------:R-:W-:-:S15]  /*17e0*/  NOP ;  /* 0x0000000000007918 */ /* 0x000fde0000000000 */
[----:B------:R-:W-:-:S04]  /*17f0*/  NOP ;  /* 0x0000000000007918 */ /* 0x000fc80000000000 */
[----:B----4-:R4:W0:Y:S02]  /*1800*/  DADD R6, R6, R10 ;  /* 0x0000000006067229 */ /* 0x010824000000000a */
[----:B0---4-:R-:W-:Y:S05]  /*1810*/  BRA `(.L_x_37) ;  /* 0x0000000000907947 */ /* 0x011fea0003800000 */
.L_x_36:
        /* <DEDUP_REMOVED lines=30> */
[----:B0-----:R0:W0:-:S15]  /*1a00*/  DADD R4, -R8, R4 ;  /* 0x0000000008047229 */ /* 0x00101e0000000104 */
[----:B------:R-:W-:-:S15]  /*1a10*/  NOP ;  /* 0x0000000000007918 */ /* 0x000fde0000000000 */
[----:B------:R-:W-:-:S15]  /*1a20*/  NOP ;  /* 0x0000000000007918 */ /* 0x000fde0000000000 */
[----:B------:R-:W-:-:S15]  /*1a30*/  NOP ;  /* 0x0000000000007918 */ /* 0x000fde0000000000 */
[----:B------:R-:W-:-:S04]  /*1a40*/  NOP ;  /* 0x0000000000007918 */ /* 0x000fc80000000000 */
[----:B----4-:R4:W0:Y:S02]  /*1a50*/  DADD R6, -R10, R6 ;  /* 0x000000000a067229 */ /* 0x0108240000000106 */
.L_x_37:
[----:B----4-:R-:W-:Y:S01]  /*1a60*/  IMAD.U32 R11, RZ, RZ, UR20 ;  /* 0x00000014ff0b7e24 */ /* 0x010fe2000f8e00ff */
[C---:B------:R-:W-:Y:S01]  /*1a70*/  @!P0 LEA R10, P4, R0.reuse, UR6, 0x4 ;  /* 0x00000006000a8c11 */ /* 0x040fe2000f8820ff */
[----:B------:R-:W-:Y:S01]  /*1a80*/  IMAD.U32 R17, RZ, RZ, UR20 ;  /* 0x00000014ff117e24 */ /* 0x000fe2000f8e00ff */
[C---:B0-----:R-:W-:Y:S01]  /*1a90*/  @!P3 LEA R8, P5, R0.reuse, UR6, 0x4 ;  /* 0x000000060008bc11 */ /* 0x041fe2000f8a20ff */
[----:B------:R-:W-:Y:S01]  /*1aa0*/  IMAD.U32 R18, RZ, RZ, UR20 ;  /* 0x00000014ff127e24 */ /* 0x000fe2000f8e00ff */
[----:B------:R-:W-:Y:S01]  /*1ab0*/  @!P0 LEA R10, P6, R11, R10, 0x4 ;  /* 0x0000000a0b0a8211 */ /* 0x000fe200078c20ff */
[----:B------:R-:W-:Y:S01]  /*1ac0*/  @!P1 IMAD.SHL.U32 R17, R17, 0x10, RZ ;  /* 0x0000001011119824 */ /* 0x000fe200078e00ff */
[C---:B------:R-:W-:Y:S01]  /*1ad0*/  @!P0 LEA.HI.X R9, R0.reuse, UR7, R37, 0x4, P4 ;  /* 0x0000000700098c11 */ /* 0x040fe2000a0f2425 */
[----:B------:R-:W-:Y:S01]  /*1ae0*/  IMAD.U32 R19, RZ, RZ, UR20 ;  /* 0x00000014ff137e24 */ /* 0x000fe2000f8e00ff */
[----:B------:R-:W-:Y:S01]  /*1af0*/  @!P1 LEA R16, P4, R0, UR6, 0x4 ;  /* 0x0000000600109c11 */ /* 0x000fe2000f8820ff */
[----:B------:R-:W-:Y:S01]  /*1b00*/  BSSY.RECONVERGENT B0, `(.L_x_38) ;  /* 0x0000016000007945 */ /* 0x000fe20003800200 */
[----:B------:R-:W-:-:S02]  /*1b10*/  @!P0 LEA.HI.X R11, R18, R9, RZ, 0x4, P6 ;  /* 0x00000009120b8211 */ /* 0x000fc400030f24ff */
[C---:B------:R-:W-:Y:S02]  /*1b20*/  @!P3 LEA.HI.X R9, R0.reuse, UR7, R37, 0x4, P5 ;  /* 0x000000070009bc11 */ /* 0x040fe4000a8f2425 */
[----:B------:R-:W-:Y:S02]  /*1b30*/  @!P1 IADD3 R16, P5, P6, R17, R16, R17 ;  /* 0x0000001011109210 */ /* 0x000fe40007ebe011 */
[----:B------:R-:W-:Y:S01]  /*1b40*/  @!P1 SHF.R.U32.HI R18, RZ, 0x1c, R19 ;  /* 0x0000001cff129819 */ /* 0x000fe20000011613 */
[----:B-1----:R0:W-:Y:S01]  /*1b50*/  @!P3 STG.E.128 desc[UR18][R8.64], R28 ;  /* 0x0000001c0800b986 */ /* 0x0021e2000c101d12 */
[----:B------:R-:W-:-:S03]  /*1b60*/  @!P1 LEA.HI.X R17, R0, UR7, R37, 0x4, P4 ;  /* 0x0000000700119c11 */ /* 0x000fc6000a0f2425 */
[----:B--2---:R0:W-:Y:S01]  /*1b70*/  @!P0 STG.E.128 desc[UR18][R10.64], R20 ;  /* 0x000000140a008986 */ /* 0x0041e2000c101d12 */
[----:B------:R-:W-:-:S05]  /*1b80*/  @!P1 IADD3.X R17, PT, PT, R18, R17, R18, P5, P6 ;  /* 0x0000001112119210 */ /* 0x000fca0002fec412 */
[----:B---3--:R0:W-:Y:S01]  /*1b90*/  @!P1 STG.E.128 desc[UR18][R16.64], R12 ;  /* 0x0000000c10009986 */ /* 0x0081e2000c101d12 */
[----:B------:R-:W-:Y:S05]  /*1ba0*/  @P2 BRA `(.L_x_39) ;  /* 0x00000000002c2947 */ /* 0x000fea0003800000 */
[----:B------:R-:W-:Y:S01]  /*1bb0*/  USHF.L.U32 UR23, UR20, 0x4, URZ ;  /* 0x0000000414177899 */ /* 0x000fe200080006ff */
[----:B0-----:R-:W-:Y:S01]  /*1bc0*/  LEA R8, P0, R0, UR6, 0x4 ;  /* 0x0000000600087c11 */ /* 0x001fe2000f8020ff */
[----:B------:R-:W-:-:S03]  /*1bd0*/  USHF.R.U32.HI UR24, URZ, 0x1c, UR20 ;  /* 0x0000001cff187899 */ /* 0x000fc60008011614 */
[----:B------:R-:W-:Y:S01]  /*1be0*/  LEA.HI.X R0, R0, UR7, R37, 0x4, P0 ;  /* 0x0000000700007c11 */ /* 0x000fe200080f2425 */
[----:B------:R-:W-:Y:S02]  /*1bf0*/  IMAD.U32 R9, RZ, RZ, UR23 ;  /* 0x00000017ff097e24 */ /* 0x000fe4000f8e00ff */
[----:B------:R-:W-:-:S03]  /*1c00*/  IMAD.U32 R11, RZ, RZ, UR24 ;  /* 0x00000018ff0b7e24 */ /* 0x000fc6000f8e00ff */
[----:B------:R-:W-:-:S04]  /*1c10*/  IADD3 R8, P0, P1, R8, UR23, R9 ;  /* 0x0000001708087c10 */ /* 0x000fc8000f91e009 */
[----:B------:R-:W-:Y:S02]  /*1c20*/  IADD3.X R0, PT, PT, R0, UR24, R11, P0, P1 ;  /* 0x0000001800007c10 */ /* 0x000fe400087e240b */
[----:B------:R-:W-:-:S04]  /*1c30*/  IADD3 R8, P0, PT, R8, UR23, RZ ;  /* 0x0000001708087c10 */ /* 0x000fc8000ff1e0ff */
[----:B------:R-:W-:-:S05]  /*1c40*/  IADD3.X R9, PT, PT, R0, UR24, RZ, P0, !PT ;  /* 0x0000001800097c10 */ /* 0x000fca00087fe4ff */
[----:B------:R1:W-:Y:S04]  /*1c50*/  STG.E.128 desc[UR18][R8.64], R4 ;  /* 0x0000000408007986 */ /* 0x0003e8000c101d12 */
.L_x_39:
[----:B------:R-:W-:Y:S05]  /*1c60*/  BSYNC.RECONVERGENT B0 ;  /* 0x0000000000007941 */ /* 0x000fea0003800200 */
.L_x_38:
[----:B------:R-:W-:-:S04]  /*1c70*/  ULEA UR4, UP0, UR20, UR4, 0x2 ;  /* 0x0000000414047291 */ /* 0x000fc8000f8010ff */
[----:B------:R-:W-:Y:S02]  /*1c80*/  UIADD3.X UR5, UPT, UPT, URZ, UR5, URZ, UP0, !UPT ;  /* 0x00000005ff057290 */ /* 0x000fe400087fe4ff */
[----:B------:R-:W-:-:S04]  /*1c90*/  UISETP.GE.U32.AND UP0, UPT, UR4, UR21, UPT ;  /* 0x000000150400728c */ /* 0x000fc8000bf06070 */
[----:B------:R-:W-:-:S09]  /*1ca0*/  UISETP.GE.U32.AND.EX UP0, UPT, UR5, UR22, UPT, UP0 ;  /* 0x000000160500728c */ /* 0x000fd2000bf06100 */
[----:B------:R-:W-:Y:S05]  /*1cb0*/  BRA.U !UP0, `(.L_x_40) ;  /* 0xffffffe508bc7547 */ /* 0x000fea000b83ffff */
[----:B------:R-:W-:Y:S05]  /*1cc0*/  EXIT ;  /* 0x000000000000794d */ /* 0x000fea0003800000 */
.L_x_29:
[----:B------:R-:W1:Y:S02]  /*1cd0*/  S2R R0, SR_TID.X ;  /* 0x0000000000007919 */ /* 0x000e640000002100 */
[----:B-1----:R-:W-:-:S03]  /*1ce0*/  IMAD.WIDE.U32 R2, R0, 0x4, RZ ;  /* 0x0000000400027825 */ /* 0x002fc600078e00ff */
[----:B------:R-:W-:-:S04]  /*1cf0*/  ISETP.GE.U32.AND P0, PT, R2, UR23, PT ;  /* 0x0000001702007c0c */ /* 0x000fc8000bf06070 */
[----:B------:R-:W-:-:S13]  /*1d00*/  ISETP.GE.AND.EX P0, PT, R3, UR4, PT, P0 ;  /* 0x0000000403007c0c */ /* 0x000fda000bf06300 */
[----:B0-----:R-:W-:Y:S05]  /*1d10*/  @P0 EXIT ;  /* 0x000000000000094d */ /* 0x001fea0003800000 */
[----:B------:R-:W-:Y:S01]  /*1d20*/  IMAD.U32 R38, RZ, RZ, UR12 ;  /* 0x0000000cff267e24 */ /* 0x000fe2000f8e00ff */
[----:B------:R-:W-:Y:S01]  /*1d30*/  DADD R2, RZ, -UR12 ;  /* 0x8000000cff027e29 */ /* 0x000fe20008000000 */
[----:B------:R-:W-:Y:S01]  /*1d40*/  IMAD.U32 R39, RZ, RZ, UR13 ;  /* 0x0000000dff277e24 */ /* 0x000fe2000f8e00ff */
[----:B------:R-:W0:Y:S01]  /*1d50*/  LDCU UR5, c[0x0][0x360] ;  /* 0x00006c00ff0577ac */ /* 0x000e220008000800 */
[----:B------:R-:W-:Y:S02]  /*1d60*/  IMAD.U32 R4, RZ, RZ, UR16 ;  /* 0x00000010ff047e24 */ /* 0x000fe4000f8e00ff */
[----:B------:R-:W-:Y:S02]  /*1d70*/  IMAD.U32 R5, RZ, RZ, UR17 ;  /* 0x00000011ff057e24 */ /* 0x000fe4000f8e00ff */
[----:B------:R-:W-:Y:S02]  /*1d80*/  IMAD.U32 R36, RZ, RZ, UR16 ;  /* 0x00000010ff247e24 */ /* 0x000fe4000f8e00ff */
[----:B------:R-:W-:-:S02]  /*1d90*/  IMAD.U32 R37, RZ, RZ, UR17 ;  /* 0x00000011ff257e24 */ /* 0x000fc4000f8e00ff */
[----:B------:R-:W-:-:S15]  /*1da0*/  IMAD.MOV.U32 R43, RZ, RZ, RZ ;  /* 0x000000ffff2b7224 */ /* 0x000fde00078e00ff */
[----:B------:R-:W-:-:S15]  /*1db0*/  NOP ;  /* 0x0000000000007918 */ /* 0x000fde0000000000 */
[----:B------:R-:W-:-:S15]  /*1dc0*/  NOP ;  /* 0x0000000000007918 */ /* 0x000fde0000000000 */
[----:B------:R-:W-:-:S08]  /*1dd0*/  NOP ;  /* 0x0000000000007918 */ /* 0x000fd00000000000 */
[----:B------:R-:W1:-:S15]  /*1de0*/  DMUL R38, R38, UR12 ;  /* 0x0000000c26267c28 */ /* 0x000e5e0008000000 */
        /* <DEDUP_REMOVED lines=9> */
[----:B------:R-:W2:-:S15]  /*1e80*/  DADD R36, -R36, 1 ;  /* 0x3ff0000024247429 */ /* 0x000e9e0000000100 */
[----:B------:R-:W-:-:S15]  /*1e90*/  NOP ;  /* 0x0000000000007918 */ /* 0x000fde0000000000 */
[----:B------:R-:W-:-:S15]  /*1ea0*/  NOP ;  /* 0x0000000000007918 */ /* 0x000fde0000000000 */
[----:B------:R-:W-:-:S15]  /*1eb0*/  NOP ;  /* 0x0000000000007918 */ /* 0x000fde0000000000 */
[----:B------:R-:W-:-:S04]  /*1ec0*/  NOP ;  /* 0x0000000000007918 */ /* 0x000fc80000000000 */
[----:B012---:R1:W3:Y:S02]  /*1ed0*/  DSETP.GEU.AND P2, PT, R38, 0.25, PT ;  /* 0x3fd000002600742a */ /* 0x0072e40003f4e000 */
.L_x_50:
[C---:B------:R-:W-:Y:S01]  /*1ee0*/  IMAD.SHL.U32 R44, R0.reuse, 0x40, RZ ;  /* 0x00000040002c7824 */ /* 0x040fe200078e00ff */
[----:B--2---:R-:W-:-:S04]  /*1ef0*/  SHF.L.U64.HI R4, R0, 0x6, R43 ;  /* 0x0000000600047819 */ /* 0x004fc8000001022b */
[C---:B------:R-:W-:Y:S02]  /*1f00*/  IADD3 R40, P0, PT, R44.reuse, UR6, RZ ;  /* 0x000000062c287c10 */ /* 0x040fe4000ff1e0ff */
[----:B------:R-:W-:Y:S02]  /*1f10*/  IADD3 R44, P1, PT, R44, UR8, RZ ;  /* 0x000000082c2c7c10 */ /* 0x000fe4000ff3e0ff */
[C---:B------:R-:W-:Y:S02]  /*1f20*/  IADD3.X R41, PT, PT, R4.reuse, UR7, RZ, P0, !PT ;  /* 0x0000000704297c10 */ /* 0x040fe400087fe4ff */
[----:B------:R-:W-:-:S03]  /*1f30*/  IADD3.X R45, PT, PT, R4, UR9, RZ, P1, !PT ;  /* 0x00000009042d7c10 */ /* 0x000fc60008ffe4ff */
[----:B----4-:R0:W5:Y:S04]  /*1f40*/  LDG.E.ENL2.256 R16, R32, desc[UR18][R40.64] ;  /* 0xfe0000122820797e */ /* 0x0101680008121910 */
[----:B------:R0:W5:Y:S04]  /*1f50*/  LDG.E.ENL2.256 R4, R28, desc[UR18][R44.64] ;  /* 0xfe0000122c1c797e */ /* 0x0001680008121904 */
[----:B------:R0:W5:Y:S04]  /*1f60*/  LDG.E.ENL2.256 R12, R8, desc[UR18][R44.64+0x20] ;  /* 0xfe0001122c08797e */ /* 0x000168000812190c */
[----:B------:R0:W5:Y:S01]  /*1f70*/  LDG.E.ENL2.256 R24, R20, desc[UR18][R40.64+0x20] ;  /* 0xfe0001122814797e */ /* 0x0001620008121918 */
[----:B------:R-:W-:Y:S04]  /*1f80*/  BSSY.RECONVERGENT B0, `(.L_x_41) ;  /* 0x000004b000007945 */ /* 0x000fe80003800200 */
[----:B---3--:R-:W-:Y:S05]  /*1f90*/  @P2 BRA `(.L_x_42) ;  /* 0x0000000000942947 */ /* 0x008fea0003800000 */
[----:B-----5:R-:W0:-:S15]  /*1fa0*/  DADD R30, -R34, R30 ;  /* 0x00000000221e7229 */ /* 0x020e1e000000011e */
        /* <DEDUP_REMOVED lines=9> */
[----:B------:R-:W0:-:S15]  /*2040*/  DADD R28, -R32, R28 ;  /* 0x00000000201c7229 */ /* 0x000e1e000000011c */
        /* <DEDUP_REMOVED lines=26> */
.L_x_42:
[----:B0----5:R-:W-:-:S15]  /*21f0*/  DADD R44, -R32, R28 ;  /* 0x00000000202c7229 */ /* 0x021fde000000011c */
        /* <DEDUP_REMOVED lines=9> */
[----:B0-----:R-:W0:-:S15]  /*2290*/  DMUL R32, R2, R34 ;  /* 0x0000002202207228 */ /* 0x001e1e0000000000 */
[----:B------:R-:W-:-:S15]  /*22a0*/  NOP ;  /* 0x0000000000007918 */ /* 0x000fde0000000000 */
[----:B------:R-:W-:-:S15]  /*22b0*/  NOP ;  /* 0x0000000000007918 */ /* 0x000fde0000000000 */
[----:B------:R-:W-:-:S15]  /*22c0*/  NOP ;  /* 0x0000000000007918 */ /* 0x000fde0000000000 */
[----:B------:R-:W-:-:S04]  /*22d0*/  NOP ;  /* 0x0000000000007918 */ /* 0x000fc80000000000 */
[----:B------:R-:W2:-:S15]  /*22e0*/  DMUL R34, R36, R34 ;  /* 0x0000002224227228 */ /* 0x000e9e0000000000 */
[----:B------:R-:W-:-:S15]  /*22f0*/  NOP ;  /* 0x0000000000007918 */ /* 0x000fde0000000000 */
[----:B------:R-:W-:-:S15]  /*2300*/  NOP ;  /* 0x0000000000007918 */ /* 0x000fde0000000000 */
[----:B------:R-:W-:-:S15]  /*2310*/  NOP ;  /* 0x0000000000007918 */ /* 0x000fde0000000000 */
[----:B------:R-:W-:-:S04]  /*2320*/  NOP ;  /* 0x0000000000007918 */ /* 0x000fc80000000000 */
[----:B0-----:R-:W0:-:S15]  /*2330*/  DFMA R32, R36, R44, -R32 ;  /* 0x0000002c2420722b */ /* 0x001e1e0000000820 */
[----:B------:R-:W-:-:S15]  /*2340*/  NOP ;  /* 0x0000000000007918 */ /* 0x000fde0000000000 */
[----:B------:R-:W-:-:S15]  /*2350*/  NOP ;  /* 0x0000000000007918 */ /* 0x000fde0000000000 */
[----:B------:R-:W-:-:S15]  /*2360*/  NOP ;  /* 0x0000000000007918 */ /* 0x000fde0000000000 */
[----:B------:R-:W-:-:S04]  /*2370*/  NOP ;  /* 0x0000000000007918 */ /* 0x000fc80000000000 */
[----:B--2---:R-:W2:-:S15]  /*2380*/  DFMA R34, R2, R44, R34 ;  /* 0x0000002c0222722b */ /* 0x004e9e0000000022 */
[----:B------:R-:W-:-:S15]  /*2390*/  NOP ;  /* 0x0000000000007918 */ /* 0x000fde0000000000 */
[----:B------:R-:W-:-:S15]  /*23a0*/  NOP ;  /* 0x0000000000007918 */ /* 0x000fde0000000000 */
[----:B------:R-:W-:-:S15]  /*23b0*/  NOP ;  /* 0x0000000000007918 */ /* 0x000fde0000000000 */
[----:B------:R-:W-:-:S04]  /*23c0*/  NOP ;  /* 0x0000000000007918 */ /* 0x000fc80000000000 */
[----:B0-----:R0:W3:-:S15]  /*23d0*/  DADD R28, R28, -R32 ;  /* 0x000000001c1c7229 */ /* 0x0010de0000000820 */
[----:B------:R-:W-:-:S15]  /*23e0*/  NOP ;  /* 0x0000000000007918 */ /* 0x000fde0000000000 */
[----:B------:R-:W-:-:S15]  /*23f0*/  NOP ;  /* 0x0000000000007918 */ /* 0x000fde0000000000 */
[----:B------:R-:W-:-:S15]  /*2400*/  NOP ;  /* 0x0000000000007918 */ /* 0x000fde0000000000 */
[----:B------:R-:W-:-:S04]  /*2410*/  NOP ;  /* 0x0000000000007918 */ /* 0x000fc80000000000 */
[----:B--23--:R0:W2:Y:S02]  /*2420*/  DADD R30, R30, -R34 ;  /* 0x000000001e1e7229 */ /* 0x00c0a40000000822 */
.L_x_43:
[----:B------:R-:W-:Y:S05]  /*2430*/  BSYNC.RECONVERGENT B0 ;  /* 0x0000000000007941 */ /* 0x000fea0003800200 */
.L_x_41:
[----:B------:R-:W3:Y:S02]  /*2440*/  DSETP.GEU.AND P2, PT, R38, 0.25, PT ;  /* 0x3fd000002600742a */ /* 0x000ee40003f4e000 */
[----:B---3--:R-:W-:Y:S05]  /*2450*/  @P2 BRA `(.L_x_44) ;  /* 0x0000000000942947 */ /* 0x008fea0003800000 */
[----:B------:R-:W0:-:S15]  /*2460*/  DADD R6, -R18, R6 ;  /* 0x0000000012067229 */ /* 0x000e1e0000000106 */
        /* <DEDUP_REMOVED lines=36> */
.L_x_44:
[----:B0-----:R-:W-:-:S15]  /*26b0*/  DADD R32, -R16, R4 ;  /* 0x0000000010207229 */ /* 0x001fde0000000104 */
        /* <DEDUP_REMOVED lines=14> */
[----:B------:R-:W3:-:S15]  /*27a0*/  DMUL R18, R36, R18 ;  /* 0x0000001224127228 */ /* 0x000ede0000000000 */
        /* <DEDUP_REMOVED lines=9> */
[----:B---3--:R-:W3:-:S15]  /*2840*/  DFMA R18, R2, R32, R18 ;  /* 0x000000200212722b */ /* 0x008ede0000000012 */
[----:B------:R-:W-:-:S15]  /*2850*/  NOP ;  /* 0x0000000000007918 */ /* 0x000fde0000000000 */
[----:B------:R-:W-:-:S15]  /*2860*/  NOP ;  /* 0x0000000000007918 */ /* 0x000fde0000000000 */
[----:B------:R-:W-:-:S15]  /*2870*/  NOP ;  /* 0x0000000000007918 */ /* 0x000fde0000000000 */
[----:B------:R-:W-:-:S04]  /*2880*/  NOP ;  /* 0x0000000000007918 */ /* 0x000fc80000000000 */
[----:B0-----:R0:W4:-:S15]  /*2890*/  DADD R4, R4, -R16 ;  /* 0x0000000004047229 */ /* 0x00111e0000000810 */
[----:B------:R-:W-:-:S15]  /*28a0*/  NOP ;  /* 0x0000000000007918 */ /* 0x000fde0000000000 */
[----:B------:R-:W-:-:S15]  /*28b0*/  NOP ;  /* 0x0000000000007918 */ /* 0x000fde0000000000 */
[----:B------:R-:W-:-:S15]  /*28c0*/  NOP ;  /* 0x0000000000007918 */ /* 0x000fde0000000000 */
[----:B------:R-:W-:-:S04]  /*28d0*/  NOP ;  /* 0x0000000000007918 */ /* 0x000fc80000000000 */
[----:B---34-:R0:W3:Y:S02]  /*28e0*/  DADD R6, R6, -R18 ;  /* 0x0000000006067229 */ /* 0x0180e40000000812 */
.L_x_45:
[----:B------:R-:W-:Y:S05]  /*28f0*/  @P2 BRA `(.L_x_46) ;  /* 0x0000000000942947 */ /* 0x000fea0003800000 */
        /* <DEDUP_REMOVED lines=37> */
.L_x_46:
[----:B0-----:R-:W0:-:S15]  /*2b50*/  DADD R18, -R22, R10 ;  /* 0x0000000016127229 */ /* 0x001e1e000000010a */
[----:B------:R-:W-:-:S15]  /*2b60*/  NOP ;  /* 0x0000000000007918 */ /* 0x000fde0000000000 */
[----:B------:R-:W-:-:S15]  /*2b70*/  NOP ;  /* 0x0000000000007918 */ /* 0x000fde0000000000 */
[----:B------:R-:W-:-:S15]  /*2b80*/  NOP ;  /* 0x0000000000007918 */ /* 0x000fde0000000000 */
[----:B------:R-:W-:-:S04]  /*2b90*/  NOP ;  /* 0x0000000000007918 */ /* 0x000fc80000000000 */
[----:B0-----:R-:W-:-:S15]  /*2ba0*/  DMUL R16, R2, R18 ;  /* 0x0000001202107228 */ /* 0x001fde0000000000 */
        /* <DEDUP_REMOVED lines=9> */
[----:B------:R-:W4:-:S15]  /*2c40*/  DMUL R18, R36, R18 ;  /* 0x0000001224127228 */ /* 0x000f1e0000000000 */
        /* <DEDUP_REMOVED lines=9> */
[----:B----4-:R-:W4:-:S15]  /*2ce0*/  DFMA R18, R2, R20, R18 ;  /* 0x000000140212722b */ /* 0x010f1e0000000012 */
[----:B------:R-:W-:-:S15]  /*2cf0*/  NOP ;  /* 0x0000000000007918 */ /* 0x000fde0000000000 */
[----:B------:R-:W-:-:S15]  /*2d00*/  NOP ;  /* 0x0000000000007918 */ /* 0x000fde0000000000 */
[----:B------:R-:W-:-:S15]  /*2d10*/  NOP ;  /* 0x0000000000007918 */ /* 0x000fde0000000000 */
[----:B------:R-:W-:-:S04]  /*2d20*/  NOP ;  /* 0x0000000000007918 */ /* 0x000fc80000000000 */
[----:B0-----:R0:W0:-:S15]  /*2d30*/  DADD R8, R8, -R16 ;  /* 0x0000000008087229 */ /* 0x00101e0000000810 */
[----:B------:R-:W-:-:S15]  /*2d40*/  NOP ;  /* 0x0000000000007918 */ /* 0x000fde0000000000 */
[----:B------:R-:W-:-:S15]  /*2d50*/  NOP ;  /* 0x0000000000007918 */ /* 0x000fde0000000000 */
[----:B------:R-:W-:-:S15]  /*2d60*/  NOP ;  /* 0x0000000000007918 */ /* 0x000fde0000000000 */
[----:B------:R-:W-:-:S04]  /*2d70*/  NOP ;  /* 0x0000000000007918 */ /* 0x000fc80000000000 */
[----:B----4-:R4:W0:Y:S02]  /*2d80*/  DADD R10, R10, -R18 ;  /* 0x000000000a0a7229 */ /* 0x0108240000000812 */
.L_x_47:
        /* <DEDUP_REMOVED lines=16> */
[----:B------:R-:W5:-:S15]  /*2e90*/  DMUL R14, R14, UR16 ;  /* 0x000000100e0e7c28 */ /* 0x000f5e0008000000 */
        /* <DEDUP_REMOVED lines=9> */
[----:B-----5:R-:W5:-:S15]  /*2f30*/  DFMA R14, R12, UR12, R14 ;  /* 0x0000000c0c0e7c2b */ /* 0x020f5e000800000e */
        /* <DEDUP_REMOVED lines=9> */
[----:B-----5:R0:W0:Y:S02]  /*2fd0*/  DADD R14, R26, R14 ;  /* 0x000000001a0e7229 */ /* 0x020024000000000e */
[----:B0-----:R-:W-:Y:S05]  /*2fe0*/  BRA `(.L_x_49) ;  /* 0x0000000000907947 */ /* 0x001fea0003800000 */
.L_x_48:
[----:B----4-:R-:W0:-:S15]  /*2ff0*/  DADD R18, -R26, R14 ;  /* 0x000000001a127229 */ /* 0x010e1e000000010e */
        /* <DEDUP_REMOVED lines=35> */
.L_x_49:
[----:B------:R-:W-:Y:S01]  /*3230*/  IADD3 R0, P0, PT, R0, UR5, RZ ;  /* 0x0000000500007c10 */ /* 0x000fe2000ff1e0ff */
[----:B--23--:R2:W-:Y:S04]  /*3240*/  STG.E.ENL2.256 desc[UR18][R40.64], R28, R4 ;  /* 0xf800001c2804797f */ /* 0x00c5e8000f121812 */
[C---:B0-----:R-:W-:Y:S01]  /*3250*/  IMAD.SHL.U32 R16, R0.reuse, 0x4, RZ ;  /* 0x0000000400107824 */ /* 0x041fe200078e00ff */
[----:B------:R2:W-:Y:S01]  /*3260*/  STG.E.ENL2.256 desc[UR18][R40.64+0x20], R8, R12 ;  /* 0xf8000108280c797f */ /* 0x0005e2000f121812 */
[----:B------:R-:W-:Y:S01]  /*3270*/  IMAD.X R43, RZ, RZ, R43, P0 ;  /* 0x000000ffff2b7224 */ /* 0x000fe200000e062b */
[----:B------:R-:W-:Y:S02]  /*3280*/  LOP3.LUT P0, RZ, R0, 0xffffc000, RZ, 0xc0, !PT ;  /* 0xffffc00000ff7812 */ /* 0x000fe4000780c0ff */
[----:B------:R-:W-:-:S02]  /*3290*/  ISETP.LT.U32.AND P1, PT, R16, UR23, PT ;  /* 0x0000001710007c0c */ /* 0x000fc4000bf21070 */
[----:B------:R-:W-:Y:S02]  /*32a0*/  SHF.L.U64.HI R16, R0, 0x2, R43 ;  /* 0x0000000200107819 */ /* 0x000fe4000001022b */
[----:B------:R-:W-:Y:S02]  /*32b0*/  LOP3.LUT P0, RZ, R43, 0x3fffffff, RZ, 0xc0, P0 ;  /* 0x3fffffff2bff7812 */ /* 0x000fe4000000c0ff */
[----:B------:R-:W-:-:S13]  /*32c0*/  ISETP.LT.AND.EX P1, PT, R16, UR4, PT, P1 ;  /* 0x0000000410007c0c */ /* 0x000fda000bf21310 */
[----:B------:R-:W-:Y:S05]  /*32d0*/  @!P0 BRA P1, `(.L_x_50) ;  /* 0xffffffec00008947 */ /* 0x000fea000083ffff */
[----:B------:R-:W-:Y:S05]  /*32e0*/  EXIT ;  /* 0x000000000000794d */ /* 0x000fea0003800000 */
.L_x_51:
        /* <DEDUP_REMOVED lines=9> */
.L_x_315:


//--------------------- .text._ZN2at6native52_GLOBAL__N__ff984223_19_ForeachTernaryOp_cu_5285c63625multi_tensor_apply_kernelINS1_28TensorListScalarListMetadataIfLi2EEENS1_26TernaryOpScalarListFunctorIfLi2ELi2ELi0EEEJNS0_11LerpFunctorIfEEEEEvT_T0_DpT1_ --------------------------
	.section	.text._ZN2at6native52_GLOBAL__N__ff984223_19_ForeachTernaryOp_cu_5285c63625multi_tensor_apply_kernelINS1_28TensorListScalarListMetadataIfLi2EEENS1_26TernaryOpScalarListFunctorIfLi2ELi2ELi0EEEJNS0_11LerpFunctorIfEEEEEvT_T0_DpT1_,"ax",@progbits
	.align	128
.text._ZN2at6native52_GLOBAL__N__ff984223_19_ForeachTernaryOp_cu_5285c63625multi_tensor_apply_kernelINS1_28TensorListScalarListMetadataIfLi2EEENS1_26TernaryOpScalarListFunctorIfLi2ELi2ELi0EEEJNS0_11LerpFunctorIfEEEEEvT_T0_DpT1_:
        .type           _ZN2at6native52_GLOBAL__N__ff984223_19_ForeachTernaryOp_cu_5285c63625multi_tensor_apply_kernelINS1_28TensorListScalarListMetadataIfLi2EEENS1_26TernaryOpScalarListFunctorIfLi2ELi2ELi0EEEJNS0_11LerpFunctorIfEEEEEvT_T0_DpT1_,@function
        .size           _ZN2at6native52_GLOBAL__N__ff984223_19_ForeachTernaryOp_cu_5285c63625multi_tensor_apply_kernelINS1_28TensorListScalarListMetadataIfLi2EEENS1_26TernaryOpScalarListFunctorIfLi2ELi2ELi0EEEJNS0_11LerpFunctorIfEEEEEvT_T0_DpT1_,(.L_x_316 - _ZN2at6native52_GLOBAL__N__ff984223_19_ForeachTernaryOp_cu_5285c63625multi_tensor_apply_kernelINS1_28TensorListScalarListMetadataIfLi2EEENS1_26TernaryOpScalarListFunctorIfLi2ELi2ELi0EEEJNS0_11LerpFunctorIfEEEEEvT_T0_DpT1_)
        .other          _ZN2at6native52_GLOBAL__N__ff984223_19_ForeachTernaryOp_cu_5285c63625multi_tensor_apply_kernelINS1_28TensorListScalarListMetadataIfLi2EEENS1_26TernaryOpScalarListFunctorIfLi2ELi2ELi0EEEJNS0_11LerpFunctorIfEEEEEvT_T0_DpT1_,@"STO_CUDA_ENTRY STV_DEFAULT"
_ZN2at6native52_GLOBAL__N__ff984223_19_ForeachTernaryOp_cu_5285c63625multi_tensor_apply_kernelINS1_28TensorListScalarListMetadataIfLi2EEENS1_26TernaryOpScalarListFunctorIfLi2ELi2ELi0EEEJNS0_11LerpFunctorIfEEEEEvT_T0_DpT1_:
        /* <DEDUP_REMOVED lines=36> */
.L_x_53:
[----:B0-----:R-:W-:Y:S02]  /*0240*/  IADD3 R2, P1, PT, R0, R19, RZ ;  /* 0x0000001300027210 */ /* 0x001fe40007f3e0ff */
[----:B------:R-:W-:Y:S02]  /*0250*/  CS2R R22, SRZ ;  /* 0x0000000000167805 */ /* 0x000fe4000001ff00 */
[C---:B------:R-:W-:Y:S01]  /*0260*/  ISETP.GE.U32.AND P0, PT, R2.reuse, UR5, PT ;  /* 0x0000000502007c0c */ /* 0x040fe2000bf06070 */
[----:B------:R-:W-:Y:S01]  /*0270*/  IMAD.X R3, RZ, RZ, R16, P1 ;  /* 0x000000ffff037224 */ /* 0x000fe200008e0610 */
[----:B-1----:R-:W-:Y:S01]  /*0280*/  IADD3 R6, P1, PT, R17, R2, RZ ;  /* 0x0000000211067210 */ /* 0x002fe20007f3e0ff */
[----:B------:R-:W-:-:S03]  /*0290*/  IMAD.SHL.U32 R14, R2, 0x4, RZ ;  /* 0x00000004020e7824 */ /* 0x000fc600078e00ff */
[--C-:B------:R-:W-:Y:S01]  /*02a0*/  SHF.L.U64.HI R5, R2, 0x2, R3.reuse ;  /* 0x0000000202057819 */ /* 0x100fe20000010203 */
[----:B------:R-:W-:Y:S01]  /*02b0*/  IMAD.X R9, RZ, RZ, R3, P1 ;  /* 0x000000ffff097224 */ /* 0x000fe200008e0603 */
[----:B------:R-:W-:Y:S02]  /*02c0*/  IADD3 R10, P3, PT, R17, R6, RZ ;  /* 0x00000006110a7210 */ /* 0x000fe40007f7e0ff */
[----:B------:R-:W-:Y:S02]  /*02d0*/  IADD3 R2, P2, PT, R14, UR6, RZ ;  /* 0x000000060e027c10 */ /* 0x000fe4000ff5e0ff */
[----:B------:R-:W-:Y:S01]  /*02e0*/  ISETP.GE.U32.AND.EX P0, PT, R3, UR10, PT, P0 ;  /* 0x0000000a03007c0c */ /* 0x000fe2000bf06100 */
[----:B------:R-:W-:Y:S01]  /*02f0*/  IMAD.X R25, RZ, RZ, R9, P3 ;  /* 0x000000ffff197224 */ /* 0x000fe200018e0609 */
[----:B------:R-:W-:Y:S02]  /*0300*/  ISETP.GE.U32.AND P1, PT, R6, UR5, PT ;  /* 0x0000000506007c0c */ /* 0x000fe4000bf26070 */
[----:B------:R-:W-:-:S02]  /*0310*/  IADD3.X R3, PT, PT, R5, UR7, RZ, P2, !PT ;  /* 0x0000000705037c10 */ /* 0x000fc400097fe4ff */
[----:B------:R-:W-:Y:S02]  /*0320*/  ISETP.GE.U32.AND P2, PT, R10, UR5, PT ;  /* 0x000000050a007c0c */ /* 0x000fe4000bf46070 */
[----:B------:R-:W-:Y:S02]  /*0330*/  ISETP.GE.U32.AND.EX P1, PT, R9, UR10, PT, P1 ;  /* 0x0000000a09007c0c */ /* 0x000fe4000bf26110 */
[----:B------:R-:W-:Y:S02]  /*0340*/  IADD3 R7, P4, PT, R17, R10, RZ ;  /* 0x0000000a11077210 */ /* 0x000fe40007f9e0ff */
[----:B------:R-:W-:Y:S01]  /*0350*/  ISETP.GE.U32.AND.EX P2, PT, R25, UR10, PT, P2 ;  /* 0x0000000a19007c0c */ /* 0x000fe2000bf46120 */
[----:B------:R-:W-:Y:S01]  /*0360*/  IMAD.SHL.U32 R27, R17, 0x4, RZ ;  /* 0x00000004111b7824 */ /* 0x000fe200078e00ff */
[----:B------:R-:W-:Y:S01]  /*0370*/  ISETP.GE.U32.AND P3, PT, R7, UR5, PT ;  /* 0x0000000507007c0c */ /* 0x000fe2000bf66070 */
[----:B------:R-:W-:Y:S01]  /*0380*/  IMAD.X R24, RZ, RZ, R25, P4 ;  /* 0x000000ffff187224 */ /* 0x000fe200020e0619 */
[----:B------:R-:W-:-:S02]  /*0390*/  SHF.R.U32.HI R11, RZ, 0x1e, R17 ;  /* 0x0000001eff0b7819 */ /* 0x000fc40000011611 */
[----:B------:R-:W-:Y:S02]  /*03a0*/  CS2R R20, SRZ ;  /* 0x0000000000147805 */ /* 0x000fe4000001ff00 */
[----:B------:R-:W-:Y:S01]  /*03b0*/  @!P0 IADD3 R14, P6, PT, R14, UR8, RZ ;  /* 0x000000080e0e8c10 */ /* 0x000fe2000ffde0ff */
[----:B------:R-:W2:Y:S01]  /*03c0*/  @!P0 LDG.E R22, desc[UR16][R2.64] ;  /* 0x0000001002168981 */ /* 0x000ea2000c1e1900 */
[----:B------:R-:W-:Y:S02]  /*03d0*/  IADD3 R4, P4, PT, R27, R2, RZ ;  /* 0x000000021b047210 */ /* 0x000fe40007f9e0ff */
[----:B------:R-:W-:Y:S02]  /*03e0*/  ISETP.GE.U32.AND.EX P3, PT, R24, UR10, PT, P3 ;  /* 0x0000000a18007c0c */ /* 0x000fe4000bf66130 */
[----:B------:R-:W-:Y:S01]  /*03f0*/  @!P0 IADD3.X R15, PT, PT, R5, UR9, RZ, P6, !PT ;  /* 0x00000009050f8c10 */ /* 0x000fe2000b7fe4ff */
[----:B------:R-:W-:Y:S01]  /*0400*/  IMAD.X R5, R11, 0x1, R3, P4 ;  /* 0x000000010b057824 */ /* 0x000fe200020e0603 */
[----:B------:R-:W-:-:S02]  /*0410*/  @!P1 LEA R12, P5, R6, UR8, 0x2 ;  /* 0x00000008060c9c11 */ /* 0x000fc4000f8a10ff */
[----:B------:R-:W-:Y:S01]  /*0420*/  @!P2 LEA R8, P4, R10, UR8, 0x2 ;  /* 0x000000080a08ac11 */ /* 0x000fe2000f8810ff */
[----:B------:R0:W2:Y:S01]  /*0430*/  @!P0 LDG.E R21, desc[UR16][R14.64] ;  /* 0x000000100e158981 */ /* 0x0000a2000c1e1900 */
[----:B------:R-:W-:Y:S02]  /*0440*/  @!P1 LEA.HI.X R13, R6, UR9, R9, 0x2, P5 ;  /* 0x00000009060d9c11 */ /* 0x000fe4000a8f1409 */
[----:B------:R-:W-:Y:S01]  /*0450*/  @!P2 LEA.HI.X R9, R10, UR9, R25, 0x2, P4 ;  /* 0x000000090a09ac11 */ /* 0x000fe2000a0f1419 */
[----:B------:R-:W3:Y:S01]  /*0460*/  @!P1 LDG.E R20, desc[UR16][R4.64] ;  /* 0x0000001004149981 */ /* 0x000ee2000c1e1900 */
[----:B------:R-:W-:Y:S02]  /*0470*/  IADD3 R10, P4, PT, R27, R4, RZ ;  /* 0x000000041b0a7210 */ /* 0x000fe40007f9e0ff */
[----:B------:R-:W-:Y:S01]  /*0480*/  @!P3 LEA R6, P5, R7, UR8, 0x2 ;  /* 0x000000080706bc11 */ /* 0x000fe2000f8a10ff */
[----:B------:R1:W3:Y:S02]  /*0490*/  @!P1 LDG.E R23, desc[UR16][R12.64] ;  /* 0x000000100c179981 */ /* 0x0002e4000c1e1900 */
[----:B------:R-:W-:Y:S01]  /*04a0*/  IMAD.X R11, R11, 0x1, R5, P4 ;  /* 0x000000010b0b7824 */ /* 0x000fe200020e0605 */
[----:B0-----:R-:W-:Y:S01]  /*04b0*/  LEA R14, P4, R17, R10, 0x2 ;  /* 0x0000000a110e7211 */ /* 0x001fe200078810ff */
[----:B------:R-:W-:Y:S01]  /*04c0*/  IMAD.MOV.U32 R25, RZ, RZ, RZ ;  /* 0x000000ffff197224 */ /* 0x000fe200078e00ff */
[----:B------:R-:W-:-:S02]  /*04d0*/  @!P3 LEA.HI.X R7, R7, UR9, R24, 0x2, P5 ;  /* 0x000000090707bc11 */ /* 0x000fc4000a8f1418 */
[----:B------:R-:W-:Y:S01]  /*04e0*/  CS2R R26, SRZ ;  /* 0x00000000001a7805 */ /* 0x000fe2000001ff00 */
[----:B------:R-:W-:Y:S01]  /*04f0*/  IMAD.MOV.U32 R24, RZ, RZ, RZ ;  /* 0x000000ffff187224 */ /* 0x000fe200078e00ff */
[----:B------:R-:W-:Y:S01]  /*0500*/  LEA.HI.X R15, R17, R11, RZ, 0x2, P4 ;  /* 0x0000000b110f7211 */ /* 0x000fe200020f14ff */
[----:B------:R2:W4:Y:S04]  /*0510*/  @!P2 LDG.E R25, desc[UR16][R8.64] ;  /* 0x000000100819a981 */ /* 0x000528000c1e1900 */
[----:B------:R-:W4:Y:S04]  /*0520*/  @!P2 LDG.E R26, desc[UR16][R10.64] ;  /* 0x000000100a1aa981 */ /* 0x000f28000c1e1900 */
[----:B------:R0:W5:Y:S04]  /*0530*/  @!P3 LDG.E R27, desc[UR16][R6.64] ;  /* 0x00000010061bb981 */ /* 0x000168000c1e1900 */
[----:B------:R-:W5:Y:S01]  /*0540*/  @!P3 LDG.E R24, desc[UR16][R14.64] ;  /* 0x000000100e18b981 */ /* 0x000f62000c1e1900 */
[----:B-1----:R-:W-:-:S05]  /*0550*/  IMAD.U32 R12, RZ, RZ, UR12 ;  /* 0x0000000cff0c7e24 */ /* 0x002fca000f8e00ff */
[----:B------:R-:W-:Y:S01]  /*0560*/  FSETP.GEU.FTZ.AND P4, PT, |R12|, 0.5, PT ;  /* 0x3f0000000c00780b */ /* 0x000fe20003f9e200 */
[----:B--2---:R-:W-:-:S12]  /*0570*/  FADD.FTZ R9, R21, -R22 ;  /* 0x8000001615097221 */ /* 0x004fd80000010000 */
[----:B------:R-:W-:Y:S01]  /*0580*/  @!P4 FFMA.FTZ R22, R9, UR12, R22 ;  /* 0x0000000c0916cc23 */ /* 0x000fe20008010016 */
[----:B------:R-:W-:Y:S01]  /*0590*/  @P4 FFMA.FTZ R22, -R18, R9, R21 ;  /* 0x0000000912164223 */ /* 0x000fe20000010115 */
[----:B---3--:R-:W-:-:S04]  /*05a0*/  FADD.FTZ R13, R23, -R20 ;  /* 0x80000014170d7221 */ /* 0x008fc80000010000 */
[----:B------:R2:W-:Y:S01]  /*05b0*/  @!P0 STG.E desc[UR16][R2.64], R22 ;  /* 0x0000001602008986 */ /* 0x0005e2000c101910 */
[----:B------:R-:W-:Y:S01]  /*05c0*/  @!P4 FFMA.FTZ R9, R13, UR12, R20 ;  /* 0x0000000c0d09cc23 */ /* 0x000fe20008010014 */
[----:B------:R-:W-:Y:S01]  /*05d0*/  @P4 FFMA.FTZ R9, -R18, R13, R23 ;  /* 0x0000000d12094223 */ /* 0x000fe20000010117 */
[----:B------:R-:W-:Y:S01]  /*05e0*/  LEA R19, P0, R17, R19, 0x2 ;  /* 0x0000001311137211 */ /* 0x000fe200078010ff */
[----:B----4-:R-:W-:-:S04]  /*05f0*/  FADD.FTZ R29, R25, -R26 ;  /* 0x8000001a191d7221 */ /* 0x010fc80000010000 */
[----:B0-----:R-:W-:Y:S01]  /*0600*/  @!P4 FFMA.FTZ R6, R29, UR12, R26 ;  /* 0x0000000c1d06cc23 */ /* 0x001fe2000801001a */
[----:B-----5:R-:W-:Y:S01]  /*0610*/  FADD.FTZ R21, R27, -R24 ;  /* 0x800000181b157221 */ /* 0x020fe20000010000 */
[----:B------:R-:W-:-:S03]  /*0620*/  @P4 FFMA.FTZ R6, -R18, R29, R25 ;  /* 0x0000001d12064223 */ /* 0x000fc60000010119 */
[----:B------:R-:W-:Y:S01]  /*0630*/  @!P4 FFMA.FTZ R7, R21, UR12, R24 ;  /* 0x0000000c1507cc23 */ /* 0x000fe20008010018 */
[----:B------:R-:W-:Y:S01]  /*0640*/  @P4 FFMA.FTZ R7, -R18, R21, R27 ;  /* 0x0000001512074223 */ /* 0x000fe2000001011b */
[----:B------:R2:W-:Y:S01]  /*0650*/  @!P1 STG.E desc[UR16][R4.64], R9 ;  /* 0x0000000904009986 */ /* 0x0005e2000c101910 */
[----:B------:R-:W-:Y:S01]  /*0660*/  IMAD.X R16, RZ, RZ, R16, P0 ;  /* 0x000000ffff107224 */ /* 0x000fe200000e0610 */
[----:B------:R-:W-:Y:S02]  /*0670*/  ISETP.GE.U32.AND P0, PT, R19, UR5, PT ;  /* 0x0000000513007c0c */ /* 0x000fe4000bf06070 */
[----:B------:R2:W-:Y:S04]  /*0680*/  @!P2 STG.E desc[UR16][R10.64], R6 ;  /* 0x000000060a00a986 */ /* 0x0005e8000c101910 */
[----:B------:R2:W-:Y:S01]  /*0690*/  @!P3 STG.E desc[UR16][R14.64], R7 ;  /* 0x000000070e00b986 */ /* 0x0005e2000c101910 */
[----:B------:R-:W-:-:S13]  /*06a0*/  ISETP.GE.U32.AND.EX P0, PT, R16, UR10, PT, P0 ;  /* 0x0000000a10007c0c */ /* 0x000fda000bf06100 */
[----:B--2---:R-:W-:Y:S05]  /*06b0*/  @!P0 BRA `(.L_x_53) ;  /* 0xfffffff800e08947 */ /* 0x004fea000383ffff */
[----:B------:R-:W-:Y:S05]  /*06c0*/  EXIT ;  /* 0x000000000000794d */ /* 0x000fea0003800000 */
.L_x_52:
        /* <DEDUP_REMOVED lines=13> */
.L_x_54:
[C---:B------:R-:W-:Y:S01]  /*07a0*/  IMAD.SHL.U32 R4, R17.reuse, 0x10, RZ ;  /* 0x0000001011047824 */ /* 0x040fe200078e00ff */
[----:B------:R-:W-:-:S04]  /*07b0*/  SHF.L.U64.HI R5, R17, 0x4, R0 ;  /* 0x0000000411057819 */ /* 0x000fc80000010200 */
[C---:B------:R-:W-:Y:S02]  /*07c0*/  IADD3 R2, P2, PT, R4.reuse, UR6, RZ ;  /* 0x0000000604027c10 */ /* 0x040fe4000ff5e0ff */
[----:B------:R-:W-:Y:S02]  /*07d0*/  IADD3 R4, P3, PT, R4, UR8, RZ ;  /* 0x0000000804047c10 */ /* 0x000fe4000ff7e0ff */
[C---:B------:R-:W-:Y:S02]  /*07e0*/  IADD3.X R3, PT, PT, R5.reuse, UR7, RZ, P2, !PT ;  /* 0x0000000705037c10 */ /* 0x040fe400097fe4ff */
[----:B------:R-:W-:-:S03]  /*07f0*/  IADD3.X R5, PT, PT, R5, UR9, RZ, P3, !PT ;  /* 0x0000000905057c10 */ /* 0x000fc60009ffe4ff */
[----:B------:R-:W2:Y:S04]  /*0800*/  LDG.E.128 R8, desc[UR16][R2.64] ;  /* 0x0000001002087981 */ /* 0x000ea8000c1e1d00 */
[----:B------:R-:W2:Y:S01]  /*0810*/  LDG.E.128 R4, desc[UR16][R4.64] ;  /* 0x0000001004047981 */ /* 0x000ea2000c1e1d00 */
[----:B0-----:R-:W-:-:S05]  /*0820*/  IADD3 R17, P2, PT, R17, UR5, RZ ;  /* 0x0000000511117c10 */ /* 0x001fca000ff5e0ff */
[----:B------:R-:W-:Y:S01]  /*0830*/  IMAD.X R0, RZ, RZ, R0, P2 ;  /* 0x000000ffff007224 */ /* 0x000fe200010e0600 */
[----:B------:R-:W-:-:S04]  /*0840*/  LOP3.LUT P2, RZ, R17, 0xffffc000, RZ, 0xc0, !PT ;  /* 0xffffc00011ff7812 */ /* 0x000fc8000784c0ff */
[----:B------:R-:W-:Y:S01]  /*0850*/  LOP3.LUT P2, RZ, R0, 0x3fffffff, RZ, 0xc0, P2 ;  /* 0x3fffffff00ff7812 */ /* 0x000fe2000104c0ff */
[----:B--2---:R-:W-:-:S04]  /*0860*/  FADD.FTZ R13, -R8, R4 ;  /* 0x00000004080d7221 */ /* 0x004fc80000010100 */
[----:B------:R-:W-:Y:S01]  /*0870*/  @!P1 FFMA.FTZ R12, R13, UR12, R8 ;  /* 0x0000000c0d0c9c23 */ /* 0x000fe20008010008 */
[----:B------:R-:W-:Y:S01]  /*0880*/  @P1 FFMA.FTZ R12, -R16, R13, R4 ;  /* 0x0000000d100c1223 */ /* 0x000fe20000010104 */
[----:B------:R-:W-:-:S13]  /*0890*/  PLOP3.LUT P1, PT, P0, PT, PT, 0x80, 0x8 ;  /* 0x000000000008781c */ /* 0x000fda000072f070 */
[----:B------:R-:W-:Y:S01]  /*08a0*/  @!P1 FADD.FTZ R8, -R9, R5 ;  /* 0x0000000509089221 */ /* 0x000fe20000010100 */
[--C-:B------:R-:W-:Y:S01]  /*08b0*/  @!P1 FADD.FTZ R15, -R10, R6.reuse ;  /* 0x000000060a0f9221 */ /* 0x100fe20000010100 */
[C-C-:B------:R-:W-:Y:S01]  /*08c0*/  @!P1 FADD.FTZ R18, -R11.reuse, R7.reuse ;  /* 0x000000070b129221 */ /* 0x140fe20000010100 */
[----:B------:R-:W-:Y:S01]  /*08d0*/  @P1 FADD.FTZ R4, -R11, R7 ;  /* 0x000000070b041221 */ /* 0x000fe20000010100 */
[----:B------:R-:W-:Y:S01]  /*08e0*/  @!P1 FFMA.FTZ R13, R8, UR12, R9 ;  /* 0x0000000c080d9c23 */ /* 0x000fe20008010009 */
[----:B------:R-:W-:Y:S01]  /*08f0*/  @P1 FADD.FTZ R9, -R9, R5 ;  /* 0x0000000509091221 */ /* 0x000fe20000010100 */
[----:B------:R-:W-:Y:S01]  /*0900*/  @P1 FADD.FTZ R19, -R10, R6 ;  /* 0x000000060a131221 */ /* 0x000fe20000010100 */
[----:B------:R-:W-:Y:S01]  /*0910*/  @!P1 FFMA.FTZ R14, R15, UR12, R10 ;  /* 0x0000000c0f0e9c23 */ /* 0x000fe2000801000a */
[----:B------:R-:W-:Y:S01]  /*0920*/  @!P1 FFMA.FTZ R15, R18, UR12, R11 ;  /* 0x0000000c120f9c23 */ /* 0x000fe2000801000b */
[C---:B------:R-:W-:Y:S01]  /*0930*/  @P1 FFMA.FTZ R15, -R16.reuse, R4, R7 ;  /* 0x00000004100f1223 */ /* 0x040fe20000010107 */
[C---:B------:R-:W-:Y:S01]  /*0940*/  @P1 FFMA.FTZ R13, -R16.reuse, R9, R5 ;  /* 0x00000009100d1223 */ /* 0x040fe20000010105 */
[----:B------:R-:W-:Y:S01]  /*0950*/  @P1 FFMA.FTZ R14, -R16, R19, R6 ;  /* 0x00000013100e1223 */ /* 0x000fe20000010106 */
[----:B------:R-:W-:-:S04]  /*0960*/  IMAD.SHL.U32 R4, R17, 0x4, RZ ;  /* 0x0000000411047824 */ /* 0x000fc800078e00ff */
[----:B------:R1:W-:Y:S01]  /*0970*/  STG.E.128 desc[UR16][R2.64], R12 ;  /* 0x0000000c02007986 */ /* 0x0003e2000c101d10 */
[----:B------:R-:W-:Y:S02]  /*0980*/  ISETP.LT.U32.AND P3, PT, R4, UR14, PT ;  /* 0x0000000e04007c0c */ /* 0x000fe4000bf61070 */
[----:B------:R-:W-:-:S04]  /*0990*/  SHF.L.U64.HI R4, R17, 0x2, R0 ;  /* 0x0000000211047819 */ /* 0x000fc80000010200 */
[----:B------:R-:W-:-:S13]  /*09a0*/  ISETP.LT.AND.EX P3, PT, R4, UR4, PT, P3 ;  /* 0x0000000404007c0c */ /* 0x000fda000bf61330 */
[----:B-1----:R-:W-:Y:S05]  /*09b0*/  @!P2 BRA P3, `(.L_x_54) ;  /* 0xfffffffc0078a947 */ /* 0x002fea000183ffff */
[----:B------:R-:W-:Y:S05]  /*09c0*/  EXIT ;  /* 0x000000000000794d */ /* 0x000fea0003800000 */
.L_x_55:
        /* <DEDUP_REMOVED lines=11> */
.L_x_316:


//--------------------- .text._ZN2at6native52_GLOBAL__N__ff984223_19_ForeachTernaryOp_cu_5285c63625multi_tensor_apply_kernelINS1_28TensorListScalarListMetadataIdLi2EEENS1_26TernaryOpScalarListFunctorIdLi2ELi2ELi0EEEJNS0_11LerpFunctorIdEEEEEvT_T0_DpT1_ --------------------------
	.section	.text._ZN2at6native52_GLOBAL__N__ff984223_19_ForeachTernaryOp_cu_5285c63625multi_tensor_apply_kernelINS1_28TensorListScalarListMetadataIdLi2EEENS1_26TernaryOpScalarListFunctorIdLi2ELi2ELi0EEEJNS0_11LerpFunctorIdEEEEEvT_T0_DpT1_,"ax",@progbits
	.align	128
.text._ZN2at6native52_GLOBAL__N__ff984223_19_ForeachTernaryOp_cu_5285c63625multi_tensor_apply_kernelINS1_28TensorListScalarListMetadataIdLi2EEENS1_26TernaryOpScalarListFunctorIdLi2ELi2ELi0EEEJNS0_11LerpFunctorIdEEEEEvT_T0_DpT1_:
        .type           _ZN2at6native52_GLOBAL__N__ff984223_19_ForeachTernaryOp_cu_5285c63625multi_tensor_apply_kernelINS1_28TensorListScalarListMetadataIdLi2EEENS1_26TernaryOpScalarListFunctorIdLi2ELi2ELi0EEEJNS0_11LerpFunctorIdEEEEEvT_T0_DpT1_,@function
        .size           _ZN2at6native52_GLOBAL__N__ff984223_19_ForeachTernaryOp_cu_5285c63625multi_tensor_apply_kernelINS1_28TensorListScalarListMetadataIdLi2EEENS1_26TernaryOpScalarListFunctorIdLi2ELi2ELi0EEEJNS0_11LerpFunctorIdEEEEEvT_T0_DpT1_,(.L_x_317 - _ZN2at6native52_GLOBAL__N__ff984223_19_ForeachTernaryOp_cu_5285c63625multi_tensor_apply_kernelINS1_28TensorListScalarListMetadataIdLi2EEENS1_26TernaryOpScalarListFunctorIdLi2ELi2ELi0EEEJNS0_11LerpFunctorIdEEEEEvT_T0_DpT1_)
        .other          _ZN2at6native52_GLOBAL__N__ff984223_19_ForeachTernaryOp_cu_5285c63625multi_tensor_apply_kernelINS1_28TensorListScalarListMetadataIdLi2EEENS1_26TernaryOpScalarListFunctorIdLi2ELi2ELi0EEEJNS0_11LerpFunctorIdEEEEEvT_T0_DpT1_,@"STO_CUDA_ENTRY STV_DEFAULT"
_ZN2at6native52_GLOBAL__N__ff984223_19_ForeachTernaryOp_cu_5285c63625multi_tensor_apply_kernelINS1_28TensorListScalarListMetadataIdLi2EEENS1_26TernaryOpScalarListFunctorIdLi2ELi2ELi0EEEJNS0_11LerpFunctorIdEEEEEvT_T0_DpT1_:
        /* <DEDUP_REMOVED lines=26> */
[----:B------:R-:W-:Y:S01]  /*01a0*/  IMAD.U32 R4, RZ, RZ, UR12 ;  /* 0x0000000cff047e24 */ /* 0x000fe2000f8e00ff */
[----:B------:R-:W-:Y:S01]  /*01b0*/  UISETP.LT.U32.AND UP0, UPT, UR15, 0x10000, UPT ;  /* 0x000100000f00788c */ /* 0x000fe2000bf01070 */
[----:B------:R-:W-:Y:S01]  /*01c0*/  IMAD.U32 R5, RZ, RZ, UR13 ;  /* 0x0000000dff057e24 */ /* 0x000fe2000f8e00ff */
[----:B------:R-:W1:Y:S02]  /*01d0*/  LDCU UR10, c[0x0][0x360] ;  /* 0x00006c00ff0a77ac */ /* 0x000e640008000800 */
[----:B------:R-:W-:-:S03]  /*01e0*/  UISETP.LT.U32.AND.EX UP0, UPT, UR4, URZ, UPT, UP0 ;  /* 0x000000ff0400728c */ /* 0x000fc6000bf01100 */
[----:B------:R-:W2:Y:S01]  /*01f0*/  DADD R4, -R4, 1 ;  /* 0x3ff0000004047429 */ /* 0x000ea20000000100 */
[----:B------:R-:W-:Y:S01]  /*0200*/  UMOV UR5, URZ ;  /* 0x000000ff00057c82 */ /* 0x000fe20008000000 */
[----:B------:R-:W-:Y:S02]  /*0210*/  USEL UR14, UR4, URZ, UP0 ;  /* 0x000000ff040e7287 */ /* 0x000fe40008000000 */
[----:B------:R-:W-:Y:S01]  /*0220*/  USEL UR11, UR15, 0x10000, UP0 ;  /* 0x000100000f0b7887 */ /* 0x000fe20008000000 */
[----:B--2---:R-:W-:-:S11]  /*0230*/  UMOV UR4, URZ ;  /* 0x000000ff00047c82 */ /* 0x004fd60008000000 */
.L_x_59:
[----:B0-----:R-:W-:Y:S02]  /*0240*/  IADD3 R0, P0, PT, R26, UR4, RZ ;  /* 0x000000041a007c10 */ /* 0x001fe4000ff1e0ff */
[----:B------:R-:W-:Y:S01]  /*0250*/  CS2R R10, SRZ ;  /* 0x00000000000a7805 */ /* 0x000fe2000001ff00 */
[----:B-1----:R-:W-:Y:S01]  /*0260*/  IMAD.U32 R15, RZ, RZ, UR10 ;  /* 0x0000000aff0f7e24 */ /* 0x002fe2000f8e00ff */
[----:B------:R-:W-:Y:S02]  /*0270*/  CS2R R8, SRZ ;  /* 0x0000000000087805 */ /* 0x000fe4000001ff00 */
[C---:B------:R-:W-:Y:S01]  /*0280*/  IADD3 R3, P1, PT, R0.reuse, UR10, RZ ;  /* 0x0000000a00037c10 */ /* 0x040fe2000ff3e0ff */
[----:B------:R-:W-:Y:S02]  /*0290*/  IMAD.X R23, RZ, RZ, UR5, P0 ;  /* 0x00000005ff177e24 */ /* 0x000fe400080e06ff */
[----:B------:R-:W-:Y:S01]  /*02a0*/  IMAD.SHL.U32 R2, R0, 0x8, RZ ;  /* 0x0000000800027824 */ /* 0x000fe200078e00ff */
[C---:B------:R-:W-:Y:S01]  /*02b0*/  ISETP.GE.U32.AND P0, PT, R3.reuse, UR11, PT ;  /* 0x0000000b03007c0c */ /* 0x040fe2000bf06070 */
[----:B------:R-:W-:Y:S01]  /*02c0*/  IMAD.X R6, RZ, RZ, R23, P1 ;  /* 0x000000ffff067224 */ /* 0x000fe200008e0617 */
[----:B------:R-:W-:-:S02]  /*02d0*/  IADD3 R16, P3, PT, R3, UR10, RZ ;  /* 0x0000000a03107c10 */ /* 0x000fc4000ff7e0ff */
[----:B------:R-:W-:Y:S02]  /*02e0*/  ISETP.GE.U32.AND P1, PT, R0, UR11, PT ;  /* 0x0000000b00007c0c */ /* 0x000fe4000bf26070 */
[----:B------:R-:W-:Y:S01]  /*02f0*/  ISETP.GE.U32.AND.EX P0, PT, R6, UR14, PT, P0 ;  /* 0x0000000e06007c0c */ /* 0x000fe2000bf06100 */
[----:B------:R-:W-:Y:S01]  /*0300*/  IMAD.X R13, RZ, RZ, R6, P3 ;  /* 0x000000ffff0d7224 */ /* 0x000fe200018e0606 */
[----:B------:R-:W-:Y:S02]  /*0310*/  IADD3 R19, P5, PT, R16, UR10, RZ ;  /* 0x0000000a10137c10 */ /* 0x000fe4000ffbe0ff */
[----:B------:R-:W-:Y:S02]  /*0320*/  ISETP.GE.U32.AND.EX P1, PT, R23, UR14, PT, P1 ;  /* 0x0000000e17007c0c */ /* 0x000fe4000bf26110 */
[----:B------:R-:W-:Y:S01]  /*0330*/  IADD3 R28, P4, PT, R2, UR6, RZ ;  /* 0x00000006021c7c10 */ /* 0x000fe2000ff9e0ff */
[----:B------:R-:W-:Y:S01]  /*0340*/  IMAD.X R22, RZ, RZ, R13, P5 ;  /* 0x000000ffff167224 */ /* 0x000fe200028e060d */
[----:B------:R-:W-:-:S04]  /*0350*/  ISETP.GE.U32.AND P3, PT, R16, UR11, PT ;  /* 0x0000000b10007c0c */ /* 0x000fc8000bf66070 */
[----:B------:R-:W-:Y:S02]  /*0360*/  ISETP.GE.U32.AND.EX P3, PT, R13, UR14, PT, P3 ;  /* 0x0000000e0d007c0c */ /* 0x000fe4000bf66130 */
[C---:B------:R-:W-:Y:S01]  /*0370*/  @!P0 LEA R20, P2, R3.reuse, UR8, 0x3 ;  /* 0x0000000803148c11 */ /* 0x040fe2000f8418ff */
[----:B------:R-:W-:Y:S02]  /*0380*/  IMAD.U32 R27, RZ, RZ, UR10 ;  /* 0x0000000aff1b7e24 */ /* 0x000fe4000f8e00ff */
[----:B------:R-:W-:Y:S02]  /*0390*/  @!P1 IADD3 R2, P5, PT, R2, UR8, RZ ;  /* 0x0000000802029c10 */ /* 0x000fe4000ffbe0ff */
[----:B------:R-:W-:Y:S02]  /*03a0*/  @!P0 LEA.HI.X R21, R3, UR9, R6, 0x3, P2 ;  /* 0x0000000903158c11 */ /* 0x000fe400090f1c06 */
[----:B------:R-:W-:Y:S02]  /*03b0*/  CS2R R6, SRZ ;  /* 0x0000000000067805 */ /* 0x000fe4000001ff00 */
[----:B------:R-:W-:-:S02]  /*03c0*/  ISETP.GE.U32.AND P2, PT, R19, UR11, PT ;  /* 0x0000000b13007c0c */ /* 0x000fc4000bf46070 */
[----:B------:R-:W-:Y:S02]  /*03d0*/  SHF.L.U64.HI R3, R0, 0x3, R23 ;  /* 0x0000000300037819 */ /* 0x000fe40000010217 */
[----:B------:R-:W-:Y:S01]  /*03e0*/  ISETP.GE.U32.AND.EX P2, PT, R22, UR14, PT, P2 ;  /* 0x0000000e16007c0c */ /* 0x000fe2000bf46120 */
[----:B------:R-:W2:Y:S01]  /*03f0*/  @!P0 LDG.E.64 R6, desc[UR16][R20.64] ;  /* 0x0000001014068981 */ /* 0x000ea2000c1e1b00 */
[C---:B------:R-:W-:Y:S02]  /*0400*/  IADD3.X R29, PT, PT, R3.reuse, UR7, RZ, P4, !PT ;  /* 0x00000007031d7c10 */ /* 0x040fe4000a7fe4ff */
[----:B------:R-:W-:-:S03]  /*0410*/  @!P1 IADD3.X R3, PT, PT, R3, UR9, RZ, P5, !PT ;  /* 0x0000000903039c10 */ /* 0x000fc6000affe4ff */
[----:B------:R0:W3:Y:S06]  /*0420*/  @!P1 LDG.E.64 R10, desc[UR16][R28.64] ;  /* 0x000000101c0a9981 */ /* 0x0000ec000c1e1b00 */
[----:B------:R-:W-:Y:S01]  /*0430*/  @!P2 LEA R14, P6, R0, UR6, 0x3 ;  /* 0x00000006000eac11 */ /* 0x000fe2000f8c18ff */
[----:B------:R-:W-:Y:S01]  /*0440*/  IMAD.U32 R17, RZ, RZ, UR10 ;  /* 0x0000000aff117e24 */ /* 0x000fe2000f8e00ff */
[----:B------:R-:W-:Y:S01]  /*0450*/  @!P3 LEA R24, P5, R16, UR8, 0x3 ;  /* 0x000000081018bc11 */ /* 0x000fe2000f8a18ff */
[----:B------:R1:W3:Y:S01]  /*0460*/  @!P1 LDG.E.64 R8, desc[UR16][R2.64] ;  /* 0x0000001002089981 */ /* 0x0002e2000c1e1b00 */
[----:B0-----:R-:W-:-:S03]  /*0470*/  IMAD.WIDE.U32 R28, R15, 0x8, R28 ;  /* 0x000000080f1c7825 */ /* 0x001fc600078e001c */
[----:B------:R-:W-:Y:S02]  /*0480*/  LEA R12, P4, R15, R28, 0x3 ;  /* 0x0000001c0f0c7211 */ /* 0x000fe400078818ff */
[----:B------:R-:W-:-:S03]  /*0490*/  @!P2 LEA.HI.X R15, R0, UR7, R23, 0x3, P6 ;  /* 0x00000007000fac11 */ /* 0x000fc6000b0f1c17 */
[----:B------:R-:W-:Y:S01]  /*04a0*/  @!P2 IMAD.WIDE.U32 R20, R27, 0x8, R14 ;  /* 0x000000081b14a825 */ /* 0x000fe200078e000e */
[----:B-1----:R-:W-:Y:S02]  /*04b0*/  CS2R R2, SRZ ;  /* 0x0000000000027805 */ /* 0x002fe4000001ff00 */
[----:B------:R-:W-:Y:S02]  /*04c0*/  @!P3 LEA.HI.X R25, R16, UR9, R13, 0x3, P5 ;  /* 0x000000091019bc11 */ /* 0x000fe4000a8f1c0d */
[----:B------:R-:W-:Y:S02]  /*04d0*/  CS2R R14, SRZ ;  /* 0x00000000000e7805 */ /* 0x000fe4000001ff00 */
[C---:B------:R-:W-:Y:S01]  /*04e0*/  LEA.HI.X R13, R17.reuse, R29, RZ, 0x3, P4 ;  /* 0x0000001d110d7211 */ /* 0x040fe200020f1cff */
[----:B------:R-:W-:Y:S01]  /*04f0*/  @!P2 IMAD.WIDE.U32 R20, R17, 0x8, R20 ;  /* 0x000000081114a825 */ /* 0x000fe200078e0014 */
[----:B------:R-:W-:Y:S01]  /*0500*/  CS2R R16, SRZ ;  /* 0x0000000000107805 */ /* 0x000fe2000001ff00 */
[----:B------:R0:W2:Y:S04]  /*0510*/  @!P0 LDG.E.64 R2, desc[UR16][R28.64] ;  /* 0x000000101c028981 */ /* 0x0000a8000c1e1b00 */
[----:B------:R-:W4:Y:S04]  /*0520*/  @!P3 LDG.E.64 R14, desc[UR16][R24.64] ;  /* 0x00000010180eb981 */ /* 0x000f28000c1e1b00 */
[----:B------:R1:W4:Y:S01]  /*0530*/  @!P3 LDG.E.64 R16, desc[UR16][R12.64] ;  /* 0x000000100c10b981 */ /* 0x000322000c1e1b00 */
[----:B------:R-:W-:-:S02]  /*0540*/  @!P2 LEA R18, P4, R19, UR8, 0x3 ;  /* 0x000000081312ac11 */ /* 0x000fc4000f8818ff */
[----:B0-----:R-:W-:Y:S02]  /*0550*/  CS2R R28, SRZ ;  /* 0x00000000001c7805 */ /* 0x001fe4000001ff00 */
[----:B------:R-:W-:Y:S01]  /*0560*/  @!P2 LEA.HI.X R19, R19, UR9, R22, 0x3, P4 ;  /* 0x000000091313ac11 */ /* 0x000fe2000a0f1c16 */
[----:B-1----:R-:W-:Y:S01]  /*0570*/  @!P2 IMAD.WIDE.U32 R12, R27, 0x8, R20 ;  /* 0x000000081b0ca825 */ /* 0x002fe200078e0014 */
[----:B------:R-:W-:-:S03]  /*0580*/  CS2R R20, SRZ ;  /* 0x0000000000147805 */ /* 0x000fc6000001ff00 */
[----:B------:R-:W5:Y:S04]  /*0590*/  @!P2 LDG.E.64 R28, desc[UR16][R18.64] ;  /* 0x00000010121ca981 */ /* 0x000f68000c1e1b00 */
[----:B------:R0:W5:Y:S01]  /*05a0*/  @!P2 LDG.E.64 R20, desc[UR16][R12.64] ;  /* 0x000000100c14a981 */ /* 0x000162000c1e1b00 */
[----:B------:R-:W-:Y:S02]  /*05b0*/  IMAD.U32 R24, RZ, RZ, UR12 ;  /* 0x0000000cff187e24 */ /* 0x000fe4000f8e00ff */
[----:B------:R-:W-:-:S06]  /*05c0*/  IMAD.U32 R25, RZ, RZ, UR13 ;  /* 0x0000000dff197e24 */ /* 0x000fcc000f8e00ff */
[----:B------:R-:W-:Y:S01]  /*05d0*/  DSETP.GEU.AND P4, PT, |R24|, 0.5, PT ;  /* 0x3fe000001800742a */ /* 0x000fe20003f8e200 */
[----:B0-----:R-:W-:Y:S01]  /*05e0*/  @!P1 LEA R12, P6, R0, UR6, 0x3 ;  /* 0x00000006000c9c11 */ /* 0x001fe2000f8c18ff */
[----:B------:R-:W-:-:S03]  /*05f0*/  IMAD.U32 R18, RZ, RZ, UR10 ;  /* 0x0000000aff127e24 */ /* 0x000fc6000f8e00ff */
[----:B------:R-:W-:Y:S01]  /*0600*/  @!P1 LEA.HI.X R13, R0, UR7, R23, 0x3, P6 ;  /* 0x00000007000d9c11 */ /* 0x000fe2000b0f1c17 */
[----:B------:R-:W-:Y:S01]  /*0610*/  IMAD.U32 R19, RZ, RZ, UR10 ;  /* 0x0000000aff137e24 */ /* 0x000fe2000f8e00ff */
[----:B------:R-:W-:-:S15]  /*0620*/  BSSY.RECONVERGENT B0, `(.L_x_57) ;  /* 0x0000054000007945 */ /* 0x000fde0003800200 */
[----:B------:R-:W-:-:S15]  /*0630*/  NOP ;  /* 0x0000000000007918 */ /* 0x000fde0000000000 */
[----:B------:R-:W-:-:S15]  /*0640*/  NOP ;  /* 0x0000000000007918 */ /* 0x000fde0000000000 */
[----:B------:R-:W-:-:S12]  /*0650*/  NOP ;  /* 0x0000000000007918 */ /* 0x000fd80000000000 */
[----:B---3--:R-:W0:-:S15]  /*0660*/  DADD R24, R8, -R10 ;  /* 0x0000000008187229 */ /* 0x008e1e000000080a */
[----:B------:R-:W-:-:S15]  /*0670*/  NOP ;  /* 0x0000000000007918 */ /* 0x000fde0000000000 */
[----:B------:R-:W-:-:S15]  /*0680*/  NOP ;  /* 0x0000000000007918 */ /* 0x000fde0000000000 */
[----:B------:R-:W-:-:S15]  /*0690*/  NOP ;  /* 0x0000000000007918 */ /* 0x000fde0000000000 */
[----:B------:R-:W-:-:S04]  /*06a0*/  NOP ;  /* 0x0000000000007918 */ /* 0x000fc80000000000 */
[----:B0-----:R-:W-:-:S15]  /*06b0*/  @!P4 DFMA R10, R24, UR12, R10 ;  /* 0x0000000c180acc2b */ /* 0x001fde000800000a */
[----:B------:R-:W-:-:S15]  /*06c0*/  NOP ;  /* 0x0000000000007918 */ /* 0x000fde0000000000 */
[----:B------:R-:W-:-:S15]  /*06d0*/  NOP ;  /* 0x0000000000007918 */ /* 0x000fde0000000000 */
[----:B------:R-:W-:-:S15]  /*06e0*/  NOP ;  /* 0x0000000000007918 */ /* 0x000fde0000000000 */
[----:B------:R-:W-:-:S04]  /*06f0*/  NOP ;  /* 0x0000000000007918 */ /* 0x000fc80000000000 */
[----:B------:R-:W0:Y:S02]  /*0700*/  @P4 DFMA R10, -R4, R24, R8 ;  /* 0x00000018040a422b */ /* 0x000e240000000108 */
[----:B0-----:R0:W-:-:S15]  /*0710*/  @!P1 STG.E.64 desc[UR16][R12.64], R10 ;  /* 0x0000000a0c009986 */ /* 0x0011de000c101b10 */
[----:B------:R-:W-:-:S15]  /*0720*/  NOP ;  /* 0x0000000000007918 */ /* 0x000fde0000000000 */
[----:B------:R-:W-:-:S15]  /*0730*/  NOP ;  /* 0x0000000000007918 */ /* 0x000fde0000000000 */
[----:B------:R-:W-:-:S15]  /*0740*/  NOP ;  /* 0x0000000000007918 */ /* 0x000fde0000000000 */
[----:B------:R-:W-:-:S02]  /*0750*/  NOP ;  /* 0x0000000000007918 */ /* 0x000fc40000000000 */
[----:B--2---:R-:W1:-:S15]  /*0760*/  DADD R8, R6, -R2 ;  /* 0x0000000006087229 */ /* 0x004e5e0000000802 */
[----:B------:R-:W-:-:S15]  /*0770*/  NOP ;  /* 0x0000000000007918 */ /* 0x000fde0000000000 */
[----:B------:R-:W-:-:S15]  /*0780*/  NOP ;  /* 0x0000000000007918 */ /* 0x000fde0000000000 */
[----:B------:R-:W-:-:S15]  /*0790*/  NOP ;  /* 0x0000000000007918 */ /* 0x000fde0000000000 */
[----:B------:R-:W-:-:S04]  /*07a0*/  NOP ;  /* 0x0000000000007918 */ /* 0x000fc80000000000 */
[----:B-1----:R-:W-:-:S15]  /*07b0*/  @!P4 DFMA R2, R8, UR12, R2 ;  /* 0x0000000c0802cc2b */ /* 0x002fde0008000002 */
[----:B------:R-:W-:-:S15]  /*07c0*/  NOP ;  /* 0x0000000000007918 */ /* 0x000fde0000000000 */
[----:B------:R-:W-:-:S15]  /*07d0*/  NOP ;  /* 0x0000000000007918 */ /* 0x000fde0000000000 */
[----:B------:R-:W-:-:S15]  /*07e0*/  NOP ;  /* 0x0000000000007918 */ /* 0x000fde0000000000 */
[----:B------:R-:W-:-:S04]  /*07f0*/  NOP ;  /* 0x0000000000007918 */ /* 0x000fc80000000000 */
[----:B------:R1:W2:Y:S02]  /*0800*/  @P4 DFMA R2, -R4, R8, R6 ;  /* 0x000000080402422b */ /* 0x0002a40000000106 */
[----:B-1----:R-:W-:Y:S01]  /*0810*/  IMAD.U32 R9, RZ, RZ, UR10 ;  /* 0x0000000aff097e24 */ /* 0x002fe2000f8e00ff */
[----:B------:R-:W-:-:S04]  /*0820*/  @!P0 LEA R8, P5, R0, UR6, 0x3 ;  /* 0x0000000600088c11 */ /* 0x000fc8000f8a18ff */
[----:B------:R-:W-:Y:S02]  /*0830*/  @!P0 LEA R8, P6, R9, R8, 0x3 ;  /* 0x0000000809088211 */ /* 0x000fe400078c18ff */
[----:B------:R-:W-:-:S04]  /*0840*/  @!P0 LEA.HI.X R9, R0, UR7, R23, 0x3, P5 ;  /* 0x0000000700098c11 */ /* 0x000fc8000a8f1c17 */
[----:B------:R-:W-:-:S05]  /*0850*/  @!P0 LEA.HI.X R9, R18, R9, RZ, 0x3, P6 ;  /* 0x0000000912098211 */ /* 0x000fca00030f1cff */
[----:B--2---:R0:W-:-:S15]  /*0860*/  @!P0 STG.E.64 desc[UR16][R8.64], R2 ;  /* 0x0000000208008986 */ /* 0x0041de000c101b10 */
[----:B------:R-:W-:-:S15]  /*0870*/  NOP ;  /* 0x0000000000007918 */ /* 0x000fde0000000000 */
[----:B------:R-:W-:-:S15]  /*0880*/  NOP ;  /* 0x0000000000007918 */ /* 0x000fde0000000000 */
[----:B------:R-:W-:-:S01]  /*0890*/  NOP ;  /* 0x0000000000007918 */ /* 0x000fc20000000000 */
[----:B----4-:R-:W1:-:S15]  /*08a0*/  DADD R6, R14, -R16 ;  /* 0x000000000e067229 */ /* 0x010e5e0000000810 */
        /* <DEDUP_REMOVED lines=11> */
[----:B------:R-:W-:-:S03]  /*0960*/  @!P3 LEA R15, P5, R0, UR6, 0x3 ;  /* 0x00000006000fbc11 */ /* 0x000fc6000f8a18ff */
[----:B------:R-:W-:Y:S01]  /*0970*/  @!P3 IMAD.SHL.U32 R14, R14, 0x8, RZ ;  /* 0x000000080e0eb824 */ /* 0x000fe200078e00ff */
[----:B------:R-:W-:-:S04]  /*0980*/  @!P3 LEA.HI.X R18, R0, UR7, R23, 0x3, P5 ;  /* 0x000000070012bc11 */ /* 0x000fc8000a8f1c17 */
[----:B------:R-:W-:Y:S02]  /*0990*/  @!P3 IADD3 R14, P5, P6, R14, R15, R14 ;  /* 0x0000000f0e0eb210 */ /* 0x000fe40007ebe00e */
[----:B------:R-:W-:-:S04]  /*09a0*/  @!P3 SHF.R.U32.HI R15, RZ, 0x1d, R19 ;  /* 0x0000001dff0fb819 */ /* 0x000fc80000011613 */
[----:B------:R-:W-:-:S05]  /*09b0*/  @!P3 IADD3.X R15, PT, PT, R15, R18, R15, P5, P6 ;  /* 0x000000120f0fb210 */ /* 0x000fca0002fec40f */
[----:B--2---:R0:W-:-:S15]  /*09c0*/  @!P3 STG.E.64 desc[UR16][R14.64], R16 ;  /* 0x000000100e00b986 */ /* 0x0041de000c101b10 */
[----:B------:R-:W-:-:S15]  /*09d0*/  NOP ;  /* 0x0000000000007918 */ /* 0x000fde0000000000 */
[----:B------:R-:W-:-:S12]  /*09e0*/  NOP ;  /* 0x0000000000007918 */ /* 0x000fd80000000000 */
[----:B-----5:R-:W1:-:S15]  /*09f0*/  DADD R6, R28, -R20 ;  /* 0x000000001c067229 */ /* 0x020e5e0000000814 */
[----:B------:R-:W-:-:S15]  /*0a00*/  NOP ;  /* 0x0000000000007918 */ /* 0x000fde0000000000 */
[----:B------:R-:W-:-:S15]  /*0a10*/  NOP ;  /* 0x0000000000007918 */ /* 0x000fde0000000000 */
[----:B------:R-:W-:-:S15]  /*0a20*/  NOP ;  /* 0x0000000000007918 */ /* 0x000fde0000000000 */
[----:B------:R-:W-:-:S04]  /*0a30*/  NOP ;  /* 0x0000000000007918 */ /* 0x000fc80000000000 */
[----:B-1----:R0:W1:-:S15]  /*0a40*/  @!P4 DFMA R20, R6, UR12, R20 ;  /* 0x0000000c0614cc2b */ /* 0x00205e0008000014 */
[----:B------:R-:W-:-:S15]  /*0a50*/  NOP ;  /* 0x0000000000007918 */ /* 0x000fde0000000000 */
[----:B------:R-:W-:-:S15]  /*0a60*/  NOP ;  /* 0x0000000000007918 */ /* 0x000fde0000000000 */
[----:B------:R-:W-:-:S15]  /*0a70*/  NOP ;  /* 0x0000000000007918 */ /* 0x000fde0000000000 */
[----:B------:R-:W-:-:S04]  /*0a80*/  NOP ;  /* 0x0000000000007918 */ /* 0x000fc80000000000 */
[----:B------:R0:W2:Y:S02]  /*0a90*/  @P4 DFMA R20, -R4, R6, R28 ;  /* 0x000000060414422b */ /* 0x0000a4000000011c */
[----:B012---:R-:W-:Y:S05]  /*0aa0*/  @P2 BRA `(.L_x_58) ;  /* 0x00000000002c2947 */ /* 0x007fea0003800000 */
[----:B------:R-:W-:Y:S01]  /*0ab0*/  USHF.L.U32 UR15, UR10, 0x3, URZ ;  /* 0x000000030a0f7899 */ /* 0x000fe200080006ff */
[----:B------:R-:W-:Y:S01]  /*0ac0*/  LEA R2, P0, R0, UR6, 0x3 ;  /* 0x0000000600027c11 */ /* 0x000fe2000f8018ff */
        /* <DEDUP_REMOVED lines=8> */
[----:B------:R0:W-:Y:S04]  /*0b50*/  STG.E.64 desc[UR16][R2.64], R20 ;  /* 0x0000001402007986 */ /* 0x0001e8000c101b10 */
.L_x_58:
[----:B------:R-:W-:Y:S05]  /*0b60*/  BSYNC.RECONVERGENT B0 ;  /* 0x0000000000007941 */ /* 0x000fea0003800200 */
.L_x_57:
[----:B------:R-:W-:-:S04]  /*0b70*/  ULEA UR4, UP0, UR10, UR4, 0x2 ;  /* 0x000000040a047291 */ /* 0x000fc8000f8010ff */
[----:B------:R-:W-:Y:S02]  /*0b80*/  UIADD3.X UR5, UPT, UPT, URZ, UR5, URZ, UP0, !UPT ;  /* 0x00000005ff057290 */ /* 0x000fe400087fe4ff */
[----:B------:R-:W-:-:S04]  /*0b90*/  UISETP.GE.U32.AND UP0, UPT, UR4, UR11, UPT ;  /* 0x0000000b0400728c */ /* 0x000fc8000bf06070 */
[----:B------:R-:W-:-:S09]  /*0ba0*/  UISETP.GE.U32.AND.EX UP0, UPT, UR5, UR14, UPT, UP0 ;  /* 0x0000000e0500728c */ /* 0x000fd2000bf06100 */
[----:B------:R-:W-:Y:S05]  /*0bb0*/  BRA.U !UP0, `(.L_x_59) ;  /* 0xfffffff508a07547 */ /* 0x000fea000b83ffff */
[----:B------:R-:W-:Y:S05]  /*0bc0*/  EXIT ;  /* 0x000000000000794d */ /* 0x000fea0003800000 */
.L_x_56:
        /* <DEDUP_REMOVED lines=8> */
[----:B------:R-:W-:-:S04]  /*0c50*/  IMAD.MOV.U32 R21, RZ, RZ, RZ ;  /* 0x000000ffff157224 */ /* 0x000fc800078e00ff */
[----:B------:R1:W2:-:S15]  /*0c60*/  DSETP.GEU.AND P1, PT, |R2|, 0.5, PT ;  /* 0x3fe000000200742a */ /* 0x00029e0003f2e200 */
[----:B------:R-:W-:-:S15]  /*0c70*/  NOP ;  /* 0x0000000000007918 */ /* 0x000fde0000000000 */
[----:B------:R-:W-:-:S15]  /*0c80*/  NOP ;  /* 0x0000000000007918 */ /* 0x000fde0000000000 */
[----:B------:R-:W-:-:S15]  /*0c90*/  NOP ;  /* 0x0000000000007918 */ /* 0x000fde0000000000 */
[----:B------:R-:W-:-:S04]  /*0ca0*/  NOP ;  /* 0x0000000000007918 */ /* 0x000fc80000000000 */
[----:B------:R1:W3:-:S15]  /*0cb0*/  DSETP.GEU.AND P0, PT, |R2|, 0.5, PT ;  /* 0x3fe000000200742a */ /* 0x0002de0003f0e200 */
[----:B------:R-:W-:-:S15]  /*0cc0*/  NOP ;  /* 0x0000000000007918 */ /* 0x000fde0000000000 */
[----:B------:R-:W-:-:S15]  /*0cd0*/  NOP ;  /* 0x0000000000007918 */ /* 0x000fde0000000000 */
[----:B------:R-:W-:-:S15]  /*0ce0*/  NOP ;  /* 0x0000000000007918 */ /* 0x000fde0000000000 */
[----:B------:R-:W-:-:S04]  /*0cf0*/  NOP ;  /* 0x0000000000007918 */ /* 0x000fc80000000000 */
[----:B0123--:R-:W4:Y:S02]  /*0d00*/  DADD R2, -R2, 1 ;  /* 0x3ff0000002027429 */ /* 0x00ff240000000100 */
.L_x_60:
[C---:B------:R-:W-:Y:S01]  /*0d10*/  IMAD.SHL.U32 R8, R0.reuse, 0x20, RZ ;  /* 0x0000002000087824 */ /* 0x040fe200078e00ff */
[----:B0-----:R-:W-:-:S04]  /*0d20*/  SHF.L.U64.HI R4, R0, 0x5, R21 ;  /* 0x0000000500047819 */ /* 0x001fc80000010215 */
[C---:B------:R-:W-:Y:S02]  /*0d30*/  IADD3 R22, P2, PT, R8.reuse, UR6, RZ ;  /* 0x0000000608167c10 */ /* 0x040fe4000ff5e0ff */
[----:B------:R-:W-:Y:S02]  /*0d40*/  IADD3 R8, P3, PT, R8, UR8, RZ ;  /* 0x0000000808087c10 */ /* 0x000fe4000ff7e0ff */
[C---:B------:R-:W-:Y:S02]  /*0d50*/  IADD3.X R23, PT, PT, R4.reuse, UR7, RZ, P2, !PT ;  /* 0x0000000704177c10 */ /* 0x040fe400097fe4ff */
[----:B------:R-:W-:-:S03]  /*0d60*/  IADD3.X R9, PT, PT, R4, UR9, RZ, P3, !PT ;  /* 0x0000000904097c10 */ /* 0x000fc60009ffe4ff */
[----:B------:R-:W2:Y:S04]  /*0d70*/  LDG.E.ENL2.256 R12, R16, desc[UR16][R22.64] ;  /* 0xfe0000101610797e */ /* 0x000ea8000812190c */
[----:B------:R-:W2:Y:S01]  /*0d80*/  LDG.E.ENL2.256 R8, R4, desc[UR16][R8.64] ;  /* 0xfe0000100804797e */ /* 0x000ea20008121908 */
[----:B------:R-:W-:-:S05]  /*0d90*/  IADD3 R0, P2, PT, R0, UR5, RZ ;  /* 0x0000000500007c10 */ /* 0x000fca000ff5e0ff */
[----:B------:R-:W-:Y:S01]  /*0da0*/  IMAD.X R21, RZ, RZ, R21, P2 ;  /* 0x000000ffff157224 */ /* 0x000fe200010e0615 */
[----:B------:R-:W-:-:S04]  /*0db0*/  LOP3.LUT P2, RZ, R0, 0xffffc000, RZ, 0xc0, !PT ;  /* 0xffffc00000ff7812 */ /* 0x000fc8000784c0ff */
[----:B------:R-:W-:Y:S01]  /*0dc0*/  LOP3.LUT P2, RZ, R21, 0x3fffffff, RZ, 0xc0, P2 ;  /* 0x3fffffff15ff7812 */ /* 0x000fe2000104c0ff */
[----:B--2---:R-:W0:-:S15]  /*0dd0*/  DADD R24, -R18, R6 ;  /* 0x0000000012187229 */ /* 0x004e1e0000000106 */
        /* <DEDUP_REMOVED lines=9> */
[----:B----4-:R-:W-:-:S15]  /*0e70*/  @P1 DFMA R18, -R2, R24, R6 ;  /* 0x000000180212122b */ /* 0x010fde0000000106 */
        /* <DEDUP_REMOVED lines=14> */
[----:B------:R-:W-:Y:S01]  /*0f60*/  @P1 DFMA R16, -R2, R6, R4 ;  /* 0x000000060210122b */ /* 0x000fe20000000104 */
[----:B------:R-:W-:-:S15]  /*0f70*/  PLOP3.LUT P1, PT, P0, PT, PT, 0x80, 0x8 ;  /* 0x000000000008781c */ /* 0x000fde000072f070 */
[----:B------:R-:W-:-:S15]  /*0f80*/  NOP ;  /* 0x0000000000007918 */ /* 0x000fde0000000000 */
[----:B------:R-:W-:-:S15]  /*0f90*/  NOP ;  /* 0x0000000000007918 */ /* 0x000fde0000000000 */
[----:B------:R-:W-:-:S15]  /*0fa0*/  NOP ;  /* 0x0000000000007918 */ /* 0x000fde0000000000 */
[----:B------:R-:W-:-:S03]  /*0fb0*/  NOP ;  /* 0x0000000000007918 */ /* 0x000fc60000000000 */
[----:B------:R-:W0:-:S15]  /*0fc0*/  @!P1 DADD R4, -R12, R8 ;  /* 0x000000000c049229 */ /* 0x000e1e0000000108 */
[----:B------:R-:W-:-:S15]  /*0fd0*/  NOP ;  /* 0x0000000000007918 */ /* 0x000fde0000000000 */
[----:B------:R-:W-:-:S15]  /*0fe0*/  NOP ;  /* 0x0000000000007918 */ /* 0x000fde0000000000 */
[----:B------:R-:W-:-:S15]  /*0ff0*/  NOP ;  /* 0x0000000000007918 */ /* 0x000fde0000000000 */
[----:B------:R-:W-:-:S04]  /*1000*/  NOP ;  /* 0x0000000000007918 */ /* 0x000fc80000000000 */
[----:B------:R-:W1:-:S15]  /*1010*/  @P1 DADD R24, -R12, R8 ;  /* 0x000000000c181229 */ /* 0x000e5e0000000108 */
        /* <DEDUP_REMOVED lines=9> */
[----:B-1----:R0:W-:Y:S02]  /*10b0*/  @P1 DFMA R4, -R2, R24, R8 ;  /* 0x000000180204122b */ /* 0x0021e40000000108 */
[----:B0-----:R-:W-:-:S05]  /*10c0*/  IMAD.SHL.U32 R8, R0, 0x4, RZ ;  /* 0x0000000400087824 */ /* 0x001fca00078e00ff */
[----:B------:R-:W-:Y:S02]  /*10d0*/  ISETP.LT.U32.AND P3, PT, R8, UR15, PT ;  /* 0x0000000f08007c0c */ /* 0x000fe4000bf61070 */
[----:B------:R-:W-:-:S04]  /*10e0*/  SHF.L.U64.HI R8, R0, 0x2, R21 ;  /* 0x0000000200087819 */ /* 0x000fc80000010215 */
[----:B------:R-:W-:-:S15]  /*10f0*/  ISETP.LT.AND.EX P3, PT, R8, UR4, PT, P3 ;  /* 0x0000000408007c0c */ /* 0x000fde000bf61330 */
[----:B------:R-:W-:-:S15]  /*1100*/  NOP ;  /* 0x0000000000007918 */ /* 0x000fde0000000000 */
[----:B------:R-:W-:-:S15]  /*1110*/  NOP ;  /* 0x0000000000007918 */ /* 0x000fde0000000000 */
[----:B------:R-:W-:-:S06]  /*1120*/  NOP ;  /* 0x0000000000007918 */ /* 0x000fcc0000000000 */
[----:B------:R-:W0:-:S15]  /*1130*/  @!P1 DADD R6, -R14, R10 ;  /* 0x000000000e069229 */ /* 0x000e1e000000010a */
        /* <DEDUP_REMOVED lines=9> */
[----:B------:R-:W0:-:S15]  /*11d0*/  @P1 DADD R14, -R14, R10 ;  /* 0x000000000e0e1229 */ /* 0x000e1e000000010a */
[----:B------:R-:W-:-:S15]  /*11e0*/  NOP ;  /* 0x0000000000007918 */ /* 0x000fde0000000000 */
[----:B------:R-:W-:-:S15]  /*11f0*/  NOP ;  /* 0x0000000000007918 */ /* 0x000fde0000000000 */
[----:B------:R-:W-:-:S15]  /*1200*/  NOP ;  /* 0x0000000000007918 */ /* 0x000fde0000000000 */
[----:B------:R-:W-:-:S04]  /*1210*/  NOP ;  /* 0x0000000000007918 */ /* 0x000fc80000000000 */
[----:B0-----:R-:W0:Y:S02]  /*1220*/  @P1 DFMA R6, -R2, R14, R10 ;  /* 0x0000000e0206122b */ /* 0x001e24000000010a */
[----:B0-----:R0:W-:Y:S01]  /*1230*/  STG.E.ENL2.256 desc[UR16][R22.64], R16, R4 ;  /* 0xf80000101604797f */ /* 0x0011e2000f121810 */
[----:B------:R-:W-:Y:S05]  /*1240*/  @!P2 BRA P3, `(.L_x_60) ;  /* 0xfffffff800b0a947 */ /* 0x000fea000183ffff */
[----:B------:R-:W-:Y:S05]  /*1250*/  EXIT ;  /* 0x000000000000794d */ /* 0x000fea0003800000 */
.L_x_61:
        /* <DEDUP_REMOVED lines=10> */
.L_x_317:


//--------------------- .text._ZN2at6native52_GLOBAL__N__ff984223_19_ForeachTernaryOp_cu_5285c63625multi_tensor_apply_kernelINS1_28TensorListScalarListMetadataIfLi3EEENS1_26TernaryOpScalarListFunctorIN3c108BFloat16ELi3ELi2ELi2EEEJNS0_11LerpFunctorIfEEEEEvT_T0_DpT1_ --------------------------
	.section	.text._ZN2at6native52_GLOBAL__N__ff984223_19_ForeachTernaryOp_cu_5285c63625multi_tensor_apply_kernelINS1_28TensorListScalarListMetadataIfLi3EEENS1_26TernaryOpScalarListFunctorIN3c108BFloat16ELi3ELi2ELi2EEEJNS0_11LerpFunctorIfEEEEEvT_T0_DpT1_,"ax",@progbits
	.align	128
.text._ZN2at6native52_GLOBAL__N__ff984223_19_ForeachTernaryOp_cu_5285c63625multi_tensor_apply_kernelINS1_28TensorListScalarListMetadataIfLi3EEENS1_26TernaryOpScalarListFunctorIN3c108BFloat16ELi3ELi2ELi2EEEJNS0_11LerpFunctorIfEEEEEvT_T0_DpT1_:
        .type           _ZN2at6native52_GLOBAL__N__ff984223_19_ForeachTernaryOp_cu_5285c63625multi_tensor_apply_kernelINS1_28TensorListScalarListMetadataIfLi3EEENS1_26TernaryOpScalarListFunctorIN3c108BFloat16ELi3ELi2ELi2EEEJNS0_11LerpFunctorIfEEEEEvT_T0_DpT1_,@function
        .size           _ZN2at6native52_GLOBAL__N__ff984223_19_ForeachTernaryOp_cu_5285c63625multi_tensor_apply_kernelINS1_28TensorListScalarListMetadataIfLi3EEENS1_26TernaryOpScalarListFunctorIN3c108BFloat16ELi3ELi2ELi2EEEJNS0_11LerpFunctorIfEEEEEvT_T0_DpT1_,(.L_x_318 - _ZN2at6native52_GLOBAL__N__ff984223_19_ForeachTernaryOp_cu_5285c63625multi_tensor_apply_kernelINS1_28TensorListScalarListMetadataIfLi3EEENS1_26TernaryOpScalarListFunctorIN3c108BFloat16ELi3ELi2ELi2EEEJNS0_11LerpFunctorIfEEEEEvT_T0_DpT1_)
        .other          _ZN2at6native52_GLOBAL__N__ff984223_19_ForeachTernaryOp_cu_5285c63625multi_tensor_apply_kernelINS1_28TensorListScalarListMetadataIfLi3EEENS1_26TernaryOpScalarListFunctorIN3c108BFloat16ELi3ELi2ELi2EEEJNS0_11LerpFunctorIfEEEEEvT_T0_DpT1_,@"STO_CUDA_ENTRY STV_DEFAULT"
_ZN2at6native52_GLOBAL__N__ff984223_19_ForeachTernaryOp_cu_5285c63625multi_tensor_apply_kernelINS1_28TensorListScalarListMetadataIfLi3EEENS1_26TernaryOpScalarListFunctorIN3c108BFloat16ELi3ELi2ELi2EEEJNS0_11LerpFunctorIfEEEEEvT_T0_DpT1_:
        /* <DEDUP_REMOVED lines=11> */
[----:B------:R-:W5:Y:S01]  /*00b0*/  LDCU.64 UR6, c[0x0][UR13+0x380] ;  /* 0x000070000d0677ac */ /* 0x000f620008000a00 */
[----:B--2---:R-:W-:Y:S02]  /*00c0*/  UIMAD.WIDE UR12, UR14, 0x10000, URZ ;  /* 0x000100000e0c78a5 */ /* 0x004fe4000f8e02ff */
[----:B0-----:R-:W-:Y:S02]  /*00d0*/  ULOP3.LUT UR15, UR4, 0x3, URZ, 0xc0, !UPT ;  /* 0x00000003040f7892 */ /* 0x001fe4000f8ec0ff */
[----:B---3--:R-:W-:Y:S02]  /*00e0*/  UIMAD.WIDE UR10, UR14, 0x20000, UR10 ;  /* 0x000200000e0a78a5 */ /* 0x008fe4000f8e020a */
[----:B----4-:R-:W-:-:S02]  /*00f0*/  UIMAD.WIDE UR8, UR14, 0x20000, UR8 ;  /* 0x000200000e0878a5 */ /* 0x010fc4000f8e0208 */
[----:B------:R-:W-:Y:S02]  /*0100*/  ULOP3.LUT UR15, UR15, 0x7, UR10, 0xf8, !UPT ;  /* 0x000000070f0f7892 */ /* 0x000fe4000f8ef80a */
[----:B-----5:R-:W-:Y:S02]  /*0110*/  UIMAD.WIDE UR6, UR14, 0x20000, UR6 ;  /* 0x000200000e0678a5 */ /* 0x020fe4000f8e0206 */
[----:B------:R-:W-:Y:S01]  /*0120*/  ULOP3.LUT UR15, UR15, 0x7, UR8, 0xf8, !UPT ;  /* 0x000000070f0f7892 */ /* 0x000fe2000f8ef808 */
[----:B------:R-:W0:Y:S03]  /*0130*/  LDCU UR14, c[0x0][UR16+0x980] ;  /* 0x00013000100e77ac */ /* 0x000e260008000800 */
[----:B------:R-:W-:Y:S02]  /*0140*/  ULOP3.LUT UP0, URZ, UR15, 0x7, UR6, 0xf8, !UPT ;  /* 0x000000070fff7892 */ /* 0x000fe4000f80f806 */
[----:B------:R-:W-:-:S02]  /*0150*/  UIADD3 UR16, UP1, UPT, UR4, -UR12, URZ ;  /* 0x8000000c04107290 */ /* 0x000fc4000ff3e0ff */
        /* <DEDUP_REMOVED lines=8> */
[----:B------:R-:W-:Y:S01]  /*01e0*/  UISETP.LT.U32.AND UP0, UPT, UR16, 0x10000, UPT ;  /* 0x000100001000788c */ /* 0x000fe2000bf01070 */
[----:B------:R-:W-:Y:S01]  /*01f0*/  IMAD.U32 R0, RZ, RZ, UR14 ;  /* 0x0000000eff007e24 */ /* 0x000fe2000f8e00ff */
[----:B------:R-:W1:Y:S03]  /*0200*/  LDCU UR12, c[0x0][0x360] ;  /* 0x00006c00ff0c77ac */ /* 0x000e660008000800 */
[----:B------:R-:W-:Y:S01]  /*0210*/  FADD.FTZ R0, -R0, 1 ;  /* 0x3f80000000007421 */ /* 0x000fe20000010100 */
[----:B------:R-:W-:Y:S01]  /*0220*/  UISETP.LT.U32.AND.EX UP0, UPT, UR4, URZ, UPT, UP0 ;  /* 0x000000ff0400728c */ /* 0x000fe2000bf01100 */
[----:B------:R-:W-:-:S03]  /*0230*/  UMOV UR5, URZ ;  /* 0x000000ff00057c82 */ /* 0x000fc60008000000 */
[----:B------:R-:W-:Y:S02]  /*0240*/  USEL UR15, UR4, URZ, UP0 ;  /* 0x000000ff040f7287 */ /* 0x000fe40008000000 */
[----:B------:R-:W-:Y:S01]  /*0250*/  USEL UR13, UR16, 0x10000, UP0 ;  /* 0x00010000100d7887 */ /* 0x000fe20008000000 */
[----:B------:R-:W-:-:S11]  /*0260*/  UMOV UR4, URZ ;  /* 0x000000ff00047c82 */ /* 0x000fd60008000000 */
.L_x_63:
[----:B0-----:R-:W-:Y:S02]  /*0270*/  IADD3 R26, P1, PT, R25, UR4, RZ ;  /* 0x00000004191a7c10 */ /* 0x001fe4000ff3e0ff */
[----:B--2---:R-:W-:Y:S02]  /*0280*/  PRMT R8, RZ, 0x7610, R8 ;  /* 0x00007610ff087816 */ /* 0x004fe40000000008 */
[C---:B------:R-:W-:Y:S01]  /*0290*/  ISETP.GE.U32.AND P0, PT, R26.reuse, UR13, PT ;  /* 0x0000000d1a007c0c */ /* 0x040fe2000bf06070 */
[----:B------:R-:W-:Y:S01]  /*02a0*/  IMAD.X R11, RZ, RZ, UR5, P1 ;  /* 0x00000005ff0b7e24 */ /* 0x000fe200088e06ff */
[----:B-1----:R-:W-:Y:S02]  /*02b0*/  IADD3 R6, P2, PT, R26, UR12, RZ ;  /* 0x0000000c1a067c10 */ /* 0x002fe4000ff5e0ff */
[----:B------:R-:W-:Y:S02]  /*02c0*/  PRMT R9, RZ, 0x7610, R9 ;  /* 0x00007610ff097816 */ /* 0x000fe40000000009 */
[----:B------:R-:W-:Y:S01]  /*02d0*/  ISETP.GE.U32.AND.EX P0, PT, R11, UR15, PT, P0 ;  /* 0x0000000f0b007c0c */ /* 0x000fe2000bf06100 */
[----:B------:R-:W-:Y:S01]  /*02e0*/  IMAD.X R7, RZ, RZ, R11, P2 ;  /* 0x000000ffff077224 */ /* 0x000fe200010e060b */
[----:B------:R-:W-:-:S02]  /*02f0*/  IADD3 R3, P5, PT, R6, UR12, RZ ;  /* 0x0000000c06037c10 */ /* 0x000fc4000ffbe0ff */
[----:B------:R-:W-:Y:S02]  /*0300*/  ISETP.GE.U32.AND P1, PT, R6, UR13, PT ;  /* 0x0000000d06007c0c */ /* 0x000fe4000bf26070 */
[----:B------:R-:W-:Y:S01]  /*0310*/  ISETP.GE.U32.AND P2, PT, R3, UR13, PT ;  /* 0x0000000d03007c0c */ /* 0x000fe2000bf46070 */
[----:B------:R-:W-:Y:S01]  /*0320*/  IMAD.X R2, RZ, RZ, R7, P5 ;  /* 0x000000ffff027224 */ /* 0x000fe200028e0607 */
[----:B------:R-:W-:-:S04]  /*0330*/  ISETP.GE.U32.AND.EX P1, PT, R7, UR15, PT, P1 ;  /* 0x0000000f07007c0c */ /* 0x000fc8000bf26110 */
[----:B------:R-:W-:Y:S02]  /*0340*/  ISETP.GE.U32.AND.EX P2, PT, R2, UR15, PT, P2 ;  /* 0x0000000f02007c0c */ /* 0x000fe4000bf46120 */
[C---:B------:R-:W-:Y:S02]  /*0350*/  @!P0 LEA R14, P4, R26.reuse, UR8, 0x1 ;  /* 0x000000081a0e8c11 */ /* 0x040fe4000f8808ff */
[C---:B------:R-:W-:Y:S02]  /*0360*/  @!P0 LEA R12, P3, R26.reuse, UR6, 0x1 ;  /* 0x000000061a0c8c11 */ /* 0x040fe4000f8608ff */
[C-C-:B------:R-:W-:Y:S02]  /*0370*/  @!P0 LEA.HI.X R15, R26.reuse, UR9, R11.reuse, 0x1, P4 ;  /* 0x000000091a0f8c11 */ /* 0x140fe4000a0f0c0b */
[----:B------:R-:W-:Y:S02]  /*0380*/  IADD3 R4, P4, PT, R3, UR12, RZ ;  /* 0x0000000c03047c10 */ /* 0x000fe4000ff9e0ff */
[----:B------:R-:W-:Y:S01]  /*0390*/  @!P0 LEA.HI.X R13, R26, UR7, R11, 0x1, P3 ;  /* 0x000000071a0d8c11 */ /* 0x000fe200098f0c0b */
[----:B------:R-:W2:Y:S01]  /*03a0*/  @!P0 LDG.E.U16 R9, desc[UR18][R14.64] ;  /* 0x000000120e098981 */ /* 0x000ea2000c1e1500 */
[----:B------:R-:W-:Y:S01]  /*03b0*/  ISETP.GE.U32.AND P3, PT, R4, UR13, PT ;  /* 0x0000000d04007c0c */ /* 0x000fe2000bf66070 */
[----:B------:R-:W-:Y:S01]  /*03c0*/  IMAD.X R5, RZ, RZ, R2, P4 ;  /* 0x000000ffff057224 */ /* 0x000fe200020e0602 */
[----:B------:R-:W-:Y:S01]  /*03d0*/  @!P1 LEA R16, P5, R6, UR6, 0x1 ;  /* 0x0000000606109c11 */ /* 0x000fe2000f8a08ff */
[----:B------:R0:W3:Y:S03]  /*03e0*/  @!P0 LDG.E.U16 R8, desc[UR18][R12.64] ;  /* 0x000000120c088981 */ /* 0x0000e6000c1e1500 */
[----:B------:R-:W-:-:S02]  /*03f0*/  ISETP.GE.U32.AND.EX P3, PT, R5, UR15, PT, P3 ;  /* 0x0000000f05007c0c */ /* 0x000fc4000bf66130 */
[C---:B------:R-:W-:Y:S02]  /*0400*/  @!P1 LEA R18, P4, R6.reuse, UR8, 0x1 ;  /* 0x0000000806129c11 */ /* 0x040fe4000f8808ff */
[C-C-:B------:R-:W-:Y:S02]  /*0410*/  @!P1 LEA.HI.X R17, R6.reuse, UR7, R7.reuse, 0x1, P5 ;  /* 0x0000000706119c11 */ /* 0x140fe4000a8f0c07 */
[----:B------:R-:W-:Y:S02]  /*0420*/  @!P1 LEA.HI.X R19, R6, UR9, R7, 0x1, P4 ;  /* 0x0000000906139c11 */ /* 0x000fe4000a0f0c07 */
[C---:B0-----:R-:W-:Y:S02]  /*0430*/  @!P2 LEA R12, P5, R3.reuse, UR6, 0x1 ;  /* 0x00000006030cac11 */ /* 0x041fe4000f8a08ff */
[----:B------:R-:W-:Y:S02]  /*0440*/  @!P2 LEA R14, P4, R3, UR8, 0x1 ;  /* 0x00000008030eac11 */ /* 0x000fe4000f8808ff */
[----:B------:R-:W-:-:S02]  /*0450*/  PRMT R10, RZ, 0x7610, R10 ;  /* 0x00007610ff0a7816 */ /* 0x000fc4000000000a */
[C-C-:B------:R-:W-:Y:S02]  /*0460*/  @!P2 LEA.HI.X R13, R3.reuse, UR7, R2.reuse, 0x1, P5 ;  /* 0x00000007030dac11 */ /* 0x140fe4000a8f0c02 */
[----:B------:R-:W-:Y:S02]  /*0470*/  @!P2 LEA.HI.X R15, R3, UR9, R2, 0x1, P4 ;  /* 0x00000009030fac11 */ /* 0x000fe4000a0f0c02 */
[C---:B------:R-:W-:Y:S01]  /*0480*/  @!P3 LEA R20, P5, R4.reuse, UR6, 0x1 ;  /* 0x000000060414bc11 */ /* 0x040fe2000f8a08ff */
[----:B------:R0:W4:Y:S01]  /*0490*/  @!P1 LDG.E.U16 R10, desc[UR18][R18.64] ;  /* 0x00000012120a9981 */ /* 0x000122000c1e1500 */
[----:B------:R-:W-:Y:S02]  /*04a0*/  @!P3 LEA R22, P4, R4, UR8, 0x1 ;  /* 0x000000080416bc11 */ /* 0x000fe4000f8808ff */
[----:B------:R-:W-:Y:S02]  /*04b0*/  PRMT R24, RZ, 0x7610, R24 ;  /* 0x00007610ff187816 */ /* 0x000fe40000000018 */
[----:B------:R-:W-:-:S02]  /*04c0*/  PRMT R27, RZ, 0x7610, R27 ;  /* 0x00007610ff1b7816 */ /* 0x000fc4000000001b */
[----:B------:R-:W-:Y:S02]  /*04d0*/  PRMT R29, RZ, 0x7610, R29 ;  /* 0x00007610ff1d7816 */ /* 0x000fe4000000001d */
[----:B------:R-:W-:Y:S01]  /*04e0*/  PRMT R28, RZ, 0x7610, R28 ;  /* 0x00007610ff1c7816 */ /* 0x000fe2000000001c */
[----:B------:R-:W5:Y:S01]  /*04f0*/  @!P1 LDG.E.U16 R24, desc[UR18][R16.64] ;  /* 0x0000001210189981 */ /* 0x000f62000c1e1500 */
[----:B0-----:R-:W-:Y:S02]  /*0500*/  PRMT R18, RZ, 0x7610, R18 ;  /* 0x00007610ff127816 */ /* 0x001fe40000000012 */
[C-C-:B------:R-:W-:Y:S01]  /*0510*/  @!P3 LEA.HI.X R21, R4.reuse, UR7, R5.reuse, 0x1, P5 ;  /* 0x000000070415bc11 */ /* 0x140fe2000a8f0c05 */
[----:B------:R0:W5:Y:S01]  /*0520*/  @!P2 LDG.E.U16 R27, desc[UR18][R12.64] ;  /* 0x000000120c1ba981 */ /* 0x000162000c1e1500 */
[----:B------:R-:W-:-:S03]  /*0530*/  @!P3 LEA.HI.X R23, R4, UR9, R5, 0x1, P4 ;  /* 0x000000090417bc11 */ /* 0x000fc6000a0f0c05 */
[----:B------:R-:W5:Y:S04]  /*0540*/  @!P2 LDG.E.U16 R29, desc[UR18][R14.64] ;  /* 0x000000120e1da981 */ /* 0x000f68000c1e1500 */
[----:B------:R1:W5:Y:S04]  /*0550*/  @!P3 LDG.E.U16 R28, desc[UR18][R20.64] ;  /* 0x00000012141cb981 */ /* 0x000368000c1e1500 */
[----:B------:R5:W5:Y:S01]  /*0560*/  @!P3 LDG.E.U16 R18, desc[UR18][R22.64] ;  /* 0x000000121612b981 */ /* 0x000b62000c1e1500 */
[----:B0-----:R-:W-:-:S05]  /*0570*/  IMAD.U32 R12, RZ, RZ, UR14 ;  /* 0x0000000eff0c7e24 */ /* 0x001fca000f8e00ff */
[----:B------:R-:W-:Y:S02]  /*0580*/  FSETP.GEU.FTZ.AND P4, PT, |R12|, 0.5, PT ;  /* 0x3f0000000c00780b */ /* 0x000fe40003f9e200 */
[----:B------:R-:W-:Y:S02]  /*0590*/  @!P0 LEA R16, P5, R26, UR10, 0x1 ;  /* 0x0000000a1a108c11 */ /* 0x000fe4000f8a08ff */
[----:B------:R-:W-:Y:S02]  /*05a0*/  @!P1 LEA R12, P6, R6, UR10, 0x1 ;  /* 0x0000000a060c9c11 */ /* 0x000fe4000f8c08ff */
[----:B------:R-:W-:Y:S02]  /*05b0*/  @!P0 LEA.HI.X R17, R26, UR11, R11, 0x1, P5 ;  /* 0x0000000b1a118c11 */ /* 0x000fe4000a8f0c0b */
[----:B------:R-:W-:Y:S02]  /*05c0*/  @!P1 LEA.HI.X R13, R6, UR11, R7, 0x1, P6 ;  /* 0x0000000b060d9c11 */ /* 0x000fe4000b0f0c07 */
[----:B------:R-:W-:-:S04]  /*05d0*/  @!P2 LEA R6, P5, R3, UR10, 0x1 ;  /* 0x0000000a0306ac11 */ /* 0x000fc8000f8a08ff */
[----:B------:R-:W-:Y:S02]  /*05e0*/  @!P2 LEA.HI.X R7, R3, UR11, R2, 0x1, P5 ;  /* 0x0000000b0307ac11 */ /* 0x000fe4000a8f0c02 */
[----:B------:R-:W-:-:S04]  /*05f0*/  @!P3 LEA R2, P5, R4, UR10, 0x1 ;  /* 0x0000000a0402bc11 */ /* 0x000fc8000f8a08ff */
[----:B------:R-:W-:Y:S01]  /*0600*/  @!P3 LEA.HI.X R3, R4, UR11, R5, 0x1, P5 ;  /* 0x0000000b0403bc11 */ /* 0x000fe2000a8f0c05 */
[----:B------:R-:W-:-:S04]  /*0610*/  ULEA UR4, UP0, UR12, UR4, 0x2 ;  /* 0x000000040c047291 */ /* 0x000fc8000f8010ff */
[----:B------:R-:W-:Y:S02]  /*0620*/  UIADD3.X UR5, UPT, UPT, URZ, UR5, URZ, UP0, !UPT ;  /* 0x00000005ff057290 */ /* 0x000fe400087fe4ff */
[----:B------:R-:W-:-:S04]  /*0630*/  UISETP.GE.U32.AND UP0, UPT, UR4, UR13, UPT ;  /* 0x0000000d0400728c */ /* 0x000fc8000bf06070 */
[----:B------:R-:W-:Y:S01]  /*0640*/  UISETP.GE.U32.AND.EX UP0, UPT, UR5, UR15, UPT, UP0 ;  /* 0x0000000f0500728c */ /* 0x000fe2000bf06100 */
[----:B--2---:R-:W-:Y:S02]  /*0650*/  IMAD.U32 R9, R9, 0x10000, RZ ;  /* 0x0001000009097824 */ /* 0x004fe400078e00ff */
[----:B---3--:R-:W-:-:S04]  /*0660*/  IMAD.U32 R8, R8, 0x10000, RZ ;  /* 0x0001000008087824 */ /* 0x008fc800078e00ff */
[----:B-1----:R-:W-:-:S04]  /*0670*/  FADD.FTZ R21, -R8, R9 ;  /* 0x0000000908157221 */ /* 0x002fc80000010100 */
[----:B------:R-:W-:Y:S01]  /*0680*/  @!P4 FFMA.FTZ R8, R21, UR14, R8 ;  /* 0x0000000e1508cc23 */ /* 0x000fe20008010008 */
[----:B------:R-:W-:Y:S01]  /*0690*/  @P4 FFMA.FTZ R8, -R0, R21, R9 ;  /* 0x0000001500084223 */ /* 0x000fe20000010109 */
[----:B----4-:R-:W-:Y:S02]  /*06a0*/  IMAD.U32 R19, R10, 0x10000, RZ ;  /* 0x000100000a137824 */ /* 0x010fe400078e00ff */
[----:B-----5:R-:W-:Y:S02]  /*06b0*/  IMAD.U32 R24, R24, 0x10000, RZ ;  /* 0x0001000018187824 */ /* 0x020fe400078e00ff */
[----:B------:R-:W-:Y:S02]  /*06c0*/  IMAD.U32 R27, R27, 0x10000, RZ ;  /* 0x000100001b1b7824 */ /* 0x000fe400078e00ff */
[----:B------:R-:W-:Y:S01]  /*06d0*/  FADD.FTZ R11, -R24, R19 ;  /* 0x00000013180b7221 */ /* 0x000fe20000010100 */
[----:B------:R-:W-:Y:S02]  /*06e0*/  IMAD.U32 R29, R29, 0x10000, RZ ;  /* 0x000100001d1d7824 */ /* 0x000fe400078e00ff */
[----:B------:R-:W-:-:S02]  /*06f0*/  IMAD.U32 R23, R28, 0x10000, RZ ;  /* 0x000100001c177824 */ /* 0x000fc400078e00ff */
[----:B------:R-:W-:Y:S01]  /*0700*/  FADD.FTZ R10, -R27, R29 ;  /* 0x0000001d1b0a7221 */ /* 0x000fe20000010100 */
[----:B------:R-:W-:Y:S02]  /*0710*/  IMAD.U32 R15, R18, 0x10000, RZ ;  /* 0x00010000120f7824 */ /* 0x000fe400078e00ff */
[----:B------:R-:W-:Y:S02]  /*0720*/  @!P4 FFMA.FTZ R24, R11, UR14, R24 ;  /* 0x0000000e0b18cc23 */ /* 0x000fe40008010018 */
[----:B------:R-:W-:Y:S01]  /*0730*/  FADD.FTZ R14, -R23, R15 ;  /* 0x0000000f170e7221 */ /* 0x000fe20000010100 */
[----:B------:R-:W-:Y:S01]  /*0740*/  @!P4 FFMA.FTZ R9, R10, UR14, R27 ;  /* 0x0000000e0a09cc23 */ /* 0x000fe2000801001b */
[C---:B------:R-:W-:Y:S01]  /*0750*/  @P4 FFMA.FTZ R24, -R0.reuse, R11, R19 ;  /* 0x0000000b00184223 */ /* 0x040fe20000010113 */
[----:B------:R-:W-:Y:S01]  /*0760*/  @P4 FFMA.FTZ R9, -R0, R10, R29 ;  /* 0x0000000a00094223 */ /* 0x000fe2000001011d */
[----:B------:R-:W-:Y:S01]  /*0770*/  @!P4 FFMA.FTZ R11, R14, UR14, R23 ;  /* 0x0000000e0e0bcc23 */ /* 0x000fe20008010017 */
[----:B------:R-:W-:Y:S01]  /*0780*/  @P4 FFMA.FTZ R11, -R0, R14, R15 ;  /* 0x0000000e000b4223 */ /* 0x000fe2000001010f */
[----:B------:R-:W-:-:S02]  /*0790*/  F2FP.BF16.F32.PACK_AB R8, RZ, R8 ;  /* 0x00000008ff08723e */ /* 0x000fc400000010ff */
[----:B------:R-:W-:Y:S02]  /*07a0*/  F2FP.BF16.F32.PACK_AB R24, RZ, R24 ;  /* 0x00000018ff18723e */ /* 0x000fe400000010ff */
[----:B------:R-:W-:Y:S02]  /*07b0*/  F2FP.BF16.F32.PACK_AB R9, RZ, R9 ;  /* 0x00000009ff09723e */ /* 0x000fe400000010ff */
[----:B------:R-:W-:Y:S01]  /*07c0*/  F2FP.BF16.F32.PACK_AB R11, RZ, R11 ;  /* 0x0000000bff0b723e */ /* 0x000fe200000010ff */
[----:B------:R2:W-:Y:S04]  /*07d0*/  @!P0 STG.E.U16 desc[UR18][R16.64], R8 ;  /* 0x0000000810008986 */ /* 0x0005e8000c101512 */
[----:B------:R2:W-:Y:S04]  /*07e0*/  @!P1 STG.E.U16 desc[UR18][R12.64], R24 ;  /* 0x000000180c009986 */ /* 0x0005e8000c101512 */
[----:B------:R2:W-:Y:S04]  /*07f0*/  @!P2 STG.E.U16 desc[UR18][R6.64], R9 ;  /* 0x000000090600a986 */ /* 0x0005e8000c101512 */
[----:B------:R2:W-:Y:S01]  /*0800*/  @!P3 STG.E.U16 desc[UR18][R2.64], R11 ;  /* 0x0000000b0200b986 */ /* 0x0005e2000c101512 */
[----:B------:R-:W-:Y:S05]  /*0810*/  BRA.U !UP0, `(.L_x_63) ;  /* 0xfffffff908947547 */ /* 0x000fea000b83ffff */
[----:B------:R-:W-:Y:S05]  /*0820*/  EXIT ;  /* 0x000000000000794d */ /* 0x000fea0003800000 */
.L_x_62:
[----:B------:R-:W1:Y:S02]  /*0830*/  S2R R0, SR_TID.X ;  /* 0x0000000000007919 */ /* 0x000e640000002100 */
[----:B-1----:R-:W-:-:S03]  /*0840*/  IMAD.WIDE.U32 R2, R0, 0x4, RZ ;  /* 0x0000000400027825 */ /* 0x002fc600078e00ff */
[----:B------:R-:W-:-:S04]  /*0850*/  ISETP.GE.U32.AND P0, PT, R2, UR16, PT ;  /* 0x0000001002007c0c */ /* 0x000fc8000bf06070 */
[----:B------:R-:W-:-:S13]  /*0860*/  ISETP.GE.AND.EX P0, PT, R3, UR4, PT, P0 ;  /* 0x0000000403007c0c */ /* 0x000fda000bf06300 */
[----:B0-----:R-:W-:Y:S05]  /*0870*/  @P0 EXIT ;  /* 0x000000000000094d */ /* 0x001fea0003800000 */
[----:B------:R-:W-:Y:S01]  /*0880*/  IMAD.U32 R2, RZ, RZ, UR14 ;  /* 0x0000000eff027e24 */ /* 0x000fe2000f8e00ff */
[----:B------:R-:W0:Y:S01]  /*0890*/  LDCU UR5, c[0x0][0x360] ;  /* 0x00006c00ff0577ac */ /* 0x000e220008000800 */
[----:B------:R-:W-:-:S03]  /*08a0*/  IMAD.U32 R3, RZ, RZ, UR14 ;  /* 0x0000000eff037e24 */ /* 0x000fc6000f8e00ff */
[C---:B------:R-:W-:Y:S01]  /*08b0*/  FSETP.GEU.FTZ.AND P1, PT, |R2|.reuse, 0.5, PT ;  /* 0x3f0000000200780b */ /* 0x040fe20003f3e200 */
[----:B------:R-:W-:Y:S01]  /*08c0*/  FADD.FTZ R2, -R2, 1 ;  /* 0x3f80000002027421 */ /* 0x000fe20000010100 */
[----:B------:R-:W-:Y:S01]  /*08d0*/  FSETP.GEU.FTZ.AND P0, PT, |R3|, 0.5, PT ;  /* 0x3f0000000300780b */ /* 0x000fe20003f1e200 */
[----:B------:R-:W-:-:S12]  /*08e0*/  IMAD.MOV.U32 R3, RZ, RZ, RZ ;  /* 0x000000ffff037224 */ /* 0x000fd800078e00ff */
.L_x_64:
[C---:B------:R-:W-:Y:S01]  /*08f0*/  IMAD.SHL.U32 R8, R0.reuse, 0x8, RZ ;  /* 0x0000000800087824 */ /* 0x040fe200078e00ff */
[----:B------:R-:W-:-:S04]  /*0900*/  SHF.L.U64.HI R13, R0, 0x3, R3 ;  /* 0x00000003000d7819 */ /* 0x000fc80000010203 */
[C---:B------:R-:W-:Y:S02]  /*0910*/  IADD3 R6, P2, PT, R8.reuse, UR6, RZ ;  /* 0x0000000608067c10 */ /* 0x040fe4000ff5e0ff */
[----:B------:R-:W-:Y:S02]  /*0920*/  IADD3 R4, P3, PT, R8, UR8, RZ ;  /* 0x0000000808047c10 */ /* 0x000fe4000ff7e0ff */
[C---:B------:R-:W-:Y:S02]  /*0930*/  IADD3.X R7, PT, PT, R13.reuse, UR7, RZ, P2, !PT ;  /* 0x000000070d077c10 */ /* 0x040fe400097fe4ff */
[----:B------:R-:W-:-:S04]  /*0940*/  IADD3.X R5, PT, PT, R13, UR9, RZ, P3, !PT ;  /* 0x000000090d057c10 */ /* 0x000fc80009ffe4ff */
[----:B------:R-:W2:Y:S04]  /*0950*/  LDG.E.64 R6, desc[UR18][R6.64] ;  /* 0x0000001206067981 */ /* 0x000ea8000c1e1b00 */
[----:B------:R-:W3:Y:S01]  /*0960*/  LDG.E.64 R4, desc[UR18][R4.64] ;  /* 0x0000001204047981 */ /* 0x000ee2000c1e1b00 */
[----:B------:R-:W-:Y:S01]  /*0970*/  IADD3 R8, P2, PT, R8, UR10, RZ ;  /* 0x0000000a08087c10 */ /* 0x000fe2000ff5e0ff */
[----:B--2---:R-:W-:Y:S02]  /*0980*/  IMAD.U32 R10, R6, 0x10000, RZ ;  /* 0x00010000060a7824 */ /* 0x004fe400078e00ff */
[----:B------:R-:W-:Y:S02]  /*0990*/  IMAD.U32 R14, R7, 0x10000, RZ ;  /* 0x00010000070e7824 */ /* 0x000fe400078e00ff */
[C---:B---3--:R-:W-:Y:S01]  /*09a0*/  IMAD.U32 R15, R4.reuse, 0x10000, RZ ;  /* 0x00010000040f7824 */ /* 0x048fe200078e00ff */
[----:B------:R-:W-:Y:S01]  /*09b0*/  PRMT R12, R4, 0x7632, R12 ;  /* 0x00007632040c7816 */ /* 0x000fe2000000000c */
[C---:B------:R-:W-:Y:S01]  /*09c0*/  IMAD.U32 R17, R5.reuse, 0x10000, RZ ;  /* 0x0001000005117824 */ /* 0x040fe200078e00ff */
[----:B------:R-:W-:Y:S01]  /*09d0*/  PRMT R4, R5, 0x7632, R4 ;  /* 0x0000763205047816 */ /* 0x000fe20000000004 */
[----:B------:R-:W-:-:S04]  /*09e0*/  FADD.FTZ R11, -R10, R15 ;  /* 0x0000000f0a0b7221 */ /* 0x000fc80000010100 */
[--C-:B------:R-:W-:Y:S01]  /*09f0*/  @!P1 FFMA.FTZ R9, R11, UR14, R10.reuse ;  /* 0x0000000e0b099c23 */ /* 0x100fe2000801000a */
[----:B------:R-:W-:Y:S01]  /*0a00*/  @P1 FFMA.FTZ R9, -R2, R11, R15 ;  /* 0x0000000b02091223 */ /* 0x000fe2000001010f */
[----:B------:R-:W-:Y:S01]  /*0a10*/  PLOP3.LUT P1, PT, P0, PT, PT, 0x80, 0x8 ;  /* 0x000000000008781c */ /* 0x000fe2000072f070 */
[----:B------:R-:W-:Y:S01]  /*0a20*/  IMAD.U32 R15, R12, 0x10000, RZ ;  /* 0x000100000c0f7824 */ /* 0x000fe200078e00ff */
[----:B------:R-:W-:Y:S02]  /*0a30*/  PRMT R10, R6, 0x7632, R10 ;  /* 0x00007632060a7816 */ /* 0x000fe4000000000a */
[----:B------:R-:W-:-:S03]  /*0a40*/  PRMT R11, R7, 0x7632, R11 ;  /* 0x00007632070b7816 */ /* 0x000fc6000000000b */
[----:B------:R-:W-:Y:S02]  /*0a50*/  IMAD.U32 R7, R10, 0x10000, RZ ;  /* 0x000100000a077824 */ /* 0x000fe400078e00ff */
[----:B------:R-:W-:Y:S02]  /*0a60*/  IMAD.U32 R10, R4, 0x10000, RZ ;  /* 0x00010000040a7824 */ /* 0x000fe400078e00ff */
[----:B------:R-:W-:Y:S02]  /*0a70*/  IMAD.U32 R11, R11, 0x10000, RZ ;  /* 0x000100000b0b7824 */ /* 0x000fe400078e00ff */
[----:B------:R-:W-:Y:S01]  /*0a80*/  @!P1 FADD.FTZ R4, -R7, R15 ;  /* 0x0000000f07049221 */ /* 0x000fe20000010100 */
[----:B------:R-:W-:Y:S01]  /*0a90*/  @!P1 FADD.FTZ R5, -R14, R17 ;  /* 0x000000110e059221 */ /* 0x000fe20000010100 */
[----:B------:R-:W-:Y:S02]  /*0aa0*/  @!P1 FADD.FTZ R6, -R11, R10 ;  /* 0x0000000a0b069221 */ /* 0x000fe40000010100 */
[----:B------:R-:W-:Y:S01]  /*0ab0*/  @!P1 FFMA.FTZ R4, R4, UR14, R7 ;  /* 0x0000000e04049c23 */ /* 0x000fe20008010007 */
[----:B------:R-:W-:Y:S01]  /*0ac0*/  @P1 FADD.FTZ R7, -R7, R15 ;  /* 0x0000000f07071221 */ /* 0x000fe20000010100 */
[----:B------:R-:W-:Y:S01]  /*0ad0*/  @!P1 FFMA.FTZ R5, R5, UR14, R14 ;  /* 0x0000000e05059c23 */ /* 0x000fe2000801000e */
[----:B------:R-:W-:Y:S01]  /*0ae0*/  @!P1 FFMA.FTZ R6, R6, UR14, R11 ;  /* 0x0000000e06069c23 */ /* 0x000fe2000801000b */
[----:B------:R-:W-:Y:S01]  /*0af0*/  @P1 FADD.FTZ R14, -R14, R17 ;  /* 0x000000110e0e1221 */ /* 0x000fe20000010100 */
[----:B------:R-:W-:Y:S01]  /*0b00*/  @P1 FFMA.FTZ R4, -R2, R7, R15 ;  /* 0x0000000702041223 */ /* 0x000fe2000001010f */
[----:B------:R-:W-:-:S02]  /*0b10*/  @P1 FADD.FTZ R11, -R11, R10 ;  /* 0x0000000a0b0b1221 */ /* 0x000fc40000010100 */
[----:B------:R-:W-:Y:S02]  /*0b20*/  @P1 FFMA.FTZ R5, -R2, R14, R17 ;  /* 0x0000000e02051223 */ /* 0x000fe40000010111 */
[----:B------:R-:W-:Y:S01]  /*0b30*/  F2FP.BF16.F32.PACK_AB R4, R4, R9 ;  /* 0x000000090404723e */ /* 0x000fe200000010ff */
[----:B------:R-:W-:Y:S01]  /*0b40*/  @P1 FFMA.FTZ R6, -R2, R11, R10 ;  /* 0x0000000b02061223 */ /* 0x000fe2000001010a */
[----:B------:R-:W-:Y:S02]  /*0b50*/  IADD3.X R9, PT, PT, R13, UR11, RZ, P2, !PT ;  /* 0x0000000b0d097c10 */ /* 0x000fe400097fe4ff */
[----:B0-----:R-:W-:Y:S02]  /*0b60*/  IADD3 R0, P2, PT, R0, UR5, RZ ;  /* 0x0000000500007c10 */ /* 0x001fe4000ff5e0ff */
[----:B------:R-:W-:-:S03]  /*0b70*/  F2FP.BF16.F32.PACK_AB R5, R6, R5 ;  /* 0x000000050605723e */ /* 0x000fc600000010ff */
[C---:B------:R-:W-:Y:S02]  /*0b80*/  IMAD.SHL.U32 R6, R0.reuse, 0x4, RZ ;  /* 0x0000000400067824 */ /* 0x040fe400078e00ff */
[----:B------:R-:W-:Y:S01]  /*0b90*/  IMAD.X R3, RZ, RZ, R3, P2 ;  /* 0x000000ffff037224 */ /* 0x000fe200010e0603 */
[----:B------:R1:W-:Y:S01]  /*0ba0*/  STG.E.64 desc[UR18][R8.64], R4 ;  /* 0x0000000408007986 */ /* 0x0003e2000c101b12 */
[----:B------:R-:W-:Y:S02]  /*0bb0*/  LOP3.LUT P2, RZ, R0, 0xffffc000, RZ, 0xc0, !PT ;  /* 0xffffc00000ff7812 */ /* 0x000fe4000784c0ff */
[----:B------:R-:W-:Y:S02]  /*0bc0*/  ISETP.LT.U32.AND P3, PT, R6, UR16, PT ;  /* 0x0000001006007c0c */ /* 0x000fe4000bf61070 */
[----:B------:R-:W-:Y:S02]  /*0bd0*/  SHF.L.U64.HI R6, R0, 0x2, R3 ;  /* 0x0000000200067819 */ /* 0x000fe40000010203 */
[----:B------:R-:W-:-:S02]  /*0be0*/  LOP3.LUT P2, RZ, R3, 0x3fffffff, RZ, 0xc0, P2 ;  /* 0x3fffffff03ff7812 */ /* 0x000fc4000104c0ff */
[----:B------:R-:W-:-:S13]  /*0bf0*/  ISETP.LT.AND.EX P3, PT, R6, UR4, PT, P3 ;  /* 0x0000000406007c0c */ /* 0x000fda000bf61330 */
[----:B-1----:R-:W-:Y:S05]  /*0c00*/  @!P2 BRA P3, `(.L_x_64) ;  /* 0xfffffffc0038a947 */ /* 0x002fea000183ffff */
[----:B------:R-:W-:Y:S05]  /*0c10*/  EXIT ;  /* 0x000000000000794d */ /* 0x000fea0003800000 */
.L_x_65:
        /* <DEDUP_REMOVED lines=14> */
.L_x_318:


//--------------------- .text._ZN2at6native52_GLOBAL__N__ff984223_19_ForeachTernaryOp_cu_5285c63625multi_tensor_apply_kernelINS1_28TensorListScalarListMetadataIfLi3EEENS1_26TernaryOpScalarListFunctorIN3c104HalfELi3ELi2ELi2EEEJNS0_11LerpFunctorIfEEEEEvT_T0_DpT1_ --------------------------
	.section	.text._ZN2at6native52_GLOBAL__N__ff984223_19_ForeachTernaryOp_cu_5285c63625multi_tensor_apply_kernelINS1_28TensorListScalarListMetadataIfLi3EEENS1_26TernaryOpScalarListFunctorIN3c104HalfELi3ELi2ELi2EEEJNS0_11LerpFunctorIfEEEEEvT_T0_DpT1_,"ax",@progbits
	.align	128
.text._ZN2at6native52_GLOBAL__N__ff984223_19_ForeachTernaryOp_cu_5285c63625multi_tensor_apply_kernelINS1_28TensorListScalarListMetadataIfLi3EEENS1_26TernaryOpScalarListFunctorIN3c104HalfELi3ELi2ELi2EEEJNS0_11LerpFunctorIfEEEEEvT_T0_DpT1_:
        .type           _ZN2at6native52_GLOBAL__N__ff984223_19_ForeachTernaryOp_cu_5285c63625multi_tensor_apply_kernelINS1_28TensorListScalarListMetadataIfLi3EEENS1_26TernaryOpScalarListFunctorIN3c104HalfELi3ELi2ELi2EEEJNS0_11LerpFunctorIfEEEEEvT_T0_DpT1_,@function
        .size           _ZN2at6native52_GLOBAL__N__ff984223_19_ForeachTernaryOp_cu_5285c63625multi_tensor_apply_kernelINS1_28TensorListScalarListMetadataIfLi3EEENS1_26TernaryOpScalarListFunctorIN3c104HalfELi3ELi2ELi2EEEJNS0_11LerpFunctorIfEEEEEvT_T0_DpT1_,(.L_x_319 - _ZN2at6native52_GLOBAL__N__ff984223_19_ForeachTernaryOp_cu_5285c63625multi_tensor_apply_kernelINS1_28TensorListScalarListMetadataIfLi3EEENS1_26TernaryOpScalarListFunctorIN3c104HalfELi3ELi2ELi2EEEJNS0_11LerpFunctorIfEEEEEvT_T0_DpT1_)
        .other          _ZN2at6native52_GLOBAL__N__ff984223_19_ForeachTernaryOp_cu_5285c63625multi_tensor_apply_kernelINS1_28TensorListScalarListMetadataIfLi3EEENS1_26TernaryOpScalarListFunctorIN3c104HalfELi3ELi2ELi2EEEJNS0_11LerpFunctorIfEEEEEvT_T0_DpT1_,@"STO_CUDA_ENTRY STV_DEFAULT"
_ZN2at6native52_GLOBAL__N__ff984223_19_ForeachTernaryOp_cu_5285c63625multi_tensor_apply_kernelINS1_28TensorListScalarListMetadataIfLi3EEENS1_26TernaryOpScalarListFunctorIN3c104HalfELi3ELi2ELi2EEEJNS0_11LerpFunctorIfEEEEEvT_T0_DpT1_:
        /* <DEDUP_REMOVED lines=39> */
.L_x_67:
        /* <DEDUP_REMOVED lines=62> */
[----:B--2---:R-:W-:Y:S02]  /*0650*/  HADD2.F32 R9, -RZ, R9.H0_H0 ;  /* 0x20000009ff097230 */ /* 0x004fe40000004100 */
[----:B---3--:R-:W-:-:S05]  /*0660*/  HADD2.F32 R8, -RZ, R8.H0_H0 ;  /* 0x20000008ff087230 */ /* 0x008fca0000004100 */
[----:B-1----:R-:W-:-:S04]  /*0670*/  FADD.FTZ R21, -R8, R9 ;  /* 0x0000000908157221 */ /* 0x002fc80000010100 */
[----:B------:R-:W-:Y:S01]  /*0680*/  @!P4 FFMA.FTZ R8, R21, UR14, R8 ;  /* 0x0000000e1508cc23 */ /* 0x000fe20008010008 */
[----:B------:R-:W-:Y:S01]  /*0690*/  @P4 FFMA.FTZ R8, -R0, R21, R9 ;  /* 0x0000001500084223 */ /* 0x000fe20000010109 */
[----:B----4-:R-:W-:Y:S02]  /*06a0*/  HADD2.F32 R19, -RZ, R10.H0_H0 ;  /* 0x2000000aff137230 */ /* 0x010fe40000004100 */
[----:B-----5:R-:W-:Y:S02]  /*06b0*/  HADD2.F32 R24, -RZ, R24.H0_H0 ;  /* 0x20000018ff187230 */ /* 0x020fe40000004100 */
[----:B------:R-:W-:Y:S02]  /*06c0*/  HADD2.F32 R27, -RZ, R27.H0_H0 ;  /* 0x2000001bff1b7230 */ /* 0x000fe40000004100 */
[----:B------:R-:W-:Y:S02]  /*06d0*/  HADD2.F32 R29, -RZ, R29.H0_H0 ;  /* 0x2000001dff1d7230 */ /* 0x000fe40000004100 */
[----:B------:R-:W-:Y:S01]  /*06e0*/  FADD.FTZ R11, -R24, R19 ;  /* 0x00000013180b7221 */ /* 0x000fe20000010100 */
[----:B------:R-:W-:-:S02]  /*06f0*/  HADD2.F32 R23, -RZ, R28.H0_H0 ;  /* 0x2000001cff177230 */ /* 0x000fc40000004100 */
[----:B------:R-:W-:Y:S02]  /*0700*/  HADD2.F32 R15, -RZ, R18.H0_H0 ;  /* 0x20000012ff0f7230 */ /* 0x000fe40000004100 */
[----:B------:R-:W-:Y:S01]  /*0710*/  FADD.FTZ R10, -R27, R29 ;  /* 0x0000001d1b0a7221 */ /* 0x000fe20000010100 */
[----:B------:R-:W-:Y:S02]  /*0720*/  @!P4 FFMA.FTZ R24, R11, UR14, R24 ;  /* 0x0000000e0b18cc23 */ /* 0x000fe40008010018 */
[----:B------:R-:W-:Y:S01]  /*0730*/  FADD.FTZ R14, -R23, R15 ;  /* 0x0000000f170e7221 */ /* 0x000fe20000010100 */
[----:B------:R-:W-:Y:S01]  /*0740*/  @!P4 FFMA.FTZ R9, R10, UR14, R27 ;  /* 0x0000000e0a09cc23 */ /* 0x000fe2000801001b */
[C---:B------:R-:W-:Y:S01]  /*0750*/  @P4 FFMA.FTZ R24, -R0.reuse, R11, R19 ;  /* 0x0000000b00184223 */ /* 0x040fe20000010113 */
[----:B------:R-:W-:Y:S01]  /*0760*/  @P4 FFMA.FTZ R9, -R0, R10, R29 ;  /* 0x0000000a00094223 */ /* 0x000fe2000001011d */
[----:B------:R-:W-:Y:S01]  /*0770*/  @!P4 FFMA.FTZ R11, R14, UR14, R23 ;  /* 0x0000000e0e0bcc23 */ /* 0x000fe20008010017 */
[----:B------:R-:W-:Y:S01]  /*0780*/  @P4 FFMA.FTZ R11, -R0, R14, R15 ;  /* 0x0000000e000b4223 */ /* 0x000fe2000001010f */
[----:B------:R-:W-:-:S02]  /*0790*/  F2FP.F16.F32.PACK_AB R8, RZ, R8 ;  /* 0x00000008ff08723e */ /* 0x000fc400000000ff */
[----:B------:R-:W-:Y:S02]  /*07a0*/  F2FP.F16.F32.PACK_AB R24, RZ, R24 ;  /* 0x00000018ff18723e */ /* 0x000fe400000000ff */
[----:B------:R-:W-:Y:S02]  /*07b0*/  F2FP.F16.F32.PACK_AB R9, RZ, R9 ;  /* 0x00000009ff09723e */ /* 0x000fe400000000ff */
[----:B------:R-:W-:Y:S01]  /*07c0*/  F2FP.F16.F32.PACK_AB R11, RZ, R11 ;  /* 0x0000000bff0b723e */ /* 0x000fe200000000ff */
[----:B------:R2:W-:Y:S04]  /*07d0*/  @!P0 STG.E.U16 desc[UR18][R16.64], R8 ;  /* 0x0000000810008986 */ /* 0x0005e8000c101512 */
[----:B------:R2:W-:Y:S04]  /*07e0*/  @!P1 STG.E.U16 desc[UR18][R12.64], R24 ;  /* 0x000000180c009986 */ /* 0x0005e8000c101512 */
[----:B------:R2:W-:Y:S04]  /*07f0*/  @!P2 STG.E.U16 desc[UR18][R6.64], R9 ;  /* 0x000000090600a986 */ /* 0x0005e8000c101512 */
[----:B------:R2:W-:Y:S01]  /*0800*/  @!P3 STG.E.U16 desc[UR18][R2.64], R11 ;  /* 0x0000000b0200b986 */ /* 0x0005e2000c101512 */
[----:B------:R-:W-:Y:S05]  /*0810*/  BRA.U !UP0, `(.L_x_67) ;  /* 0xfffffff908947547 */ /* 0x000fea000b83ffff */
[----:B------:R-:W-:Y:S05]  /*0820*/  EXIT ;  /* 0x000000000000794d */ /* 0x000fea0003800000 */
.L_x_66:
        /* <DEDUP_REMOVED lines=8> */
[----:B------:R-:W-:Y:S01]  /*08b0*/  FSETP.GEU.FTZ.AND P1, PT, |R0|, 0.5, PT ;  /* 0x3f0000000000780b */ /* 0x000fe20003f3e200 */
[----:B------:R-:W-:Y:S01]  /*08c0*/  IMAD.MOV.U32 R0, RZ, RZ, RZ ;  /* 0x000000ffff007224 */ /* 0x000fe200078e00ff */
[C---:B------:R-:W-:Y:S01]  /*08d0*/  FSETP.GEU.FTZ.AND P0, PT, |R2|.reuse, 0.5, PT ;  /* 0x3f0000000200780b */ /* 0x040fe20003f1e200 */
[----:B------:R-:W-:-:S12]  /*08e0*/  FADD.FTZ R2, -R2, 1 ;  /* 0x3f80000002027421 */ /* 0x000fd80000010100 */
.L_x_68:
        /* <DEDUP_REMOVED lines=9> */
[----:B--2---:R-:W-:Y:S02]  /*0980*/  HADD2.F32 R10, -RZ, R4.H0_H0 ;  /* 0x20000004ff0a7230 */ /* 0x004fe40000004100 */
[----:B------:R-:W-:Y:S02]  /*0990*/  HADD2.F32 R13, -RZ, R5.H0_H0 ;  /* 0x20000005ff0d7230 */ /* 0x000fe40000004100 */
[----:B---3--:R-:W-:-:S02]  /*09a0*/  HADD2.F32 R11, -RZ, R6.H0_H0 ;  /* 0x20000006ff0b7230 */ /* 0x008fc40000004100 */
[----:B------:R-:W-:Y:S02]  /*09b0*/  HADD2.F32 R16, -RZ, R5.H1_H1 ;  /* 0x30000005ff107230 */ /* 0x000fe40000004100 */
[--C-:B------:R-:W-:Y:S02]  /*09c0*/  HADD2.F32 R14, -RZ, R7.reuse.H0_H0 ;  /* 0x20000007ff0e7230 */ /* 0x100fe40000004100 */
[----:B------:R-:W-:Y:S01]  /*09d0*/  FADD.FTZ R9, -R10, R11 ;  /* 0x0000000b0a097221 */ /* 0x000fe20000010100 */
[----:B------:R-:W-:-:S03]  /*09e0*/  HADD2.F32 R15, -RZ, R7.H1_H1 ;  /* 0x30000007ff0f7230 */ /* 0x000fc60000004100 */
[----:B------:R-:W-:Y:S01]  /*09f0*/  @!P1 FFMA.FTZ R10, R9, UR14, R10 ;  /* 0x0000000e090a9c23 */ /* 0x000fe2000801000a */
[----:B------:R-:W-:Y:S01]  /*0a00*/  @P1 FFMA.FTZ R10, -R2, R9, R11 ;  /* 0x00000009020a1223 */ /* 0x000fe2000001010b */
[----:B------:R-:W-:Y:S01]  /*0a10*/  PLOP3.LUT P1, PT, P0, PT, PT, 0x80, 0x8 ;  /* 0x000000000008781c */ /* 0x000fe2000072f070 */
[----:B------:R-:W-:Y:S02]  /*0a20*/  HADD2.F32 R9, -RZ, R4.H1_H1 ;  /* 0x30000004ff097230 */ /* 0x000fe40000004100 */
[----:B------:R-:W-:-:S10]  /*0a30*/  HADD2.F32 R11, -RZ, R6.H1_H1 ;  /* 0x30000006ff0b7230 */ /* 0x000fd40000004100 */
[----:B------:R-:W-:Y:S01]  /*0a40*/  @!P1 FADD.FTZ R4, -R9, R11 ;  /* 0x0000000b09049221 */ /* 0x000fe20000010100 */
[----:B------:R-:W-:Y:S01]  /*0a50*/  @!P1 FADD.FTZ R6, -R13, R14 ;  /* 0x0000000e0d069221 */ /* 0x000fe20000010100 */
[----:B------:R-:W-:Y:S02]  /*0a60*/  @!P1 FADD.FTZ R7, -R16, R15 ;  /* 0x0000000f10079221 */ /* 0x000fe40000010100 */
[----:B------:R-:W-:Y:S01]  /*0a70*/  @!P1 FFMA.FTZ R5, R4, UR14, R9 ;  /* 0x0000000e04059c23 */ /* 0x000fe20008010009 */
[----:B------:R-:W-:Y:S01]  /*0a80*/  @P1 FADD.FTZ R9, -R9, R11 ;  /* 0x0000000b09091221 */ /* 0x000fe20000010100 */
[----:B------:R-:W-:Y:S01]  /*0a90*/  @!P1 FFMA.FTZ R6, R6, UR14, R13 ;  /* 0x0000000e06069c23 */ /* 0x000fe2000801000d */
[----:B------:R-:W-:Y:S01]  /*0aa0*/  @!P1 FFMA.FTZ R7, R7, UR14, R16 ;  /* 0x0000000e07079c23 */ /* 0x000fe20008010010 */
[--C-:B------:R-:W-:Y:S01]  /*0ab0*/  @P1 FADD.FTZ R13, -R13, R14.reuse ;  /* 0x0000000e0d0d1221 */ /* 0x100fe20000010100 */
[----:B------:R-:W-:Y:S01]  /*0ac0*/  @P1 FADD.FTZ R16, -R16, R15 ;  /* 0x0000000f10101221 */ /* 0x000fe20000010100 */
[----:B------:R-:W-:Y:S01]  /*0ad0*/  @P1 FFMA.FTZ R5, -R2, R9, R11 ;  /* 0x0000000902051223 */ /* 0x000fe2000001010b */
[----:B------:R-:W-:Y:S01]  /*0ae0*/  IADD3.X R9, PT, PT, R12, UR11, RZ, P2, !PT ;  /* 0x0000000b0c097c10 */ /* 0x000fe200097fe4ff */
[C---:B------:R-:W-:Y:S01]  /*0af0*/  @P1 FFMA.FTZ R6, -R2.reuse, R13, R14 ;  /* 0x0000000d02061223 */ /* 0x040fe2000001010e */
[----:B------:R-:W-:Y:S01]  /*0b00*/  @P1 FFMA.FTZ R7, -R2, R16, R15 ;  /* 0x0000001002071223 */ /* 0x000fe2000001010f */
[----:B0-----:R-:W-:-:S02]  /*0b10*/  IADD3 R3, P2, PT, R3, UR5, RZ ;  /* 0x0000000503037c10 */ /* 0x001fc4000ff5e0ff */
[----:B------:R-:W-:Y:S02]  /*0b20*/  F2FP.F16.F32.PACK_AB R10, R5, R10 ;  /* 0x0000000a050a723e */ /* 0x000fe400000000ff */
[----:B------:R-:W-:Y:S01]  /*0b30*/  F2FP.F16.F32.PACK_AB R11, R7, R6 ;  /* 0x00000006070b723e */ /* 0x000fe200000000ff */
[C---:B------:R-:W-:Y:S02]  /*0b40*/  IMAD.SHL.U32 R4, R3.reuse, 0x4, RZ ;  /* 0x0000000403047824 */ /* 0x040fe400078e00ff */
[----:B------:R-:W-:Y:S01]  /*0b50*/  IMAD.X R0, RZ, RZ, R0, P2 ;  /* 0x000000ffff007224 */ /* 0x000fe200010e0600 */
[C---:B------:R-:W-:Y:S01]  /*0b60*/  LOP3.LUT P2, RZ, R3.reuse, 0xffffc000, RZ, 0xc0, !PT ;  /* 0xffffc00003ff7812 */ /* 0x040fe2000784c0ff */
[----:B------:R1:W-:Y:S01]  /*0b70*/  STG.E.64 desc[UR18][R8.64], R10 ;  /* 0x0000000a08007986 */ /* 0x0003e2000c101b12 */
[----:B------:R-:W-:Y:S02]  /*0b80*/  ISETP.LT.U32.AND P3, PT, R4, UR16, PT ;  /* 0x0000001004007c0c */ /* 0x000fe4000bf61070 */
[----:B------:R-:W-:-:S02]  /*0b90*/  SHF.L.U64.HI R4, R3, 0x2, R0 ;  /* 0x0000000203047819 */ /* 0x000fc40000010200 */
[----:B------:R-:W-:Y:S02]  /*0ba0*/  LOP3.LUT P2, RZ, R0, 0x3fffffff, RZ, 0xc0, P2 ;  /* 0x3fffffff00ff7812 */ /* 0x000fe4000104c0ff */
[----:B------:R-:W-:-:S13]  /*0bb0*/  ISETP.LT.AND.EX P3, PT, R4, UR4, PT, P3 ;  /* 0x0000000404007c0c */ /* 0x000fda000bf61330 */
[----:B-1----:R-:W-:Y:S05]  /*0bc0*/  @!P2 BRA P3, `(.L_x_68) ;  /* 0xfffffffc0048a947 */ /* 0x002fea000183ffff */
[----:B------:R-:W-:Y:S05]  /*0bd0*/  EXIT ;  /* 0x000000000000794d */ /* 0x000fea0003800000 */
.L_x_69:
        /* <DEDUP_REMOVED lines=10> */
.L_x_319:


//--------------------- .text._ZN2at6native52_GLOBAL__N__ff984223_19_ForeachTernaryOp_cu_5285c63625multi_tensor_apply_kernelINS1_28TensorListScalarListMetadataIN3c107complexIfEELi3EEENS1_26TernaryOpScalarListFunctorIS6_Li3ELi2ELi2EEEJNS0_11LerpFunctorIS6_EEEEEvT_T0_DpT1_ --------------------------
	.section	.text._ZN2at6native52_GLOBAL__N__ff984223_19_ForeachTernaryOp_cu_5285c63625multi_tensor_apply_kernelINS1_28TensorListScalarListMetadataIN3c107complexIfEELi3EEENS1_26TernaryOpScalarListFunctorIS6_Li3ELi2ELi2EEEJNS0_11LerpFunctorIS6_EEEEEvT_T0_DpT1_,"ax",@progbits
	.align	128
.text._ZN2at6native52_GLOBAL__N__ff984223_19_ForeachTernaryOp_cu_5285c63625multi_tensor_apply_kernelINS1_28TensorListScalarListMetadataIN3c107complexIfEELi3EEENS1_26TernaryOpScalarListFunctorIS6_Li3ELi2ELi2EEEJNS0_11LerpFunctorIS6_EEEEEvT_T0_DpT1_:
        .type           _ZN2at6native52_GLOBAL__N__ff984223_19_ForeachTernaryOp_cu_5285c63625multi_tensor_apply_kernelINS1_28TensorListScalarListMetadataIN3c107complexIfEELi3EEENS1_26TernaryOpScalarListFunctorIS6_Li3ELi2ELi2EEEJNS0_11LerpFunctorIS6_EEEEEvT_T0_DpT1_,@function
        .size           _ZN2at6native52_GLOBAL__N__ff984223_19_ForeachTernaryOp_cu_5285c63625multi_tensor_apply_kernelINS1_28TensorListScalarListMetadataIN3c107complexIfEELi3EEENS1_26TernaryOpScalarListFunctorIS6_Li3ELi2ELi2EEEJNS0_11LerpFunctorIS6_EEEEEvT_T0_DpT1_,(.L_x_320 - _ZN2at6native52_GLOBAL__N__ff984223_19_ForeachTernaryOp_cu_5285c63625multi_tensor_apply_kernelINS1_28TensorListScalarListMetadataIN3c107complexIfEELi3EEENS1_26TernaryOpScalarListFunctorIS6_Li3ELi2ELi2EEEJNS0_11LerpFunctorIS6_EEEEEvT_T0_DpT1_)
        .other          _ZN2at6native52_GLOBAL__N__ff984223_19_ForeachTernaryOp_cu_5285c63625multi_tensor_apply_kernelINS1_28TensorListScalarListMetadataIN3c107complexIfEELi3EEENS1_26TernaryOpScalarListFunctorIS6_Li3ELi2ELi2EEEJNS0_11LerpFunctorIS6_EEEEEvT_T0_DpT1_,@"STO_CUDA_ENTRY STV_DEFAULT"
_ZN2at6native52_GLOBAL__N__ff984223_19_ForeachTernaryOp_cu_5285c63625multi_tensor_apply_kernelINS1_28TensorListScalarListMetadataIN3c107complexIfEELi3EEENS1_26TernaryOpScalarListFunctorIS6_Li3ELi2ELi2EEEJNS0_11LerpFunctorIS6_EEEEEvT_T0_DpT1_:
        /* <DEDUP_REMOVED lines=10> */
[----:B------:R-:W5:Y:S01]  /*00a0*/  LDCU.64 UR6, c[0x0][UR14+0x380] ;  /* 0x000070000e0677ac */ /* 0x000f620008000a00 */
[----:B--2---:R-:W-:Y:S02]  /*00b0*/  UIMAD.WIDE UR12, UR15, 0x10000, URZ ;  /* 0x000100000f0c78a5 */ /* 0x004fe4000f8e02ff */
[----:B0-----:R-:W-:Y:S02]  /*00c0*/  ULOP3.LUT UR16, UR4, 0x3, URZ, 0xc0, !UPT ;  /* 0x0000000304107892 */ /* 0x001fe4000f8ec0ff */
[----:B------:R-:W-:Y:S02]  /*00d0*/  UIADD3 UR17, UP1, UPT, UR4, -UR12, URZ ;  /* 0x8000000c04117290 */ /* 0x000fe4000ff3e0ff */
[----:B---3--:R-:W-:-:S02]  /*00e0*/  UIMAD.WIDE UR10, UR15, 0x80000, UR10 ;  /* 0x000800000f0a78a5 */ /* 0x008fc4000f8e020a */
[----:B------:R-:W-:Y:S02]  /*00f0*/  UIADD3.X UR4, UPT, UPT, UR5, ~UR13, URZ, UP1, !UPT ;  /* 0x8000000d05047290 */ /* 0x000fe40008ffe4ff */
[----:B----4-:R-:W-:Y:S02]  /*0100*/  UIMAD.WIDE UR8, UR15, 0x80000, UR8 ;  /* 0x000800000f0878a5 */ /* 0x010fe4000f8e0208 */
[----:B------:R-:W-:Y:S02]  /*0110*/  ULOP3.LUT UR16, UR16, 0x1f, UR10, 0xf8, !UPT ;  /* 0x0000001f10107892 */ /* 0x000fe4000f8ef80a */
[----:B-----5:R-:W-:Y:S02]  /*0120*/  UIMAD.WIDE UR6, UR15, 0x80000, UR6 ;  /* 0x000800000f0678a5 */ /* 0x020fe4000f8e0206 */
        /* <DEDUP_REMOVED lines=10> */
[----:B------:R-:W-:Y:S01]  /*01d0*/  UISETP.LT.U32.AND UP0, UPT, UR17, 0x10000, UPT ;  /* 0x000100001100788c */ /* 0x000fe2000bf01070 */
[----:B------:R-:W1:Y:S03]  /*01e0*/  LDCU UR12, c[0x0][0x360] ;  /* 0x00006c00ff0c77ac */ /* 0x000e660008000800 */
[----:B------:R-:W-:Y:S01]  /*01f0*/  UISETP.LT.U32.AND.EX UP0, UPT, UR4, URZ, UPT, UP0 ;  /* 0x000000ff0400728c */ /* 0x000fe2000bf01100 */
[----:B------:R-:W-:-:S03]  /*0200*/  UMOV UR5, URZ ;  /* 0x000000ff00057c82 */ /* 0x000fc60008000000 */
[----:B------:R-:W-:Y:S02]  /*0210*/  USEL UR16, UR4, URZ, UP0 ;  /* 0x000000ff04107287 */ /* 0x000fe40008000000 */
[----:B------:R-:W-:Y:S01]  /*0220*/  USEL UR13, UR17, 0x10000, UP0 ;  /* 0x00010000110d7887 */ /* 0x000fe20008000000 */
[----:B------:R-:W-:-:S11]  /*0230*/  UMOV UR4, URZ ;  /* 0x000000ff00047c82 */ /* 0x000fd60008000000 */
.L_x_79:
[----:B0-2---:R-:W-:Y:S02]  /*0240*/  IADD3 R2, P1, PT, R0, UR4, RZ ;  /* 0x0000000400027c10 */ /* 0x005fe4000ff3e0ff */
[----:B------:R-:W-:Y:S02]  /*0250*/  CS2R R8, SRZ ;  /* 0x0000000000087805 */ /* 0x000fe4000001ff00 */
[----:B------:R-:W-:Y:S02]  /*0260*/  CS2R R10, SRZ ;  /* 0x00000000000a7805 */ /* 0x000fe4000001ff00 */
[C---:B------:R-:W-:Y:S02]  /*0270*/  ISETP.GE.U32.AND P0, PT, R2.reuse, UR13, PT ;  /* 0x0000000d02007c0c */ /* 0x040fe4000bf06070 */
[----:B------:R-:W-:Y:S02]  /*0280*/  IADD3.X R3, PT, PT, RZ, UR5, RZ, P1, !PT ;  /* 0x00000005ff037c10 */ /* 0x000fe40008ffe4ff */
[----:B-1----:R-:W-:-:S02]  /*0290*/  IADD3 R4, P3, PT, R2, UR12, RZ ;  /* 0x0000000c02047c10 */ /* 0x002fc4000ff7e0ff */
[----:B------:R-:W-:Y:S02]  /*02a0*/  ISETP.GE.U32.AND.EX P0, PT, R3, UR16, PT, P0 ;  /* 0x0000001003007c0c */ /* 0x000fe4000bf06100 */
[C---:B------:R-:W-:Y:S02]  /*02b0*/  ISETP.GE.U32.AND P1, PT, R4.reuse, UR13, PT ;  /* 0x0000000d04007c0c */ /* 0x040fe4000bf26070 */
[----:B------:R-:W-:Y:S02]  /*02c0*/  IADD3.X R5, PT, PT, RZ, R3, RZ, P3, !PT ;  /* 0x00000003ff057210 */ /* 0x000fe40001ffe4ff */
[----:B------:R-:W-:Y:S02]  /*02d0*/  IADD3 R6, P4, PT, R4, UR12, RZ ;  /* 0x0000000c04067c10 */ /* 0x000fe4000ff9e0ff */
[----:B------:R-:W-:-:S05]  /*02e0*/  ISETP.GE.U32.AND.EX P1, PT, R5, UR16, PT, P1 ;  /* 0x0000001005007c0c */ /* 0x000fca000bf26110 */
[C---:B------:R-:W-:Y:S02]  /*02f0*/  @!P0 LEA R16, P2, R2.reuse, UR6, 0x3 ;  /* 0x0000000602108c11 */ /* 0x040fe4000f8418ff */
[C---:B------:R-:W-:Y:S02]  /*0300*/  @!P0 LEA R18, P3, R2.reuse, UR8, 0x3 ;  /* 0x0000000802128c11 */ /* 0x040fe4000f8618ff */
[C-C-:B------:R-:W-:Y:S02]  /*0310*/  @!P0 LEA.HI.X R17, R2.reuse, UR7, R3.reuse, 0x3, P2 ;  /* 0x0000000702118c11 */ /* 0x140fe400090f1c03 */
[----:B------:R-:W-:Y:S02]  /*0320*/  @!P0 LEA.HI.X R19, R2, UR9, R3, 0x3, P3 ;  /* 0x0000000902138c11 */ /* 0x000fe400098f1c03 */
[----:B------:R-:W-:Y:S02]  /*0330*/  ISETP.GE.U32.AND P2, PT, R6, UR13, PT ;  /* 0x0000000d06007c0c */ /* 0x000fe4000bf46070 */
[----:B------:R-:W-:-:S02]  /*0340*/  CS2R R12, SRZ ;  /* 0x00000000000c7805 */ /* 0x000fc4000001ff00 */
[----:B------:R-:W-:Y:S01]  /*0350*/  IADD3.X R7, PT, PT, RZ, R5, RZ, P4, !PT ;  /* 0x00000005ff077210 */ /* 0x000fe200027fe4ff */
[----:B------:R0:W5:Y:S01]  /*0360*/  @!P0 LDG.E.64 R8, desc[UR18][R18.64] ;  /* 0x0000001212088981 */ /* 0x000162000c1e1b00 */
[----:B------:R-:W-:Y:S02]  /*0370*/  @!P1 LEA R28, P3, R4, UR6, 0x3 ;  /* 0x00000006041c9c11 */ /* 0x000fe4000f8618ff */
[----:B------:R-:W-:Y:S02]  /*0380*/  IADD3 R24, P5, PT, R6, UR12, RZ ;  /* 0x0000000c06187c10 */ /* 0x000fe4000ffbe0ff */
[----:B------:R-:W-:Y:S02]  /*0390*/  CS2R R14, SRZ ;  /* 0x00000000000e7805 */ /* 0x000fe4000001ff00 */
[----:B------:R-:W-:Y:S01]  /*03a0*/  ISETP.GE.U32.AND.EX P2, PT, R7, UR16, PT, P2 ;  /* 0x0000001007007c0c */ /* 0x000fe2000bf46120 */
[----:B------:R1:W5:Y:S01]  /*03b0*/  @!P0 LDG.E.64 R10, desc[UR18][R16.64] ;  /* 0x00000012100a8981 */ /* 0x000362000c1e1b00 */
[----:B------:R-:W-:-:S02]  /*03c0*/  @!P1 LEA.HI.X R29, R4, UR7, R5, 0x3, P3 ;  /* 0x00000007041d9c11 */ /* 0x000fc400098f1c05 */
[----:B------:R-:W-:Y:S02]  /*03d0*/  ISETP.GE.U32.AND P3, PT, R24, UR13, PT ;  /* 0x0000000d18007c0c */ /* 0x000fe4000bf66070 */
[----:B------:R-:W-:Y:S02]  /*03e0*/  IADD3.X R25, PT, PT, RZ, R7, RZ, P5, !PT ;  /* 0x00000007ff197210 */ /* 0x000fe40002ffe4ff */
[C---:B------:R-:W-:Y:S02]  /*03f0*/  @!P1 LEA R20, P4, R4.reuse, UR8, 0x3 ;  /* 0x0000000804149c11 */ /* 0x040fe4000f8818ff */
[----:B0-----:R-:W-:Y:S02]  /*0400*/  CS2R R18, SRZ ;  /* 0x0000000000127805 */ /* 0x001fe4000001ff00 */
[----:B------:R-:W-:Y:S01]  /*0410*/  ISETP.GE.U32.AND.EX P3, PT, R25, UR16, PT, P3 ;  /* 0x0000001019007c0c */ /* 0x000fe2000bf66130 */
[----:B------:R0:W5:Y:S01]  /*0420*/  @!P1 LDG.E.64 R12, desc[UR18][R28.64] ;  /* 0x000000121c0c9981 */ /* 0x000162000c1e1b00 */
[----:B------:R-:W-:-:S02]  /*0430*/  @!P1 LEA.HI.X R21, R4, UR9, R5, 0x3, P4 ;  /* 0x0000000904159c11 */ /* 0x000fc4000a0f1c05 */
[C---:B------:R-:W-:Y:S02]  /*0440*/  @!P2 LEA R22, P4, R6.reuse, UR6, 0x3 ;  /* 0x000000060616ac11 */ /* 0x040fe4000f8818ff */
[C---:B------:R-:W-:Y:S02]  /*0450*/  @!P2 LEA R26, P5, R6.reuse, UR8, 0x3 ;  /* 0x00000008061aac11 */ /* 0x040fe4000f8a18ff */
[----:B-1----:R-:W-:Y:S02]  /*0460*/  CS2R R16, SRZ ;  /* 0x0000000000107805 */ /* 0x002fe4000001ff00 */
[C-C-:B------:R-:W-:Y:S01]  /*0470*/  @!P2 LEA.HI.X R23, R6.reuse, UR7, R7.reuse, 0x3, P4 ;  /* 0x000000070617ac11 */ /* 0x140fe2000a0f1c07 */
[----:B------:R1:W5:Y:S01]  /*0480*/  @!P1 LDG.E.64 R14, desc[UR18][R20.64] ;  /* 0x00000012140e9981 */ /* 0x000362000c1e1b00 */
[----:B------:R-:W-:Y:S02]  /*0490*/  @!P2 LEA.HI.X R27, R6, UR9, R7, 0x3, P5 ;  /* 0x00000009061bac11 */ /* 0x000fe4000a8f1c07 */
[C---:B0-----:R-:W-:Y:S01]  /*04a0*/  @!P3 LEA R28, P4, R24.reuse, UR6, 0x3 ;  /* 0x00000006181cbc11 */ /* 0x041fe2000f8818ff */
[----:B------:R0:W5:Y:S03]  /*04b0*/  @!P2 LDG.E.64 R16, desc[UR18][R22.64] ;  /* 0x000000121610a981 */ /* 0x000166000c1e1b00 */
[----:B------:R-:W-:Y:S01]  /*04c0*/  @!P3 LEA.HI.X R29, R24, UR7, R25, 0x3, P4 ;  /* 0x00000007181dbc11 */ /* 0x000fe2000a0f1c19 */
[----:B------:R2:W5:Y:S01]  /*04d0*/  @!P2 LDG.E.64 R18, desc[UR18][R26.64] ;  /* 0x000000121a12a981 */ /* 0x000562000c1e1b00 */
[----:B-1----:R-:W-:-:S02]  /*04e0*/  CS2R R20, SRZ ;  /* 0x0000000000147805 */ /* 0x002fc4000001ff00 */
[----:B0-----:R-:W-:-:S04]  /*04f0*/  CS2R R22, SRZ ;  /* 0x0000000000167805 */ /* 0x001fc8000001ff00 */
[----:B------:R0:W5:Y:S01]  /*0500*/  @!P3 LDG.E.64 R20, desc[UR18][R28.64] ;  /* 0x000000121c14b981 */ /* 0x000162000c1e1b00 */
[----:B--2---:R-:W-:-:S04]  /*0510*/  @!P3 LEA R26, P4, R24, UR8, 0x3 ;  /* 0x00000008181abc11 */ /* 0x004fc8000f8818ff */
[----:B------:R-:W-:Y:S02]  /*0520*/  @!P3 LEA.HI.X R27, R24, UR9, R25, 0x3, P4 ;  /* 0x00000009181bbc11 */ /* 0x000fe4000a0f1c19 */
[----:B0-----:R-:W-:-:S03]  /*0530*/  MOV R28, UR15 ;  /* 0x0000000f001c7c02 */ /* 0x001fc60008000f00 */
[----:B------:R0:W5:Y:S02]  /*0540*/  @!P3 LDG.E.64 R22, desc[UR18][R26.64] ;  /* 0x000000121a16b981 */ /* 0x000164000c1e1b00 */
[----:B0-----:R-:W-:Y:S01]  /*0550*/  MOV R27, UR14 ;  /* 0x0000000e001b7c02 */ /* 0x001fe20008000f00 */
[----:B------:R-:W-:-:S04]  /*0560*/  FMUL.FTZ R26, R28, UR15 ;  /* 0x0000000f1c1a7c20 */ /* 0x000fc80008410000 */
[----:B------:R-:W-:-:S05]  /*0570*/  FFMA.FTZ R26, R27, UR14, R26 ;  /* 0x0000000e1b1a7c23 */ /* 0x000fca000801001a */
[----:B------:R-:W-:-:S13]  /*0580*/  FSETP.GEU.FTZ.AND P4, PT, R26, 0.25, PT ;  /* 0x3e8000001a00780b */ /* 0x000fda0003f9e000 */
[----:B------:R-:W-:Y:S05]  /*0590*/  @P4 BRA `(.L_x_71) ;  /* 0x0000000000244947 */ /* 0x000fea0003800000 */
[----:B-----5:R-:W-:Y:S01]  /*05a0*/  FADD.FTZ R9, R9, -R11 ;  /* 0x8000000b09097221 */ /* 0x020fe20000010000 */
        /* <DEDUP_REMOVED lines=8> */
.L_x_71:
[----:B------:R-:W-:Y:S01]  /*0630*/  MOV R29, UR14 ;  /* 0x0000000e001d7c02 */ /* 0x000fe20008000f00 */
        /* <DEDUP_REMOVED lines=10> */
.L_x_72:
        /* <DEDUP_REMOVED lines=10> */
.L_x_73:
        /* <DEDUP_REMOVED lines=11> */
.L_x_74:
        /* <DEDUP_REMOVED lines=10> */
.L_x_75:
        /* <DEDUP_REMOVED lines=11> */
.L_x_76:
        /* <DEDUP_REMOVED lines=10> */
.L_x_77:
        /* <DEDUP_REMOVED lines=11> */
.L_x_78:
[----:B------:R-:W-:Y:S01]  /*0ad0*/  @!P0 LEA R18, P6, R2, UR10, 0x3 ;  /* 0x0000000a02128c11 */ /* 0x000fe2000f8c18ff */
[----:B------:R-:W-:Y:S01]  /*0ae0*/  ULEA UR4, UP0, UR12, UR4, 0x2 ;  /* 0x000000040c047291 */ /* 0x000fe2000f8010ff */
[----:B------:R-:W-:Y:S02]  /*0af0*/  @!P1 LEA R14, P5, R4, UR10, 0x3 ;  /* 0x0000000a040e9c11 */ /* 0x000fe4000f8a18ff */
[----:B------:R-:W-:Y:S01]  /*0b00*/  @!P2 LEA R10, P4, R6, UR10, 0x3 ;  /* 0x0000000a060aac11 */ /* 0x000fe2000f8818ff */
[----:B------:R-:W-:Y:S01]  /*0b10*/  UIADD3.X UR5, UPT, UPT, URZ, UR5, URZ, UP0, !UPT ;  /* 0x00000005ff057290 */ /* 0x000fe200087fe4ff */
[----:B------:R-:W-:Y:S01]  /*0b20*/  @!P0 LEA.HI.X R19, R2, UR11, R3, 0x3, P6 ;  /* 0x0000000b02138c11 */ /* 0x000fe2000b0f1c03 */
[----:B------:R-:W-:Y:S01]  /*0b30*/  UISETP.GE.U32.AND UP0, UPT, UR4, UR13, UPT ;  /* 0x0000000d0400728c */ /* 0x000fe2000bf06070 */
[----:B------:R-:W-:Y:S02]  /*0b40*/  @!P3 LEA R2, P6, R24, UR10, 0x3 ;  /* 0x0000000a1802bc11 */ /* 0x000fe4000f8c18ff */
[----:B------:R-:W-:Y:S01]  /*0b50*/  @!P1 LEA.HI.X R15, R4, UR11, R5, 0x3, P5 ;  /* 0x0000000b040f9c11 */ /* 0x000fe2000a8f1c05 */
[----:B------:R2:W-:Y:S01]  /*0b60*/  @!P0 STG.E.64 desc[UR18][R18.64], R8 ;  /* 0x0000000812008986 */ /* 0x0005e2000c101b12 */
[----:B------:R-:W-:Y:S01]  /*0b70*/  @!P2 LEA.HI.X R11, R6, UR11, R7, 0x3, P4 ;  /* 0x0000000b060bac11 */ /* 0x000fe2000a0f1c07 */
[----:B------:R-:W-:Y:S01]  /*0b80*/  UISETP.GE.U32.AND.EX UP0, UPT, UR5, UR16, UPT, UP0 ;  /* 0x000000100500728c */ /* 0x000fe2000bf06100 */
[----:B------:R-:W-:Y:S01]  /*0b90*/  @!P3 LEA.HI.X R3, R24, UR11, R25, 0x3, P6 ;  /* 0x0000000b1803bc11 */ /* 0x000fe2000b0f1c19 */
[----:B------:R2:W-:Y:S04]  /*0ba0*/  @!P1 STG.E.64 desc[UR18][R14.64], R12 ;  /* 0x0000000c0e009986 */ /* 0x0005e8000c101b12 */
[----:B------:R2:W-:Y:S04]  /*0bb0*/  @!P2 STG.E.64 desc[UR18][R10.64], R16 ;  /* 0x000000100a00a986 */ /* 0x0005e8000c101b12 */
[----:B------:R2:W-:Y:S01]  /*0bc0*/  @!P3 STG.E.64 desc[UR18][R2.64], R20 ;  /* 0x000000140200b986 */ /* 0x0005e2000c101b12 */
[----:B------:R-:W-:Y:S05]  /*0bd0*/  BRA.U !UP0, `(.L_x_79) ;  /* 0xfffffff508987547 */ /* 0x000fea000b83ffff */
[----:B------:R-:W-:Y:S05]  /*0be0*/  EXIT ;  /* 0x000000000000794d */ /* 0x000fea0003800000 */
.L_x_70:
        /* <DEDUP_REMOVED lines=14> */
.L_x_89:
[C---:B------:R-:W-:Y:S02]  /*0cd0*/  SHF.L.U32 R20, R23.reuse, 0x5, RZ ;  /* 0x0000000517147819 */ /* 0x040fe400000006ff */
[----:B------:R-:W-:Y:S02]  /*0ce0*/  SHF.L.U64.HI R21, R23, 0x5, R22 ;  /* 0x0000000517157819 */ /* 0x000fe40000010216 */
[C---:B------:R-:W-:Y:S02]  /*0cf0*/  IADD3 R4, P0, PT, R20.reuse, UR6, RZ ;  /* 0x0000000614047c10 */ /* 0x040fe4000ff1e0ff */
[----:B------:R-:W-:Y:S02]  /*0d00*/  IADD3 R12, P1, PT, R20, UR8, RZ ;  /* 0x00000008140c7c10 */ /* 0x000fe4000ff3e0ff */
[C---:B------:R-:W-:Y:S02]  /*0d10*/  IADD3.X R5, PT, PT, R21.reuse, UR7, RZ, P0, !PT ;  /* 0x0000000715057c10 */ /* 0x040fe400087fe4ff */
[----:B------:R-:W-:-:S04]  /*0d20*/  IADD3.X R13, PT, PT, R21, UR9, RZ, P1, !PT ;  /* 0x00000009150d7c10 */ /* 0x000fc80008ffe4ff */
[----:B------:R-:W5:Y:S04]  /*0d30*/  LDG.E.ENL2.256 R8, R4, desc[UR18][R4.64] ;  /* 0xfe0000120404797e */ /* 0x000f680008121908 */
        /* <DEDUP_REMOVED lines=12> */
.L_x_81:
        /* <DEDUP_REMOVED lines=8> */
.L_x_82:
[----:B0-----:R-:W-:Y:S05]  /*0e80*/  BSYNC.RECONVERGENT B0 ;  /* 0x0000000000007941 */ /* 0x001fea0003800200 */
.L_x_80:
        /* <DEDUP_REMOVED lines=11> */
.L_x_83:
        /* <DEDUP_REMOVED lines=8> */
.L_x_84:
        /* <DEDUP_REMOVED lines=10> */
.L_x_85:
        /* <DEDUP_REMOVED lines=8> */
.L_x_86:
        /* <DEDUP_REMOVED lines=10> */
.L_x_87:
        /* <DEDUP_REMOVED lines=8> */
.L_x_88:
[----:B------:R-:W-:-:S04]  /*1200*/  IADD3 R20, P0, PT, R20, UR10, RZ ;  /* 0x0000000a14147c10 */ /* 0x000fc8000ff1e0ff */
[----:B------:R-:W-:Y:S02]  /*1210*/  IADD3.X R21, PT, PT, R21, UR11, RZ, P0, !PT ;  /* 0x0000000b15157c10 */ /* 0x000fe400087fe4ff */
[----:B------:R-:W-:-:S03]  /*1220*/  IADD3 R23, P0, PT, R23, UR5, RZ ;  /* 0x0000000517177c10 */ /* 0x000fc6000ff1e0ff */
[----:B------:R1:W-:Y:S01]  /*1230*/  STG.E.ENL2.256 desc[UR18][R20.64], R4, R8 ;  /* 0xf80000041408797f */ /* 0x0003e2000f121812 */
[C---:B------:R-:W-:Y:S02]  /*1240*/  SHF.L.U32 R12, R23.reuse, 0x2, RZ ;  /* 0x00000002170c7819 */ /* 0x040fe400000006ff */
[----:B------:R-:W-:Y:S02]  /*1250*/  IADD3.X R22, PT, PT, RZ, R22, RZ, P0, !PT ;  /* 0x00000016ff167210 */ /* 0x000fe400007fe4ff */
[----:B------:R-:W-:Y:S02]  /*1260*/  ISETP.LT.U32.AND P1, PT, R12, UR17, PT ;  /* 0x000000110c007c0c */ /* 0x000fe4000bf21070 */
[C---:B------:R-:W-:Y:S02]  /*1270*/  LOP3.LUT P0, RZ, R23.reuse, 0xffffc000, RZ, 0xc0, !PT ;  /* 0xffffc00017ff7812 */ /* 0x040fe4000780c0ff */
[----:B------:R-:W-:Y:S02]  /*1280*/  SHF.L.U64.HI R12, R23, 0x2, R22 ;  /* 0x00000002170c7819 */ /* 0x000fe40000010216 */
[----:B------:R-:W-:-:S02]  /*1290*/  LOP3.LUT P0, RZ, R22, 0x3fffffff, RZ, 0xc0, P0 ;  /* 0x3fffffff16ff7812 */ /* 0x000fc4000000c0ff */
[----:B------:R-:W-:-:S13]  /*12a0*/  ISETP.LT.AND.EX P1, PT, R12, UR4, PT, P1 ;  /* 0x000000040c007c0c */ /* 0x000fda000bf21310 */
[----:B-1----:R-:W-:Y:S05]  /*12b0*/  @!P0 BRA P1, `(.L_x_89) ;  /* 0xfffffff800848947 */ /* 0x002fea000083ffff */
[----:B------:R-:W-:Y:S05]  /*12c0*/  EXIT ;  /* 0x000000000000794d */ /* 0x000fea0003800000 */
.L_x_90:
        /* <DEDUP_REMOVED lines=11> */
.L_x_320:


//--------------------- .text._ZN2at6native52_GLOBAL__N__ff984223_19_ForeachTernaryOp_cu_5285c63625multi_tensor_apply_kernelINS1_28TensorListScalarListMetadataIN3c107complexIdEELi3EEENS1_26TernaryOpScalarListFunctorIS6_Li3ELi2ELi2EEEJNS0_11LerpFunctorIS6_EEEEEvT_T0_DpT1_ --------------------------
	.section	.text._ZN2at6native52_GLOBAL__N__ff984223_19_ForeachTernaryOp_cu_5285c63625multi_tensor_apply_kernelINS1_28TensorListScalarListMetadataIN3c107complexIdEELi3EEENS1_26TernaryOpScalarListFunctorIS6_Li3ELi2ELi2EEEJNS0_11LerpFunctorIS6_EEEEEvT_T0_DpT1_,"ax",@progbits
	.align	128
.text._ZN2at6native52_GLOBAL__N__ff984223_19_ForeachTernaryOp_cu_5285c63625multi_tensor_apply_kernelINS1_28TensorListScalarListMetadataIN3c107complexIdEELi3EEENS1_26TernaryOpScalarListFunctorIS6_Li3ELi2ELi2EEEJNS0_11LerpFunctorIS6_EEEEEvT_T0_DpT1_:
        .type           _ZN2at6native52_GLOBAL__N__ff984223_19_ForeachTernaryOp_cu_5285c63625multi_tensor_apply_kernelINS1_28TensorListScalarListMetadataIN3c107complexIdEELi3EEENS1_26TernaryOpScalarListFunctorIS6_Li3ELi2ELi2EEEJNS0_11LerpFunctorIS6_EEEEEvT_T0_DpT1_,@function
        .size           _ZN2at6native52_GLOBAL__N__ff984223_19_ForeachTernaryOp_cu_5285c63625multi_tensor_apply_kernelINS1_28TensorListScalarListMetadataIN3c107complexIdEELi3EEENS1_26TernaryOpScalarListFunctorIS6_Li3ELi2ELi2EEEJNS0_11LerpFunctorIS6_EEEEEvT_T0_DpT1_,(.L_x_321 - _ZN2at6native52_GLOBAL__N__ff984223_19_ForeachTernaryOp_cu_5285c63625multi_tensor_apply_kernelINS1_28TensorListScalarListMetadataIN3c107complexIdEELi3EEENS1_26TernaryOpScalarListFunctorIS6_Li3ELi2ELi2EEEJNS0_11LerpFunctorIS6_EEEEEvT_T0_DpT1_)
        .other          _ZN2at6native52_GLOBAL__N__ff984223_19_ForeachTernaryOp_cu_5285c63625multi_tensor_apply_kernelINS1_28TensorListScalarListMetadataIN3c107complexIdEELi3EEENS1_26TernaryOpScalarListFunctorIS6_Li3ELi2ELi2EEEJNS0_11LerpFunctorIS6_EEEEEvT_T0_DpT1_,@"STO_CUDA_ENTRY STV_DEFAULT"
_ZN2at6native52_GLOBAL__N__ff984223_19_ForeachTernaryOp_cu_5285c63625multi_tensor_apply_kernelINS1_28TensorListScalarListMetadataIN3c107complexIdEELi3EEENS1_26TernaryOpScalarListFunctorIS6_Li3ELi2ELi2EEEJNS0_11LerpFunctorIS6_EEEEEvT_T0_DpT1_:
        /* <DEDUP_REMOVED lines=11> */
[----:B------:R-:W5:Y:S01]  /*00b0*/  LDCU.64 UR6, c[0x0][UR12+0x380] ;  /* 0x000070000c0677ac */ /* 0x000f620008000a00 */
[----:B--2---:R-:W-:Y:S02]  /*00c0*/  UIMAD.WIDE UR12, UR14, 0x10000, URZ ;  /* 0x000100000e0c78a5 */ /* 0x004fe4000f8e02ff */
[----:B0-----:R-:W-:Y:S02]  /*00d0*/  ULOP3.LUT UR16, UR4, 0x3, URZ, 0xc0, !UPT ;  /* 0x0000000304107892 */ /* 0x001fe4000f8ec0ff */
[----:B------:R-:W-:Y:S02]  /*00e0*/  UIADD3 UR17, UP1, UPT, UR4, -UR12, URZ ;  /* 0x8000000c04117290 */ /* 0x000fe4000ff3e0ff */
[----:B---3--:R-:W-:Y:S01]  /*00f0*/  UIMAD.WIDE UR10, UR14, 0x100000, UR10 ;  /* 0x001000000e0a78a5 */ /* 0x008fe2000f8e020a */
[----:B------:R-:W0:Y:S01]  /*0100*/  LDCU.64 UR18, c[0x0][UR15+0x980] ;  /* 0x000130000f1277ac */ /* 0x000e220008000a00 */
[----:B----4-:R-:W-:-:S02]  /*0110*/  UIMAD.WIDE UR8, UR14, 0x100000, UR8 ;  /* 0x001000000e0878a5 */ /* 0x010fc4000f8e0208 */
[----:B------:R-:W-:Y:S02]  /*0120*/  ULOP3.LUT UR16, UR16, 0x3f, UR10, 0xf8, !UPT ;  /* 0x0000003f10107892 */ /* 0x000fe4000f8ef80a */
[----:B-----5:R-:W-:Y:S02]  /*0130*/  UIMAD.WIDE UR6, UR14, 0x100000, UR6 ;  /* 0x001000000e0678a5 */ /* 0x020fe4000f8e0206 */
[----:B------:R-:W-:Y:S01]  /*0140*/  ULOP3.LUT UR16, UR16, 0x3f, UR8, 0xf8, !UPT ;  /* 0x0000003f10107892 */ /* 0x000fe2000f8ef808 */
[----:B------:R-:W2:Y:S03]  /*0150*/  LDCU.64 UR14, c[0x0][UR15+0x988] ;  /* 0x000131000f0e77ac */ /* 0x000ea60008000a00 */
[----:B------:R-:W-:Y:S02]  /*0160*/  ULOP3.LUT UP0, URZ, UR16, 0x3f, UR6, 0xf8, !UPT ;  /* 0x0000003f10ff7892 */ /* 0x000fe4000f80f806 */
[----:B------:R-:W-:-:S02]  /*0170*/  UIADD3.X UR4, UPT, UPT, UR5, ~UR13, URZ, UP1, !UPT ;  /* 0x8000000d05047290 */ /* 0x000fc40008ffe4ff */
[----:B------:R-:W-:-:S09]  /*0180*/  ULOP3.LUT UP0, URZ, URZ, URZ, URZ, 0xfc, UP0 ;  /* 0x000000ffffff7292 */ /* 0x000fd2000800fcff */
[----:B01----:R-:W-:Y:S05]  /*0190*/  BRA.U !UP0, `(.L_x_91) ;  /* 0x0000001908a47547 */ /* 0x003fea000b800000 */
[----:B------:R-:W-:-:S04]  /*01a0*/  UISETP.GE.U32.AND UP0, UPT, UR17, 0x1, UPT ;  /* 0x000000011100788c */ /* 0x000fc8000bf06070 */
[----:B------:R-:W-:-:S06]  /*01b0*/  UISETP.GE.AND.EX UP0, UPT, UR4, URZ, UPT, UP0 ;  /* 0x000000ff0400728c */ /* 0x000fcc000bf06300 */
[----:B------:R-:W-:-:S13]  /*01c0*/  PLOP3.LUT P0, PT, PT, PT, UP0, 0x80, 0x8 ;  /* 0x000000000008781c */ /* 0x000fda0003f0f008 */
[----:B--2---:R-:W-:Y:S05]  /*01d0*/  @!P0 EXIT ;  /* 0x000000000000894d */ /* 0x004fea0003800000 */
[----:B------:R-:W0:Y:S01]  /*01e0*/  S2R R44, SR_TID.X ;  /* 0x00000000002c7919 */ /* 0x000e220000002100 */
[----:B------:R-:W-:Y:S01]  /*01f0*/  IMAD.U32 R32, RZ, RZ, UR14 ;  /* 0x0000000eff207e24 */ /* 0x000fe2000f8e00ff */
[----:B------:R-:W-:Y:S01]  /*0200*/  UISETP.LT.U32.AND UP0, UPT, UR17, 0x10000, UPT ;  /* 0x000100001100788c */ /* 0x000fe2000bf01070 */
[----:B------:R-:W-:Y:S01]  /*0210*/  IMAD.U32 R33, RZ, RZ, UR15 ;  /* 0x0000000fff217e24 */ /* 0x000fe2000f8e00ff */
[----:B------:R-:W1:Y:S01]  /*0220*/  LDCU UR12, c[0x0][0x360] ;  /* 0x00006c00ff0c77ac */ /* 0x000e620008000800 */
[----:B------:R-:W-:Y:S02]  /*0230*/  IMAD.U32 R2, RZ, RZ, UR18 ;  /* 0x00000012ff027e24 */ /* 0x000fe4000f8e00ff */
[----:B------:R-:W-:Y:S01]  /*0240*/  IMAD.U32 R3, RZ, RZ, UR19 ;  /* 0x00000013ff037e24 */ /* 0x000fe2000f8e00ff */
[----:B------:R-:W-:Y:S01]  /*0250*/  UISETP.LT.U32.AND.EX UP0, UPT, UR4, URZ, UPT, UP0 ;  /* 0x000000ff0400728c */ /* 0x000fe2000bf01100 */
[----:B------:R-:W2:Y:S01]  /*0260*/  DMUL R32, R32, UR14 ;  /* 0x0000000e20207c28 */ /* 0x000ea20008000000 */
[----:B------:R-:W-:-:S02]  /*0270*/  UMOV UR5, URZ ;  /* 0x000000ff00057c82 */ /* 0x000fc40008000000 */
[----:B------:R-:W-:Y:S02]  /*0280*/  USEL UR16, UR4, URZ, UP0 ;  /* 0x000000ff04107287 */ /* 0x000fe40008000000 */
[----:B------:R-:W-:Y:S01]  /*0290*/  USEL UR13, UR17, 0x10000, UP0 ;  /* 0x00010000110d7887 */ /* 0x000fe20008000000 */
[----:B------:R-:W-:-:S15]  /*02a0*/  UMOV UR4, URZ ;  /* 0x000000ff00047c82 */ /* 0x000fde0008000000 */
[----:B------:R-:W-:-:S15]  /*02b0*/  NOP ;  /* 0x0000000000007918 */ /* 0x000fde0000000000 */
[----:B------:R-:W-:-:S15]  /*02c0*/  NOP ;  /* 0x0000000000007918 */ /* 0x000fde0000000000 */
[----:B------:R-:W-:-:S13]  /*02d0*/  NOP ;  /* 0x0000000000007918 */ /* 0x000fda0000000000 */
[----:B--2---:R2:W3:-:S15]  /*02e0*/  DFMA R32, R2, UR18, R32 ;  /* 0x0000001202207c2b */ /* 0x0044de0008000020 */
[----:B------:R-:W-:-:S15]  /*02f0*/  NOP ;  /* 0x0000000000007918 */ /* 0x000fde0000000000 */
[----:B------:R-:W-:-:S15]  /*0300*/  NOP ;  /* 0x0000000000007918 */ /* 0x000fde0000000000 */
[----:B------:R-:W-:-:S15]  /*0310*/  NOP ;  /* 0x0000000000007918 */ /* 0x000fde0000000000 */
[----:B------:R-:W-:-:S04]  /*0320*/  NOP ;  /* 0x0000000000007918 */ /* 0x000fc80000000000 */
[----:B0123--:R-:W4:Y:S02]  /*0330*/  DADD R2, RZ, -UR14 ;  /* 0x8000000eff027e29 */ /* 0x00ff240008000000 */
.L_x_100:
[----:B------:R-:W-:Y:S02]  /*0340*/  IADD3 R0, P1, PT, R44, UR4, RZ ;  /* 0x000000042c007c10 */ /* 0x000fe4000ff3e0ff */
[----:B0-----:R-:W-:Y:S02]  /*0350*/  CS2R R22, SRZ ;  /* 0x0000000000167805 */ /* 0x001fe4000001ff00 */
[----:B------:R-:W-:Y:S02]  /*0360*/  CS2R R20, SRZ ;  /* 0x0000000000147805 */ /* 0x000fe4000001ff00 */
[C---:B------:R-:W-:Y:S01]  /*0370*/  IADD3 R34, P3, PT, R0.reuse, UR12, RZ ;  /* 0x0000000c00227c10 */ /* 0x040fe2000ff7e0ff */
[----:B------:R-:W-:Y:S01]  /*0380*/  IMAD.X R35, RZ, RZ, UR5, P1 ;  /* 0x00000005ff237e24 */ /* 0x000fe200088e06ff */
[----:B------:R-:W-:Y:S02]  /*0390*/  ISETP.GE.U32.AND P0, PT, R0, UR13, PT ;  /* 0x0000000d00007c0c */ /* 0x000fe4000bf06070 */
[----:B------:R-:W-:Y:S01]  /*03a0*/  ISETP.GE.U32.AND P1, PT, R34, UR13, PT ;  /* 0x0000000d22007c0c */ /* 0x000fe2000bf26070 */
[----:B------:R-:W-:Y:S01]  /*03b0*/  IMAD.X R41, RZ, RZ, R35, P3 ;  /* 0x000000ffff297224 */ /* 0x000fe200018e0623 */
[----:B------:R-:W-:-:S02]  /*03c0*/  ISETP.GE.U32.AND.EX P0, PT, R35, UR16, PT, P0 ;  /* 0x0000001023007c0c */ /* 0x000fc4000bf06100 */
[----:B------:R-:W-:Y:S02]  /*03d0*/  IADD3 R40, P4, PT, R34, UR12, RZ ;  /* 0x0000000c22287c10 */ /* 0x000fe4000ff9e0ff */
[----:B------:R-:W-:-:S03]  /*03e0*/  ISETP.GE.U32.AND.EX P1, PT, R41, UR16, PT, P1 ;  /* 0x0000001029007c0c */ /* 0x000fc6000bf26110 */
[----:B------:R-:W-:Y:S01]  /*03f0*/  IMAD.X R43, RZ, RZ, R41, P4 ;  /* 0x000000ffff2b7224 */ /* 0x000fe200020e0629 */
[----:B------:R-:W-:-:S05]  /*0400*/  IADD3 R42, P4, PT, R40, UR12, RZ ;  /* 0x0000000c282a7c10 */ /* 0x000fca000ff9e0ff */
[C---:B------:R-:W-:Y:S02]  /*0410*/  @!P0 LEA R4, P2, R0.reuse, UR6, 0x4 ;  /* 0x0000000600048c11 */ /* 0x040fe4000f8420ff */
[C---:B------:R-:W-:Y:S02]  /*0420*/  @!P0 LEA R6, P3, R0.reuse, UR8, 0x4 ;  /* 0x0000000800068c11 */ /* 0x040fe4000f8620ff */
[C-C-:B------:R-:W-:Y:S02]  /*0430*/  @!P0 LEA.HI.X R5, R0.reuse, UR7, R35.reuse, 0x4, P2 ;  /* 0x0000000700058c11 */ /* 0x140fe400090f2423 */
[----:B------:R-:W-:Y:S02]  /*0440*/  @!P0 LEA.HI.X R7, R0, UR9, R35, 0x4, P3 ;  /* 0x0000000900078c11 */ /* 0x000fe400098f2423 */
[----:B------:R-:W-:Y:S01]  /*0450*/  ISETP.GE.U32.AND P2, PT, R40, UR13, PT ;  /* 0x0000000d28007c0c */ /* 0x000fe2000bf46070 */
[----:B------:R-:W-:Y:S01]  /*0460*/  IMAD.X R45, RZ, RZ, R43, P4 ;  /* 0x000000ffff2d7224 */ /* 0x000fe200020e062b */
[----:B------:R-:W-:-:S02]  /*0470*/  @!P1 LEA R8, P3, R34, UR6, 0x4 ;  /* 0x0000000622089c11 */ /* 0x000fc4000f8620ff */
[----:B------:R-:W-:Y:S02]  /*0480*/  CS2R R38, SRZ ;  /* 0x0000000000267805 */ /* 0x000fe4000001ff00 */
[----:B------:R-:W-:Y:S02]  /*0490*/  ISETP.GE.U32.AND.EX P2, PT, R43, UR16, PT, P2 ;  /* 0x000000102b007c0c */ /* 0x000fe4000bf46120 */
[----:B------:R-:W-:Y:S02]  /*04a0*/  CS2R R36, SRZ ;  /* 0x0000000000247805 */ /* 0x000fe4000001ff00 */
[----:B------:R-:W-:Y:S02]  /*04b0*/  @!P1 LEA.HI.X R9, R34, UR7, R41, 0x4, P3 ;  /* 0x0000000722099c11 */ /* 0x000fe400098f2429 */
[----:B------:R-:W-:Y:S02]  /*04c0*/  CS2R R26, SRZ ;  /* 0x00000000001a7805 */ /* 0x000fe4000001ff00 */
[----:B------:R-:W-:-:S02]  /*04d0*/  ISETP.GE.U32.AND P3, PT, R42, UR13, PT ;  /* 0x0000000d2a007c0c */ /* 0x000fc4000bf66070 */
[----:B------:R-:W-:Y:S02]  /*04e0*/  CS2R R24, SRZ ;  /* 0x0000000000187805 */ /* 0x000fe4000001ff00 */
[C---:B------:R-:W-:Y:S02]  /*04f0*/  @!P1 LEA R10, P4, R34.reuse, UR8, 0x4 ;  /* 0x00000008220a9c11 */ /* 0x040fe4000f8820ff */
[----:B------:R-:W-:Y:S02]  /*0500*/  CS2R R30, SRZ ;  /* 0x00000000001e7805 */ /* 0x000fe4000001ff00 */
[----:B------:R-:W-:Y:S02]  /*0510*/  ISETP.GE.U32.AND.EX P3, PT, R45, UR16, PT, P3 ;  /* 0x000000102d007c0c */ /* 0x000fe4000bf66130 */
[----:B------:R-:W-:Y:S02]  /*0520*/  CS2R R28, SRZ ;  /* 0x00000000001c7805 */ /* 0x000fe4000001ff00 */
[----:B------:R-:W-:Y:S01]  /*0530*/  @!P1 LEA.HI.X R11, R34, UR9, R41, 0x4, P4 ;  /* 0x00000009220b9c11 */ /* 0x000fe2000a0f2429 */
[----:B------:R-:W5:Y:S01]  /*0540*/  @!P0 LDG.E.128 R20, desc[UR20][R4.64] ;  /* 0x0000001404148981 */ /* 0x000f62000c1e1d00 */
[----:B------:R-:W-:-:S02]  /*0550*/  @!P2 LEA R46, P5, R40, UR6, 0x4 ;  /* 0x00000006282eac11 */ /* 0x000fc4000f8a20ff */
[C---:B------:R-:W-:Y:S01]  /*0560*/  @!P2 LEA R48, P4, R40.reuse, UR8, 0x4 ;  /* 0x000000082830ac11 */ /* 0x040fe2000f8820ff */
[----:B------:R0:W5:Y:S01]  /*0570*/  @!P0 LDG.E.128 R36, desc[UR20][R6.64] ;  /* 0x0000001406248981 */ /* 0x000162000c1e1d00 */
[C-C-:B------:R-:W-:Y:S02]  /*0580*/  @!P2 LEA.HI.X R47, R40.reuse, UR7, R43.reuse, 0x4, P5 ;  /* 0x00000007282fac11 */ /* 0x140fe4000a8f242b */
[----:B------:R-:W-:Y:S01]  /*0590*/  @!P2 LEA.HI.X R49, R40, UR9, R43, 0x4, P4 ;  /* 0x000000092831ac11 */ /* 0x000fe2000a0f242b */
[----:B------:R1:W5:Y:S01]  /*05a0*/  @!P1 LDG.E.128 R24, desc[UR20][R8.64] ;  /* 0x0000001408189981 */ /* 0x000362000c1e1d00 */
[C---:B------:R-:W-:Y:S02]  /*05b0*/  @!P3 LEA R50, P5, R42.reuse, UR6, 0x4 ;  /* 0x000000062a32bc11 */ /* 0x040fe4000f8a20ff */
[----:B------:R-:W-:Y:S02]  /*05c0*/  CS2R R14, SRZ ;  /* 0x00000000000e7805 */ /* 0x000fe4000001ff00 */
[----:B------:R-:W-:Y:S01]  /*05d0*/  @!P3 LEA R52, P4, R42, UR8, 0x4 ;  /* 0x000000082a34bc11 */ /* 0x000fe2000f8820ff */
[----:B------:R2:W5:Y:S01]  /*05e0*/  @!P1 LDG.E.128 R28, desc[UR20][R10.64] ;  /* 0x000000140a1c9981 */ /* 0x000562000c1e1d00 */
[----:B------:R-:W-:-:S02]  /*05f0*/  CS2R R12, SRZ ;  /* 0x00000000000c7805 */ /* 0x000fc4000001ff00 */
[----:B------:R-:W-:Y:S02]  /*0600*/  CS2R R18, SRZ ;  /* 0x0000000000127805 */ /* 0x000fe4000001ff00 */
[----:B------:R-:W-:Y:S02]  /*0610*/  CS2R R16, SRZ ;  /* 0x0000000000107805 */ /* 0x000fe4000001ff00 */
[----:B0-----:R-:W-:Y:S02]  /*0620*/  CS2R R6, SRZ ;  /* 0x0000000000067805 */ /* 0x001fe4000001ff00 */
[----:B------:R-:W-:Y:S02]  /*0630*/  CS2R R4, SRZ ;  /* 0x0000000000047805 */ /* 0x000fe4000001ff00 */
[----:B-1----:R-:W-:Y:S02]  /*0640*/  CS2R R8, SRZ ;  /* 0x0000000000087805 */ /* 0x002fe4000001ff00 */
[C-C-:B------:R-:W-:Y:S01]  /*0650*/  @!P3 LEA.HI.X R51, R42.reuse, UR7, R45.reuse, 0x4, P5 ;  /* 0x000000072a33bc11 */ /* 0x140fe2000a8f242d */
[----:B------:R0:W5:Y:S01]  /*0660*/  @!P2 LDG.E.128 R12, desc[UR20][R46.64] ;  /* 0x000000142e0ca981 */ /* 0x000162000c1e1d00 */
[----:B------:R-:W-:-:S02]  /*0670*/  @!P3 LEA.HI.X R53, R42, UR9, R45, 0x4, P4 ;  /* 0x000000092a35bc11 */ /* 0x000fc4000a0f242d */
[----:B--2---:R-:W-:Y:S01]  /*0680*/  CS2R R10, SRZ ;  /* 0x00000000000a7805 */ /* 0x004fe2000001ff00 */
[----:B------:R0:W5:Y:S04]  /*0690*/  @!P2 LDG.E.128 R16, desc[UR20][R48.64] ;  /* 0x000000143010a981 */ /* 0x000168000c1e1d00 */
[----:B------:R0:W5:Y:S04]  /*06a0*/  @!P3 LDG.E.128 R4, desc[UR20][R50.64] ;  /* 0x000000143204b981 */ /* 0x000168000c1e1d00 */
[----:B------:R0:W5:Y:S01]  /*06b0*/  @!P3 LDG.E.128 R8, desc[UR20][R52.64] ;  /* 0x000000143408b981 */ /* 0x000162000c1e1d00 */
[----:B------:R-:W1:Y:S02]  /*06c0*/  DSETP.GEU.AND P4, PT, R32, 0.25, PT ;  /* 0x3fd000002000742a */ /* 0x000e640003f8e000 */
        /* <DEDUP_REMOVED lines=38> */
.L_x_92:
[----:B0-----:R-:W-:Y:S01]  /*0930*/  IMAD.U32 R48, RZ, RZ, UR18 ;  /* 0x00000012ff307e24 */ /* 0x001fe2000f8e00ff */
[----:B-----5:R-:W4:Y:S01]  /*0940*/  DADD R46, R38, -R22 ;  /* 0x00000000262e7229 */ /* 0x020f220000000816 */
[----:B------:R-:W-:-:S15]  /*0950*/  IMAD.U32 R49, RZ, RZ, UR19 ;  /* 0x00000013ff317e24 */ /* 0x000fde000f8e00ff */
[----:B------:R-:W-:-:S15]  /*0960*/  NOP ;  /* 0x0000000000007918 */ /* 0x000fde0000000000 */
[----:B------:R-:W-:-:S15]  /*0970*/  NOP ;  /* 0x0000000000007918 */ /* 0x000fde0000000000 */
[----:B------:R-:W-:-:S15]  /*0980*/  NOP ;  /* 0x0000000000007918 */ /* 0x000fde0000000000 */
[----:B------:R-:W-:-:S03]  /*0990*/  NOP ;  /* 0x0000000000007918 */ /* 0x000fc60000000000 */
[----:B------:R-:W0:-:S15]  /*09a0*/  DADD R48, -R48, 1 ;  /* 0x3ff0000030307429 */ /* 0x000e1e0000000100 */
[----:B------:R-:W-:-:S15]  /*09b0*/  NOP ;  /* 0x0000000000007918 */ /* 0x000fde0000000000 */
[----:B------:R-:W-:-:S15]  /*09c0*/  NOP ;  /* 0x0000000000007918 */ /* 0x000fde0000000000 */
[----:B------:R-:W-:-:S15]  /*09d0*/  NOP ;  /* 0x0000000000007918 */ /* 0x000fde0000000000 */
[----:B------:R-:W-:-:S04]  /*09e0*/  NOP ;  /* 0x0000000000007918 */ /* 0x000fc80000000000 */
[----:B----4-:R-:W-:-:S15]  /*09f0*/  DMUL R22, R2, R46 ;  /* 0x0000002e02167228 */ /* 0x010fde0000000000 */
[----:B------:R-:W-:-:S15]  /*0a00*/  NOP ;  /* 0x0000000000007918 */ /* 0x000fde0000000000 */
[----:B------:R-:W-:-:S15]  /*0a10*/  NOP ;  /* 0x0000000000007918 */ /* 0x000fde0000000000 */
[----:B------:R-:W-:-:S15]  /*0a20*/  NOP ;  /* 0x0000000000007918 */ /* 0x000fde0000000000 */
[----:B------:R-:W-:-:S04]  /*0a30*/  NOP ;  /* 0x0000000000007918 */ /* 0x000fc80000000000 */
[----:B------:R-:W1:-:S15]  /*0a40*/  DADD R20, R36, -R20 ;  /* 0x0000000024147229 */ /* 0x000e5e0000000814 */
        /* <DEDUP_REMOVED lines=9> */
[----:B-1----:R-:W1:-:S15]  /*0ae0*/  DFMA R22, R20, R48, -R22 ;  /* 0x000000301416722b */ /* 0x002e5e0000000816 */
[----:B------:R-:W-:-:S15]  /*0af0*/  NOP ;  /* 0x0000000000007918 */ /* 0x000fde0000000000 */
[----:B------:R-:W-:-:S15]  /*0b00*/  NOP ;  /* 0x0000000000007918 */ /* 0x000fde0000000000 */
[----:B------:R-:W-:-:S15]  /*0b10*/  NOP ;  /* 0x0000000000007918 */ /* 0x000fde0000000000 */
[----:B------:R-:W-:-:S04]  /*0b20*/  NOP ;  /* 0x0000000000007918 */ /* 0x000fc80000000000 */
[----:B0-----:R-:W0:-:S15]  /*0b30*/  DFMA R46, R2, R20, R46 ;  /* 0x00000014022e722b */ /* 0x001e1e000000002e */
[----:B------:R-:W-:-:S15]  /*0b40*/  NOP ;  /* 0x0000000000007918 */ /* 0x000fde0000000000 */
[----:B------:R-:W-:-:S15]  /*0b50*/  NOP ;  /* 0x0000000000007918 */ /* 0x000fde0000000000 */
[----:B------:R-:W-:-:S15]  /*0b60*/  NOP ;  /* 0x0000000000007918 */ /* 0x000fde0000000000 */
[----:B------:R-:W-:-:S04]  /*0b70*/  NOP ;  /* 0x0000000000007918 */ /* 0x000fc80000000000 */
[----:B-1----:R1:W2:-:S15]  /*0b80*/  DADD R20, -R22, R36 ;  /* 0x0000000016147229 */ /* 0x00229e0000000124 */
[----:B------:R-:W-:-:S15]  /*0b90*/  NOP ;  /* 0x0000000000007918 */ /* 0x000fde0000000000 */
[----:B------:R-:W-:-:S15]  /*0ba0*/  NOP ;  /* 0x0000000000007918 */ /* 0x000fde0000000000 */
[----:B------:R-:W-:-:S15]  /*0bb0*/  NOP ;  /* 0x0000000000007918 */ /* 0x000fde0000000000 */
[----:B------:R-:W-:-:S04]  /*0bc0*/  NOP ;  /* 0x0000000000007918 */ /* 0x000fc80000000000 */
[----:B0-2---:R1:W0:Y:S02]  /*0bd0*/  DADD R22, -R46, R38 ;  /* 0x000000002e167229 */ /* 0x0052240000000126 */
.L_x_93:
[----:B------:R-:W-:Y:S05]  /*0be0*/  @P4 BRA `(.L_x_94) ;  /* 0x0000000000944947 */ /* 0x000fea0003800000 */
[----:B------:R-:W1:-:S15]  /*0bf0*/  DADD R30, R30, -R26 ;  /* 0x000000001e1e7229 */ /* 0x000e5e000000081a */
[----:B------:R-:W-:-:S15]  /*0c00*/  NOP ;  /* 0x0000000000007918 */ /* 0x000fde0000000000 */
[----:B------:R-:W-:-:S15]  /*0c10*/  NOP ;  /* 0x0000000000007918 */ /* 0x000fde0000000000 */
[----:B------:R-:W-:-:S15]  /*0c20*/  NOP ;  /* 0x0000000000007918 */ /* 0x000fde0000000000 */
[----:B------:R-:W-:-:S04]  /*0c30*/  NOP ;  /* 0x0000000000007918 */ /* 0x000fc80000000000 */
[----:B-1----:R-:W-:-:S15]  /*0c40*/  DMUL R36, R30, UR14 ;  /* 0x0000000e1e247c28 */ /* 0x002fde0008000000 */
        /* <DEDUP_REMOVED lines=14> */
[----:B-1----:R-:W1:-:S15]  /*0d30*/  DFMA R36, R28, UR18, -R36 ;  /* 0x000000121c247c2b */ /* 0x002e5e0008000824 */
        /* <DEDUP_REMOVED lines=9> */
[----:B-1----:R3:W1:-:S15]  /*0dd0*/  DADD R24, R36, R24 ;  /* 0x0000000024187229 */ /* 0x00265e0000000018 */
[----:B------:R-:W-:-:S15]  /*0de0*/  NOP ;  /* 0x0000000000007918 */ /* 0x000fde0000000000 */
[----:B------:R-:W-:-:S15]  /*0df0*/  NOP ;  /* 0x0000000000007918 */ /* 0x000fde0000000000 */
[----:B------:R-:W-:-:S15]  /*0e00*/  NOP ;  /* 0x0000000000007918 */ /* 0x000fde0000000000 */
[----:B------:R-:W-:-:S04]  /*0e10*/  NOP ;  /* 0x0000000000007918 */ /* 0x000fc80000000000 */
[----:B--2---:R3:W2:Y:S02]  /*0e20*/  DADD R26, R30, R26 ;  /* 0x000000001e1a7229 */ /* 0x0046a4000000001a */
[----:B-123--:R-:W-:Y:S05]  /*0e30*/  BRA `(.L_x_95) ;  /* 0x0000000000ac7947 */ /* 0x00efea0003800000 */
.L_x_94:
[----:B-1----:R-:W-:Y:S01]  /*0e40*/  IMAD.U32 R38, RZ, RZ, UR18 ;  /* 0x00000012ff267e24 */ /* 0x002fe2000f8e00ff */
[----:B------:R-:W4:Y:S01]  /*0e50*/  DADD R36, R30, -R26 ;  /* 0x000000001e247229 */ /* 0x000f22000000081a */
[----:B------:R-:W-:-:S15]  /*0e60*/  IMAD.U32 R39, RZ, RZ, UR19 ;  /* 0x00000013ff277e24 */ /* 0x000fde000f8e00ff */
[----:B------:R-:W-:-:S15]  /*0e70*/  NOP ;  /* 0x0000000000007918 */ /* 0x000fde0000000000 */
[----:B------:R-:W-:-:S15]  /*0e80*/  NOP ;  /* 0x0000000000007918 */ /* 0x000fde0000000000 */
[----:B------:R-:W-:-:S15]  /*0e90*/  NOP ;  /* 0x0000000000007918 */ /* 0x000fde0000000000 */
[----:B------:R-:W-:-:S03]  /*0ea0*/  NOP ;  /* 0x0000000000007918 */ /* 0x000fc60000000000 */
[----:B------:R-:W1:-:S15]  /*0eb0*/  DADD R38, -R38, 1 ;  /* 0x3ff0000026267429 */ /* 0x000e5e0000000100 */
        /* <DEDUP_REMOVED lines=9> */
[----:B------:R-:W2:-:S15]  /*0f50*/  DADD R24, R28, -R24 ;  /* 0x000000001c187229 */ /* 0x000e9e0000000818 */
[----:B------:R-:W-:-:S15]  /*0f60*/  NOP ;  /* 0x0000000000007918 */ /* 0x000fde0000000000 */
[----:B------:R-:W-:-:S15]  /*0f70*/  NOP ;  /* 0x0000000000007918 */ /* 0x000fde0000000000 */
[----:B------:R-:W-:-:S15]  /*0f80*/  NOP ;  /* 0x0000000000007918 */ /* 0x000fde0000000000 */
[----:B------:R-:W-:-:S04]  /*0f90*/  NOP ;  /* 0x0000000000007918 */ /* 0x000fc80000000000 */
[----:B-1----:R-:W1:-:S15]  /*0fa0*/  DMUL R36, R38, R36 ;  /* 0x0000002426247228 */ /* 0x002e5e0000000000 */
[----:B------:R-:W-:-:S15]  /*0fb0*/  NOP ;  /* 0x0000000000007918 */ /* 0x000fde0000000000 */
[----:B------:R-:W-:-:S15]  /*0fc0*/  NOP ;  /* 0x0000000000007918 */ /* 0x000fde0000000000 */
[----:B------:R-:W-:-:S15]  /*0fd0*/  NOP ;  /* 0x0000000000007918 */ /* 0x000fde0000000000 */
[----:B------:R-:W-:-:S04]  /*0fe0*/  NOP ;  /* 0x0000000000007918 */ /* 0x000fc80000000000 */
[----:B--2---:R-:W2:-:S15]  /*0ff0*/  DFMA R26, R38, R24, -R26 ;  /* 0x00000018261a722b */ /* 0x004e9e000000081a */
[----:B------:R-:W-:-:S15]  /*1000*/  NOP ;  /* 0x0000000000007918 */ /* 0x000fde0000000000 */
[----:B------:R-:W-:-:S15]  /*1010*/  NOP ;  /* 0x0000000000007918 */ /* 0x000fde0000000000 */
[----:B------:R-:W-:-:S15]  /*1020*/  NOP ;  /* 0x0000000000007918 */ /* 0x000fde0000000000 */
[----:B------:R-:W-:-:S04]  /*1030*/  NOP ;  /* 0x0000000000007918 */ /* 0x000fc80000000000 */
[----:B-1----:R-:W1:-:S15]  /*1040*/  DFMA R36, R2, R24, R36 ;  /* 0x000000180224722b */ /* 0x002e5e0000000024 */
[----:B------:R-:W-:-:S15]  /*1050*/  NOP ;  /* 0x0000000000007918 */ /* 0x000fde0000000000 */
[----:B------:R-:W-:-:S15]  /*1060*/  NOP ;  /* 0x0000000000007918 */ /* 0x000fde0000000000 */
[----:B------:R-:W-:-:S15]  /*1070*/  NOP ;  /* 0x0000000000007918 */ /* 0x000fde0000000000 */
[----:B------:R-:W-:-:S04]  /*1080*/  NOP ;  /* 0x0000000000007918 */ /* 0x000fc80000000000 */
[----:B--2---:R2:W3:-:S15]  /*1090*/  DADD R24, -R26, R28 ;  /* 0x000000001a187229 */ /* 0x0044de000000011c */
[----:B------:R-:W-:-:S15]  /*10a0*/  NOP ;  /* 0x0000000000007918 */ /* 0x000fde0000000000 */
[----:B------:R-:W-:-:S15]  /*10b0*/  NOP ;  /* 0x0000000000007918 */ /* 0x000fde0000000000 */
[----:B------:R-:W-:-:S15]  /*10c0*/  NOP ;  /* 0x0000000000007918 */ /* 0x000fde0000000000 */
[----:B------:R-:W-:-:S04]  /*10d0*/  NOP ;  /* 0x0000000000007918 */ /* 0x000fc80000000000 */
[----:B-1-3--:R2:W1:Y:S02]  /*10e0*/  DADD R26, -R36, R30 ;  /* 0x00000000241a7229 */ /* 0x00a464000000011e */
.L_x_95:
[----:B------:R-:W-:Y:S05]  /*10f0*/  @P4 BRA `(.L_x_96) ;  /* 0x0000000000944947 */ /* 0x000fea0003800000 */
[----:B------:R-:W2:-:S15]  /*1100*/  DADD R18, R18, -R14 ;  /* 0x0000000012127229 */ /* 0x000e9e000000080e */
[----:B------:R-:W-:-:S15]  /*1110*/  NOP ;  /* 0x0000000000007918 */ /* 0x000fde0000000000 */
[----:B------:R-:W-:-:S15]  /*1120*/  NOP ;  /* 0x0000000000007918 */ /* 0x000fde0000000000 */
[----:B------:R-:W-:-:S15]  /*1130*/  NOP ;  /* 0x0000000000007918 */ /* 0x000fde0000000000 */
[----:B------:R-:W-:-:S04]  /*1140*/  NOP ;  /* 0x0000000000007918 */ /* 0x000fc80000000000 */
[----:B--2---:R-:W-:-:S15]  /*1150*/  DMUL R28, R18, UR14 ;  /* 0x0000000e121c7c28 */ /* 0x004fde0008000000 */
        /* <DEDUP_REMOVED lines=14> */
[----:B--2---:R-:W2:-:S15]  /*1240*/  DFMA R28, R16, UR18, -R28 ;  /* 0x00000012101c7c2b */ /* 0x004e9e000800081c */
        /* <DEDUP_REMOVED lines=9> */
[----:B--2---:R2:W0:-:S15]  /*12e0*/  DADD R12, R28, R12 ;  /* 0x000000001c0c7229 */ /* 0x00441e000000000c */
[----:B------:R-:W-:-:S15]  /*12f0*/  NOP ;  /* 0x0000000000007918 */ /* 0x000fde0000000000 */
[----:B------:R-:W-:-:S15]  /*1300*/  NOP ;  /* 0x0000000000007918 */ /* 0x000fde0000000000 */
[----:B------:R-:W-:-:S15]  /*1310*/  NOP ;  /* 0x0000000000007918 */ /* 0x000fde0000000000 */
[----:B------:R-:W-:-:S04]  /*1320*/  NOP ;  /* 0x0000000000007918 */ /* 0x000fc80000000000 */
[----:B---3--:R2:W3:Y:S02]  /*1330*/  DADD R14, R18, R14 ;  /* 0x00000000120e7229 */ /* 0x0084e4000000000e */
[----:B0-23--:R-:W-:Y:S05]  /*1340*/  BRA `(.L_x_97) ;  /* 0x0000000000ac7947 */ /* 0x00dfea0003800000 */
.L_x_96:
[----:B--2---:R-:W-:Y:S01]  /*1350*/  IMAD.U32 R30, RZ, RZ, UR18 ;  /* 0x00000012ff1e7e24 */ /* 0x004fe2000f8e00ff */
[----:B------:R-:W-:Y:S01]  /*1360*/  DADD R28, R16, -R12 ;  /* 0x00000000101c7229 */ /* 0x000fe2000000080c */
[----:B------:R-:W-:-:S15]  /*1370*/  IMAD.U32 R31, RZ, RZ, UR19 ;  /* 0x00000013ff1f7e24 */ /* 0x000fde000f8e00ff */
[----:B------:R-:W-:-:S15]  /*1380*/  NOP ;  /* 0x0000000000007918 */ /* 0x000fde0000000000 */
[----:B------:R-:W-:-:S15]  /*1390*/  NOP ;  /* 0x0000000000007918 */ /* 0x000fde0000000000 */
[----:B------:R-:W-:-:S15]  /*13a0*/  NOP ;  /* 0x0000000000007918 */ /* 0x000fde0000000000 */
[----:B------:R-:W-:-:S03]  /*13b0*/  NOP ;  /* 0x0000000000007918 */ /* 0x000fc60000000000 */
[----:B------:R-:W4:-:S15]  /*13c0*/  DADD R14, R18, -R14 ;  /* 0x00000000120e7229 */ /* 0x000f1e000000080e */
        /* <DEDUP_REMOVED lines=9> */
[----:B----4-:R-:W3:-:S15]  /*1460*/  DMUL R12, R2, R14 ;  /* 0x0000000e020c7228 */ /* 0x010ede0000000000 */
[----:B------:R-:W-:-:S15]  /*1470*/  NOP ;  /* 0x0000000000007918 */ /* 0x000fde0000000000 */
[----:B------:R-:W-:-:S15]  /*1480*/  NOP ;  /* 0x0000000000007918 */ /* 0x000fde0000000000 */
[----:B------:R-:W-:-:S15]  /*1490*/  NOP ;  /* 0x0000000000007918 */ /* 0x000fde0000000000 */
[----:B------:R-:W-:-:S04]  /*14a0*/  NOP ;  /* 0x0000000000007918 */ /* 0x000fc80000000000 */
[----:B--2---:R-:W2:-:S15]  /*14b0*/  DMUL R14, R30, R14 ;  /* 0x0000000e1e0e7228 */ /* 0x004e9e0000000000 */
[----:B------:R-:W-:-:S15]  /*14c0*/  NOP ;  /* 0x0000000000007918 */ /* 0x000fde0000000000 */
[----:B------:R-:W-:-:S15]  /*14d0*/  NOP ;  /* 0x0000000000007918 */ /* 0x000fde0000000000 */
[----:B------:R-:W-:-:S15]  /*14e0*/  NOP ;  /* 0x0000000000007918 */ /* 0x000fde0000000000 */
[----:B------:R-:W-:-:S04]  /*14f0*/  NOP ;  /* 0x0000000000007918 */ /* 0x000fc80000000000 */
[----:B---3--:R-:W3:-:S15]  /*1500*/  DFMA R12, R30, R28, -R12 ;  /* 0x0000001c1e0c722b */ /* 0x008ede000000080c */
        /* <DEDUP_REMOVED lines=9> */
[----:B---3--:R3:W4:-:S15]  /*15a0*/  DADD R12, -R12, R16 ;  /* 0x000000000c0c7229 */ /* 0x00871e0000000110 */
[----:B------:R-:W-:-:S15]  /*15b0*/  NOP ;  /* 0x0000000000007918 */ /* 0x000fde0000000000 */
[----:B------:R-:W-:-:S15]  /*15c0*/  NOP ;  /* 0x0000000000007918 */ /* 0x000fde0000000000 */
[----:B------:R-:W-:-:S15]  /*15d0*/  NOP ;  /* 0x0000000000007918 */ /* 0x000fde0000000000 */
[----:B------:R-:W-:-:S04]  /*15e0*/  NOP ;  /* 0x0000000000007918 */ /* 0x000fc80000000000 */
[----:B--2-4-:R3:W2:Y:S02]  /*15f0*/  DADD R14, -R14, R18 ;  /* 0x000000000e0e7229 */ /* 0x0146a40000000112 */
.L_x_97:
[----:B------:R-:W-:Y:S05]  /*1600*/  @P4 BRA `(.L_x_98) ;  /* 0x0000000000944947 */ /* 0x000fea0003800000 */
[----:B------:R-:W3:-:S15]  /*1610*/  DADD R10, R10, -R6 ;  /* 0x000000000a0a7229 */ /* 0x000ede0000000806 */
[----:B------:R-:W-:-:S15]  /*1620*/  NOP ;  /* 0x0000000000007918 */ /* 0x000fde0000000000 */
[----:B------:R-:W-:-:S15]  /*1630*/  NOP ;  /* 0x0000000000007918 */ /* 0x000fde0000000000 */
[----:B------:R-:W-:-:S15]  /*1640*/  NOP ;  /* 0x0000000000007918 */ /* 0x000fde0000000000 */
[----:B------:R-:W-:-:S04]  /*1650*/  NOP ;  /* 0x0000000000007918 */ /* 0x000fc80000000000 */
[----:B---3--:R-:W-:-:S15]  /*1660*/  DMUL R16, R10, UR14 ;  /* 0x0000000e0a107c28 */ /* 0x008fde0008000000 */
[----:B------:R-:W-:-:S15]  /*1670*/  NOP ;  /* 0x0000000000007918 */ /* 0x000fde0000000000 */
[----:B------:R-:W-:-:S15]  /*1680*/  NOP ;  /* 0x0000000000007918 */ /* 0x000fde0000000000 */
[----:B------:R-:W-:-:S15]  /*1690*/  NOP ;  /* 0x0000000000007918 */ /* 0x000fde0000000000 */
[----:B------:R-:W-:-:S04]  /*16a0*/  NOP ;  /* 0x0000000000007918 */ /* 0x000fc80000000000 */
[----:B------:R-:W3:-:S15]  /*16b0*/  DADD R8, R8, -R4 ;  /* 0x0000000008087229 */ /* 0x000ede0000000804 */
        /* <DEDUP_REMOVED lines=9> */
[----:B---3--:R-:W3:-:S15]  /*1750*/  DFMA R16, R8, UR18, -R16 ;  /* 0x0000001208107c2b */ /* 0x008ede0008000810 */
        /* <DEDUP_REMOVED lines=9> */
[----:B---3--:R3:W0:-:S15]  /*17f0*/  DADD R4, R16, R4 ;  /* 0x0000000010047229 */ /* 0x00861e0000000004 */
[----:B------:R-:W-:-:S15]  /*1800*/  NOP ;  /* 0x0000000000007918 */ /* 0x000fde0000000000 */
[----:B------:R-:W-:-:S15]  /*1810*/  NOP ;  /* 0x0000000000007918 */ /* 0x000fde0000000000 */
[----:B------:R-:W-:-:S15]  /*1820*/  NOP ;  /* 0x0000000000007918 */ /* 0x000fde0000000000 */
[----:B------:R-:W-:-:S04]  /*1830*/  NOP ;  /* 0x0000000000007918 */ /* 0x000fc80000000000 */
[----:B-----5:R3:W0:Y:S02]  /*1840*/  DADD R6, R10, R6 ;  /* 0x000000000a067229 */ /* 0x0206240000000006 */
[----:B0--3--:R-:W-:Y:S05]  /*1850*/  BRA `(.L_x_99) ;  /* 0x0000000000ac7947 */ /* 0x009fea0003800000 */
.L_x_98:
[----:B---3--:R-:W-:Y:S01]  /*1860*/  IMAD.U32 R18, RZ, RZ, UR18 ;  /* 0x00000012ff127e24 */ /* 0x008fe2000f8e00ff */
        /* <DEDUP_REMOVED lines=11> */
[----:B------:R-:W3:-:S15]  /*1920*/  DADD R18, -R18, 1 ;  /* 0x3ff0000012127429 */ /* 0x000ede0000000100 */
[----:B------:R-:W-:-:S15]  /*1930*/  NOP ;  /* 0x0000000000007918 */ /* 0x000fde0000000000 */
[----:B------:R-:W-:-:S15]  /*1940*/  NOP ;  /* 0x0000000000007918 */ /* 0x000fde0000000000 */
[----:B------:R-:W-:-:S15]  /*1950*/  NOP ;  /* 0x0000000000007918 */ /* 0x000fde0000000000 */
[----:B------:R-:W-:-:S04]  /*1960*/  NOP ;  /* 0x0000000000007918 */ /* 0x000fc80000000000 */
[----:B----4-:R-:W4:-:S15]  /*1970*/  DMUL R4, R2, R6 ;  /* 0x0000000602047228 */ /* 0x010f1e0000000000 */
[----:B------:R-:W-:-:S15]  /*1980*/  NOP ;  /* 0x0000000000007918 */ /* 0x000fde0000000000 */
[----:B------:R-:W-:-:S15]  /*1990*/  NOP ;  /* 0x0000000000007918 */ /* 0x000fde0000000000 */
[----:B------:R-:W-:-:S15]  /*19a0*/  NOP ;  /* 0x0000000000007918 */ /* 0x000fde0000000000 */
[----:B------:R-:W-:-:S04]  /*19b0*/  NOP ;  /* 0x0000000000007918 */ /* 0x000fc80000000000 */
[----:B---3--:R-:W3:-:S15]  /*19c0*/  DMUL R6, R18, R6 ;  /* 0x0000000612067228 */ /* 0x008ede0000000000 */
[----:B------:R-:W-:-:S15]  /*19d0*/  NOP ;  /* 0x0000000000007918 */ /* 0x000fde0000000000 */
[----:B------:R-:W-:-:S15]  /*19e0*/  NOP ;  /* 0x0000000000007918 */ /* 0x000fde0000000000 */
[----:B------:R-:W-:-:S15]  /*19f0*/  NOP ;  /* 0x0000000000007918 */ /* 0x000fde0000000000 */
[----:B------:R-:W-:-:S04]  /*1a00*/  NOP ;  /* 0x0000000000007918 */ /* 0x000fc80000000000 */
[----:B----4-:R-:W4:-:S15]  /*1a10*/  DFMA R4, R18, R16, -R4 ;  /* 0x000000101204722b */ /* 0x010f1e0000000804 */
        /* <DEDUP_REMOVED lines=9> */
[----:B----4-:R4:W0:-:S15]  /*1ab0*/  DADD R4, -R4, R8 ;  /* 0x0000000004047229 */ /* 0x01081e0000000108 */
[----:B------:R-:W-:-:S15]  /*1ac0*/  NOP ;  /* 0x0000000000007918 */ /* 0x000fde0000000000 */
[----:B------:R-:W-:-:S15]  /*1ad0*/  NOP ;  /* 0x0000000000007918 */ /* 0x000fde0000000000 */
[----:B------:R-:W-:-:S15]  /*1ae0*/  NOP ;  /* 0x0000000000007918 */ /* 0x000fde0000000000 */
[----:B------:R-:W-:-:S04]  /*1af0*/  NOP ;  /* 0x0000000000007918 */ /* 0x000fc80000000000 */
[----:B0--3--:R4:W3:Y:S02]  /*1b00*/  DADD R6, -R6, R10 ;  /* 0x0000000006067229 */ /* 0x0098e4000000010a */
.L_x_99:
[----:B----4-:R-:W-:Y:S01]  /*1b10*/  @!P0 LEA R8, P6, R0, UR10, 0x4 ;  /* 0x0000000a00088c11 */ /* 0x010fe2000f8c20ff */
        /* <DEDUP_REMOVED lines=8> */
[----:B------:R0:W-:Y:S01]  /*1ba0*/  @!P0 STG.E.128 desc[UR20][R8.64], R20 ;  /* 0x0000001408008986 */ /* 0x0001e2000c101d14 */
[----:B------:R-:W-:Y:S01]  /*1bb0*/  @!P2 LEA.HI.X R17, R40, UR11, R43, 0x4, P4 ;  /* 0x0000000b2811ac11 */ /* 0x000fe2000a0f242b */
[----:B------:R-:W-:Y:S01]  /*1bc0*/  UISETP.GE.U32.AND.EX UP0, UPT, UR5, UR16, UPT, UP0 ;  /* 0x000000100500728c */ /* 0x000fe2000bf06100 */
[----:B------:R-:W-:Y:S01]  /*1bd0*/  @!P3 LEA.HI.X R19, R42, UR11, R45, 0x4, P6 ;  /* 0x0000000b2a13bc11 */ /* 0x000fe2000b0f242d */
[----:B-1----:R0:W-:Y:S04]  /*1be0*/  @!P1 STG.E.128 desc[UR20][R10.64], R24 ;  /* 0x000000180a009986 */ /* 0x0021e8000c101d14 */
[----:B--2---:R0:W-:Y:S04]  /*1bf0*/  @!P2 STG.E.128 desc[UR20][R16.64], R12 ;  /* 0x0000000c1000a986 */ /* 0x0041e8000c101d14 */
[----:B---3--:R0:W-:Y:S01]  /*1c00*/  @!P3 STG.E.128 desc[UR20][R18.64], R4 ;  /* 0x000000041200b986 */ /* 0x0081e2000c101d14 */
[----:B------:R-:W-:Y:S05]  /*1c10*/  BRA.U !UP0, `(.L_x_100) ;  /* 0xffffffe508c87547 */ /* 0x000fea000b83ffff */
[----:B------:R-:W-:Y:S05]  /*1c20*/  EXIT ;  /* 0x000000000000794d */ /* 0x000fea0003800000 */
.L_x_91:
[----:B------:R-:W0:Y:S02]  /*1c30*/  S2R R0, SR_TID.X ;  /* 0x0000000000007919 */ /* 0x000e240000002100 */
[----:B0-----:R-:W-:-:S03]  /*1c40*/  IMAD.WIDE.U32 R2, R0, 0x4, RZ ;  /* 0x0000000400027825 */ /* 0x001fc600078e00ff */
[----:B------:R-:W-:-:S04]  /*1c50*/  ISETP.GE.U32.AND P0, PT, R2, UR17, PT ;  /* 0x0000001102007c0c */ /* 0x000fc8000bf06070 */
[----:B------:R-:W-:-:S13]  /*1c60*/  ISETP.GE.AND.EX P0, PT, R3, UR4, PT, P0 ;  /* 0x0000000403007c0c */ /* 0x000fda000bf06300 */
[----:B--2---:R-:W-:Y:S05]  /*1c70*/  @P0 EXIT ;  /* 0x000000000000094d */ /* 0x004fea0003800000 */
        /* <DEDUP_REMOVED lines=28> */
.L_x_110:
[C---:B------:R-:W-:Y:S01]  /*1e40*/  IMAD.SHL.U32 R40, R0.reuse, 0x40, RZ ;  /* 0x0000004000287824 */ /* 0x040fe200078e00ff */
[----:B------:R-:W-:-:S04]  /*1e50*/  SHF.L.U64.HI R46, R0, 0x6, R41 ;  /* 0x00000006002e7819 */ /* 0x000fc80000010229 */
[C---:B------:R-:W-:Y:S02]  /*1e60*/  IADD3 R42, P0, PT, R40.reuse, UR6, RZ ;  /* 0x00000006282a7c10 */ /* 0x040fe4000ff1e0ff */
[----:B------:R-:W-:Y:S02]  /*1e70*/  IADD3 R44, P1, PT, R40, UR8, RZ ;  /* 0x00000008282c7c10 */ /* 0x000fe4000ff3e0ff */
[C---:B------:R-:W-:Y:S02]  /*1e80*/  IADD3.X R43, PT, PT, R46.reuse, UR7, RZ, P0, !PT ;  /* 0x000000072e2b7c10 */ /* 0x040fe400087fe4ff */
[----:B------:R-:W-:-:S03]  /*1e90*/  IADD3.X R45, PT, PT, R46, UR9, RZ, P1, !PT ;  /* 0x000000092e2d7c10 */ /* 0x000fc60008ffe4ff */
[----:B--2---:R0:W5:Y:S04]  /*1ea0*/  LDG.E.ENL2.256 R4, R28, desc[UR20][R42.64] ;  /* 0xfe0000142a1c797e */ /* 0x0041680008121904 */
[----:B------:R0:W5:Y:S04]  /*1eb0*/  LDG.E.ENL2.256 R12, R8, desc[UR20][R42.64+0x20] ;  /* 0xfe0001142a08797e */ /* 0x000168000812190c */
[----:B------:R0:W5:Y:S04]  /*1ec0*/  LDG.E.ENL2.256 R16, R32, desc[UR20][R44.64] ;  /* 0xfe0000142c20797e */ /* 0x0001680008121910 */
[----:B----4-:R0:W5:Y:S01]  /*1ed0*/  LDG.E.ENL2.256 R24, R20, desc[UR20][R44.64+0x20] ;  /* 0xfe0001142c14797e */ /* 0x0101620008121918 */
        /* <DEDUP_REMOVED lines=32> */
[----:B0-----:R0:W3:-:S15]  /*20e0*/  DADD R28, R28, R42 ;  /* 0x000000001c1c7229 */ /* 0x0010de000000002a */
[----:B------:R-:W-:-:S15]  /*20f0*/  NOP ;  /* 0x0000000000007918 */ /* 0x000fde0000000000 */
[----:B------:R-:W-:-:S15]  /*2100*/  NOP ;  /* 0x0000000000007918 */ /* 0x000fde0000000000 */
[----:B------:R-:W-:-:S15]  /*2110*/  NOP ;  /* 0x0000000000007918 */ /* 0x000fde0000000000 */
[----:B------:R-:W-:-:S04]  /*2120*/  NOP ;  /* 0x0000000000007918 */ /* 0x000fc80000000000 */
[----:B--2---:R0:W2:Y:S02]  /*2130*/  DADD R30, R30, R34 ;  /* 0x000000001e1e7229 */ /* 0x0040a40000000022 */
[----:B0-23--:R-:W-:Y:S05]  /*2140*/  BRA `(.L_x_103) ;  /* 0x0000000000907947 */ /* 0x00dfea0003800000 */
.L_x_102:
        /* <DEDUP_REMOVED lines=36> */
.L_x_103:
[----:B------:R-:W-:Y:S05]  /*2390*/  BSYNC.RECONVERGENT B0 ;  /* 0x0000000000007941 */ /* 0x000fea0003800200 */
.L_x_101:
        /* <DEDUP_REMOVED lines=39> */
.L_x_104:
        /* <DEDUP_REMOVED lines=36> */
.L_x_105:
        /* <DEDUP_REMOVED lines=38> */
.L_x_106:
        /* <DEDUP_REMOVED lines=36> */
.L_x_107:
[----:B------:R-:W-:Y:S05]  /*2cf0*/  @P2 BRA `(.L_x_108) ;  /* 0x0000000000942947 */ /* 0x000fea0003800000 */
[----:B------:R-:W5:-:S15]  /*2d00*/  DADD R26, -R14, R26 ;  /* 0x000000000e1a7229 */ /* 0x000f5e000000011a */
[----:B------:R-:W-:-:S15]  /*2d10*/  NOP ;  /* 0x0000000000007918 */ /* 0x000fde0000000000 */
[----:B------:R-:W-:-:S15]  /*2d20*/  NOP ;  /* 0x0000000000007918 */ /* 0x000fde0000000000 */
[----:B------:R-:W-:-:S15]  /*2d30*/  NOP ;  /* 0x0000000000007918 */ /* 0x000fde0000000000 */
[----:B------:R-:W-:-:S04]  /*2d40*/  NOP ;  /* 0x0000000000007918 */ /* 0x000fc80000000000 */
[----:B-----5:R-:W-:-:S15]  /*2d50*/  DMUL R16, R26, UR14 ;  /* 0x0000000e1a107c28 */ /* 0x020fde0008000000 */
[----:B------:R-:W-:-:S15]  /*2d60*/  NOP ;  /* 0x0000000000007918 */ /* 0x000fde0000000000 */
[----:B------:R-:W-:-:S15]  /*2d70*/  NOP ;  /* 0x0000000000007918 */ /* 0x000fde0000000000 */
[----:B------:R-:W-:-:S15]  /*2d80*/  NOP ;  /* 0x0000000000007918 */ /* 0x000fde0000000000 */
[----:B------:R-:W-:-:S04]  /*2d90*/  NOP ;  /* 0x0000000000007918 */ /* 0x000fc80000000000 */
[----:B------:R-:W5:-:S15]  /*2da0*/  DADD R24, -R12, R24 ;  /* 0x000000000c187229 */ /* 0x000f5e0000000118 */
[----:B------:R-:W-:-:S15]  /*2db0*/  NOP ;  /* 0x0000000000007918 */ /* 0x000fde0000000000 */
[----:B------:R-:W-:-:S15]  /*2dc0*/  NOP ;  /* 0x0000000000007918 */ /* 0x000fde0000000000 */
[----:B------:R-:W-:-:S15]  /*2dd0*/  NOP ;  /* 0x0000000000007918 */ /* 0x000fde0000000000 */
[----:B------:R-:W-:-:S04]  /*2de0*/  NOP ;  /* 0x0000000000007918 */ /* 0x000fc80000000000 */
[----:B------:R-:W0:-:S15]  /*2df0*/  DMUL R26, R26, UR18 ;  /* 0x000000121a1a7c28 */ /* 0x000e1e0008000000 */
[----:B------:R-:W-:-:S15]  /*2e00*/  NOP ;  /* 0x0000000000007918 */ /* 0x000fde0000000000 */
[----:B------:R-:W-:-:S15]  /*2e10*/  NOP ;  /* 0x0000000000007918 */ /* 0x000fde0000000000 */
[----:B------:R-:W-:-:S15]  /*2e20*/  NOP ;  /* 0x0000000000007918 */ /* 0x000fde0000000000 */
[----:B------:R-:W-:-:S04]  /*2e30*/  NOP ;  /* 0x0000000000007918 */ /* 0x000fc80000000000 */
[----:B-----5:R-:W5:-:S15]  /*2e40*/  DFMA R16, R24, UR18, -R16 ;  /* 0x0000001218107c2b */ /* 0x020f5e0008000810 */
[----:B------:R-:W-:-:S15]  /*2e50*/  NOP ;  /* 0x0000000000007918 */ /* 0x000fde0000000000 */
[----:B------:R-:W-:-:S15]  /*2e60*/  NOP ;  /* 0x0000000000007918 */ /* 0x000fde0000000000 */
[----:B------:R-:W-:-:S15]  /*2e70*/  NOP ;  /* 0x0000000000007918 */ /* 0x000fde0000000000 */
[----:B------:R-:W-:-:S04]  /*2e80*/  NOP ;  /* 0x0000000000007918 */ /* 0x000fc80000000000 */
[----:B0-----:R-:W0:-:S15]  /*2e90*/  DFMA R26, R24, UR14, R26 ;  /* 0x0000000e181a7c2b */ /* 0x001e1e000800001a */
[----:B------:R-:W-:-:S15]  /*2ea0*/  NOP ;  /* 0x0000000000007918 */ /* 0x000fde0000000000 */
[----:B------:R-:W-:-:S15]  /*2eb0*/  NOP ;  /* 0x0000000000007918 */ /* 0x000fde0000000000 */
[----:B------:R-:W-:-:S15]  /*2ec0*/  NOP ;  /* 0x0000000000007918 */ /* 0x000fde0000000000 */
[----:B------:R-:W-:-:S04]  /*2ed0*/  NOP ;  /* 0x0000000000007918 */ /* 0x000fc80000000000 */
[----:B-----5:R0:W0:-:S15]  /*2ee0*/  DADD R24, R12, R16 ;  /* 0x000000000c187229 */ /* 0x02001e0000000010 */
[----:B------:R-:W-:-:S15]  /*2ef0*/  NOP ;  /* 0x0000000000007918 */ /* 0x000fde0000000000 */
[----:B------:R-:W-:-:S15]  /*2f00*/  NOP ;  /* 0x0000000000007918 */ /* 0x000fde0000000000 */
[----:B------:R-:W-:-:S15]  /*2f10*/  NOP ;  /* 0x0000000000007918 */ /* 0x000fde0000000000 */
[----:B------:R-:W-:-:S04]  /*2f20*/  NOP ;  /* 0x0000000000007918 */ /* 0x000fc80000000000 */
[----:B0-----:R0:W0:Y:S02]  /*2f30*/  DADD R26, R14, R26 ;  /* 0x000000000e1a7229 */ /* 0x001024000000001a */
[----:B0-----:R-:W-:Y:S05]  /*2f40*/  BRA `(.L_x_109) ;  /* 0x0000000000907947 */ /* 0x001fea0003800000 */
.L_x_108:
[----:B------:R-:W-:-:S15]  /*2f50*/  DADD R16, -R12, R24 ;  /* 0x000000000c107229 */ /* 0x000fde0000000118 */
        /* <DEDUP_REMOVED lines=9> */
[----:B-----5:R-:W5:-:S15]  /*2ff0*/  DMUL R12, R2, R14 ;  /* 0x0000000e020c7228 */ /* 0x020f5e0000000000 */
[----:B------:R-:W-:-:S15]  /*3000*/  NOP ;  /* 0x0000000000007918 */ /* 0x000fde0000000000 */
[----:B------:R-:W-:-:S15]  /*3010*/  NOP ;  /* 0x0000000000007918 */ /* 0x000fde0000000000 */
[----:B------:R-:W-:-:S15]  /*3020*/  NOP ;  /* 0x0000000000007918 */ /* 0x000fde0000000000 */
[----:B------:R-:W-:-:S04]  /*3030*/  NOP ;  /* 0x0000000000007918 */ /* 0x000fc80000000000 */
[----:B------:R-:W0:-:S15]  /*3040*/  DMUL R14, R14, R36 ;  /* 0x000000240e0e7228 */ /* 0x000e1e0000000000 */
[----:B------:R-:W-:-:S15]  /*3050*/  NOP ;  /* 0x0000000000007918 */ /* 0x000fde0000000000 */
[----:B------:R-:W-:-:S15]  /*3060*/  NOP ;  /* 0x0000000000007918 */ /* 0x000fde0000000000 */
[----:B------:R-:W-:-:S15]  /*3070*/  NOP ;  /* 0x0000000000007918 */ /* 0x000fde0000000000 */
[----:B------:R-:W-:-:S04]  /*3080*/  NOP ;  /* 0x0000000000007918 */ /* 0x000fc80000000000 */
[----:B-----5:R-:W5:-:S15]  /*3090*/  DFMA R12, R16, R36, -R12 ;  /* 0x00000024100c722b */ /* 0x020f5e000000080c */
        /* <DEDUP_REMOVED lines=9> */
[----:B-----5:R0:W0:-:S15]  /*3130*/  DADD R24, R24, -R12 ;  /* 0x0000000018187229 */ /* 0x02001e000000080c */
[----:B------:R-:W-:-:S15]  /*3140*/  NOP ;  /* 0x0000000000007918 */ /* 0x000fde0000000000 */
[----:B------:R-:W-:-:S15]  /*3150*/  NOP ;  /* 0x0000000000007918 */ /* 0x000fde0000000000 */
[----:B------:R-:W-:-:S15]  /*3160*/  NOP ;  /* 0x0000000000007918 */ /* 0x000fde0000000000 */
[----:B------:R-:W-:-:S04]  /*3170*/  NOP ;  /* 0x0000000000007918 */ /* 0x000fc80000000000 */
[----:B0-----:R0:W0:Y:S02]  /*3180*/  DADD R26, R26, -R14 ;  /* 0x000000001a1a7229 */ /* 0x001024000000080e */
.L_x_109:
[----:B------:R-:W-:-:S04]  /*3190*/  IADD3 R12, P0, PT, R40, UR10, RZ ;  /* 0x0000000a280c7c10 */ /* 0x000fc8000ff1e0ff */
[----:B------:R-:W-:Y:S02]  /*31a0*/  IADD3.X R13, PT, PT, R46, UR11, RZ, P0, !PT ;  /* 0x0000000b2e0d7c10 */ /* 0x000fe400087fe4ff */
[----:B------:R-:W-:-:S03]  /*31b0*/  IADD3 R0, P0, PT, R0, UR5, RZ ;  /* 0x0000000500007c10 */ /* 0x000fc6000ff1e0ff */
[----:B--23--:R2:W-:Y:S02]  /*31c0*/  STG.E.ENL2.256 desc[UR20][R12.64], R28, R4 ;  /* 0xf800001c0c04797f */ /* 0x00c5e4000f121814 */
[C---:B0-----:R-:W-:Y:S02]  /*31d0*/  IMAD.SHL.U32 R14, R0.reuse, 0x4, RZ ;  /* 0x00000004000e7824 */ /* 0x041fe400078e00ff */
[----:B------:R-:W-:Y:S01]  /*31e0*/  IMAD.X R41, RZ, RZ, R41, P0 ;  /* 0x000000ffff297224 */ /* 0x000fe200000e0629 */
[----:B------:R2:W-:Y:S01]  /*31f0*/  STG.E.ENL2.256 desc[UR20][R12.64+0x20], R8, R24 ;  /* 0xf80001080c18797f */ /* 0x0005e2000f121814 */
[----:B------:R-:W-:Y:S02]  /*3200*/  LOP3.LUT P0, RZ, R0, 0xffffc000, RZ, 0xc0, !PT ;  /* 0xffffc00000ff7812 */ /* 0x000fe4000780c0ff */
[----:B------:R-:W-:Y:S02]  /*3210*/  ISETP.LT.U32.AND P1, PT, R14, UR17, PT ;  /* 0x000000110e007c0c */ /* 0x000fe4000bf21070 */
[----:B------:R-:W-:-:S02]  /*3220*/  SHF.L.U64.HI R14, R0, 0x2, R41 ;  /* 0x00000002000e7819 */ /* 0x000fc40000010229 */
[----:B------:R-:W-:Y:S02]  /*3230*/  LOP3.LUT P0, RZ, R41, 0x3fffffff, RZ, 0xc0, P0 ;  /* 0x3fffffff29ff7812 */ /* 0x000fe4000000c0ff */
[----:B------:R-:W-:-:S13]  /*3240*/  ISETP.LT.AND.EX P1, PT, R14, UR4, PT, P1 ;  /* 0x000000040e007c0c */ /* 0x000fda000bf21310 */
[----:B------:R-:W-:Y:S05]  /*3250*/  @!P0 BRA P1, `(.L_x_110) ;  /* 0xffffffe800f88947 */ /* 0x000fea000083ffff */
[----:B------:R-:W-:Y:S05]  /*3260*/  EXIT ;  /* 0x000000000000794d */ /* 0x000fea0003800000 */
.L_x_111:
        /* <DEDUP_REMOVED lines=9> */
.L_x_321:


//--------------------- .text._ZN2at6native52_GLOBAL__N__ff984223_19_ForeachTernaryOp_cu_5285c63625multi_tensor_apply_kernelINS1_28TensorListScalarListMetadataIfLi3EEENS1_26TernaryOpScalarListFunctorIfLi3ELi2ELi2EEEJNS0_11LerpFunctorIfEEEEEvT_T0_DpT1_ --------------------------
	.section	.text._ZN2at6native52_GLOBAL__N__ff984223_19_ForeachTernaryOp_cu_5285c63625multi_tensor_apply_kernelINS1_28TensorListScalarListMetadataIfLi3EEENS1_26TernaryOpScalarListFunctorIfLi3ELi2ELi2EEEJNS0_11LerpFunctorIfEEEEEvT_T0_DpT1_,"ax",@progbits
	.align	128
.text._ZN2at6native52_GLOBAL__N__ff984223_19_ForeachTernaryOp_cu_5285c63625multi_tensor_apply_kernelINS1_28TensorListScalarListMetadataIfLi3EEENS1_26TernaryOpScalarListFunctorIfLi3ELi2ELi2EEEJNS0_11LerpFunctorIfEEEEEvT_T0_DpT1_:
        .type           _ZN2at6native52_GLOBAL__N__ff984223_19_ForeachTernaryOp_cu_5285c63625multi_tensor_apply_kernelINS1_28TensorListScalarListMetadataIfLi3EEENS1_26TernaryOpScalarListFunctorIfLi3ELi2ELi2EEEJNS0_11LerpFunctorIfEEEEEvT_T0_DpT1_,@function
        .size           _ZN2at6native52_GLOBAL__N__ff984223_19_ForeachTernaryOp_cu_5285c63625multi_tensor_apply_kernelINS1_28TensorListScalarListMetadataIfLi3EEENS1_26TernaryOpScalarListFunctorIfLi3ELi2ELi2EEEJNS0_11LerpFunctorIfEEEEEvT_T0_DpT1_,(.L_x_322 - _ZN2at6native52_GLOBAL__N__ff984223_19_ForeachTernaryOp_cu_5285c63625multi_tensor_apply_kernelINS1_28TensorListScalarListMetadataIfLi3EEENS1_26TernaryOpScalarListFunctorIfLi3ELi2ELi2EEEJNS0_11LerpFunctorIfEEEEEvT_T0_DpT1_)
        .other          _ZN2at6native52_GLOBAL__N__ff984223_19_ForeachTernaryOp_cu_5285c63625multi_tensor_apply_kernelINS1_28TensorListScalarListMetadataIfLi3EEENS1_26TernaryOpScalarListFunctorIfLi3ELi2ELi2EEEJNS0_11LerpFunctorIfEEEEEvT_T0_DpT1_,@"STO_CUDA_ENTRY STV_DEFAULT"
_ZN2at6native52_GLOBAL__N__ff984223_19_ForeachTernaryOp_cu_5285c63625multi_tensor_apply_kernelINS1_28TensorListScalarListMetadataIfLi3EEENS1_26TernaryOpScalarListFunctorIfLi3ELi2ELi2EEEJNS0_11LerpFunctorIfEEEEEvT_T0_DpT1_:
        /* <DEDUP_REMOVED lines=39> */
.L_x_113:
[----:B0-2---:R-:W-:Y:S01]  /*0270*/  IADD3 R16, P1, PT, R0, UR4, RZ ;  /* 0x0000000400107c10 */ /* 0x005fe2000ff3e0ff */
[----:B------:R-:W-:Y:S02]  /*0280*/  IMAD.MOV.U32 R5, RZ, RZ, RZ ;  /* 0x000000ffff057224 */ /* 0x000fe400078e00ff */
[----:B------:R-:W-:Y:S01]  /*0290*/  IMAD.MOV.U32 R7, RZ, RZ, RZ ;  /* 0x000000ffff077224 */ /* 0x000fe200078e00ff */
[C---:B------:R-:W-:Y:S01]  /*02a0*/  ISETP.GE.U32.AND P0, PT, R16.reuse, UR13, PT ;  /* 0x0000000d10007c0c */ /* 0x040fe2000bf06070 */
[----:B------:R-:W-:Y:S01]  /*02b0*/  IMAD.X R13, RZ, RZ, UR5, P1 ;  /* 0x00000005ff0d7e24 */ /* 0x000fe200088e06ff */
[----:B-1----:R-:W-:-:S04]  /*02c0*/  IADD3 R15, P2, PT, R16, UR12, RZ ;  /* 0x0000000c100f7c10 */ /* 0x002fc8000ff5e0ff */
[----:B------:R-:W-:Y:S01]  /*02d0*/  ISETP.GE.U32.AND.EX P0, PT, R13, UR15, PT, P0 ;  /* 0x0000000f0d007c0c */ /* 0x000fe2000bf06100 */
[----:B------:R-:W-:Y:S01]  /*02e0*/  IMAD.X R18, RZ, RZ, R13, P2 ;  /* 0x000000ffff127224 */ /* 0x000fe200010e060d */
[C---:B------:R-:W-:Y:S02]  /*02f0*/  ISETP.GE.U32.AND P1, PT, R15.reuse, UR13, PT ;  /* 0x0000000d0f007c0c */ /* 0x040fe4000bf26070 */
[----:B------:R-:W-:Y:S02]  /*0300*/  IADD3 R3, P5, PT, R15, UR12, RZ ;  /* 0x0000000c0f037c10 */ /* 0x000fe4000ffbe0ff */
[----:B------:R-:W-:Y:S02]  /*0310*/  ISETP.GE.U32.AND.EX P1, PT, R18, UR15, PT, P1 ;  /* 0x0000000f12007c0c */ /* 0x000fe4000bf26110 */
[----:B------:R-:W-:Y:S01]  /*0320*/  ISETP.GE.U32.AND P2, PT, R3, UR13, PT ;  /* 0x0000000d03007c0c */ /* 0x000fe2000bf46070 */
[----:B------:R-:W-:-:S04]  /*0330*/  IMAD.X R4, RZ, RZ, R18, P5 ;  /* 0x000000ffff047224 */ /* 0x000fc800028e0612 */
[C---:B------:R-:W-:Y:S02]  /*0340*/  @!P0 LEA R26, P4, R16.reuse, UR8, 0x2 ;  /* 0x00000008101a8c11 */ /* 0x040fe4000f8810ff */
[C---:B------:R-:W-:Y:S02]  /*0350*/  @!P0 LEA R24, P3, R16.reuse, UR6, 0x2 ;  /* 0x0000000610188c11 */ /* 0x040fe4000f8610ff */
[----:B------:R-:W-:Y:S02]  /*0360*/  @!P0 LEA.HI.X R27, R16, UR9, R13, 0x2, P4 ;  /* 0x00000009101b8c11 */ /* 0x000fe4000a0f140d */
[----:B------:R-:W-:Y:S02]  /*0370*/  IADD3 R6, P4, PT, R3, UR12, RZ ;  /* 0x0000000c03067c10 */ /* 0x000fe4000ff9e0ff */
[----:B------:R-:W-:Y:S02]  /*0380*/  ISETP.GE.U32.AND.EX P2, PT, R4, UR15, PT, P2 ;  /* 0x0000000f04007c0c */ /* 0x000fe4000bf46120 */
[----:B------:R-:W-:-:S02]  /*0390*/  CS2R R10, SRZ ;  /* 0x00000000000a7805 */ /* 0x000fc4000001ff00 */
[----:B------:R-:W-:Y:S01]  /*03a0*/  @!P0 LEA.HI.X R25, R16, UR7, R13, 0x2, P3 ;  /* 0x0000000710198c11 */ /* 0x000fe200098f140d */
[----:B------:R-:W-:Y:S01]  /*03b0*/  IMAD.X R9, RZ, RZ, R4, P4 ;  /* 0x000000ffff097224 */ /* 0x000fe200020e0604 */
[----:B------:R-:W-:Y:S01]  /*03c0*/  ISETP.GE.U32.AND P3, PT, R6, UR13, PT ;  /* 0x0000000d06007c0c */ /* 0x000fe2000bf66070 */
[----:B------:R-:W-:Y:S01]  /*03d0*/  IMAD.MOV.U32 R8, RZ, RZ, RZ ;  /* 0x000000ffff087224 */ /* 0x000fe200078e00ff */
[----:B------:R-:W-:Y:S01]  /*03e0*/  @!P1 LEA R20, P4, R15, UR8, 0x2 ;  /* 0x000000080f149c11 */ /* 0x000fe2000f8810ff */
[----:B------:R-:W2:Y:S01]  /*03f0*/  @!P0 LDG.E R5, desc[UR18][R24.64] ;  /* 0x0000001218058981 */ /* 0x000ea2000c1e1900 */
[----:B------:R-:W-:Y:S02]  /*0400*/  ISETP.GE.U32.AND.EX P3, PT, R9, UR15, PT, P3 ;  /* 0x0000000f09007c0c */ /* 0x000fe4000bf66130 */
[C---:B------:R-:W-:Y:S01]  /*0410*/  @!P1 LEA R22, P5, R15.reuse, UR6, 0x2 ;  /* 0x000000060f169c11 */ /* 0x040fe2000f8a10ff */
[----:B------:R0:W2:Y:S01]  /*0420*/  @!P0 LDG.E R7, desc[UR18][R26.64] ;  /* 0x000000121a078981 */ /* 0x0000a2000c1e1900 */
[----:B------:R-:W-:-:S02]  /*0430*/  @!P1 LEA.HI.X R21, R15, UR9, R18, 0x2, P4 ;  /* 0x000000090f159c11 */ /* 0x000fc4000a0f1412 */
[----:B------:R-:W-:Y:S02]  /*0440*/  @!P1 LEA.HI.X R23, R15, UR7, R18, 0x2, P5 ;  /* 0x000000070f179c11 */ /* 0x000fe4000a8f1412 */
[C---:B------:R-:W-:Y:S01]  /*0450*/  @!P2 LEA R28, P5, R3.reuse, UR6, 0x2 ;  /* 0x00000006031cac11 */ /* 0x040fe2000f8a10ff */
[----:B------:R1:W3:Y:S03]  /*0460*/  @!P1 LDG.E R11, desc[UR18][R20.64] ;  /* 0x00000012140b9981 */ /* 0x0002e6000c1e1900 */
[----:B------:R-:W-:Y:S01]  /*0470*/  @!P2 LEA.HI.X R29, R3, UR7, R4, 0x2, P5 ;  /* 0x00000007031dac11 */ /* 0x000fe2000a8f1404 */
[----:B------:R4:W3:Y:S01]  /*0480*/  @!P1 LDG.E R8, desc[UR18][R22.64] ;  /* 0x0000001216089981 */ /* 0x0008e2000c1e1900 */
[----:B0-----:R-:W-:-:S03]  /*0490*/  CS2R R26, SRZ ;  /* 0x00000000001a7805 */ /* 0x001fc6000001ff00 */
[----:B------:R0:W5:Y:S01]  /*04a0*/  @!P2 LDG.E R10, desc[UR18][R28.64] ;  /* 0x000000121c0aa981 */ /* 0x000162000c1e1900 */
[----:B-1----:R-:W-:-:S04]  /*04b0*/  @!P2 LEA R20, P4, R3, UR8, 0x2 ;  /* 0x000000080314ac11 */ /* 0x002fc8000f8810ff */
[----:B------:R-:W-:Y:S02]  /*04c0*/  @!P2 LEA.HI.X R21, R3, UR9, R4, 0x2, P4 ;  /* 0x000000090315ac11 */ /* 0x000fe4000a0f1404 */
[C---:B----4-:R-:W-:Y:S02]  /*04d0*/  @!P3 LEA R22, P5, R6.reuse, UR6, 0x2 ;  /* 0x000000060616bc11 */ /* 0x050fe4000f8a10ff */
[C---:B------:R-:W-:Y:S01]  /*04e0*/  @!P3 LEA R24, P4, R6.reuse, UR8, 0x2 ;  /* 0x000000080618bc11 */ /* 0x040fe2000f8810ff */
[----:B0-----:R-:W-:Y:S01]  /*04f0*/  IMAD.MOV.U32 R29, RZ, RZ, RZ ;  /* 0x000000ffff1d7224 */ /* 0x001fe200078e00ff */
[C-C-:B------:R-:W-:Y:S01]  /*0500*/  @!P3 LEA.HI.X R23, R6.reuse, UR7, R9.reuse, 0x2, P5 ;  /* 0x000000070617bc11 */ /* 0x140fe2000a8f1409 */
[----:B------:R-:W5:Y:S01]  /*0510*/  @!P2 LDG.E R27, desc[UR18][R20.64] ;  /* 0x00000012141ba981 */ /* 0x000f62000c1e1900 */
[----:B------:R-:W-:-:S03]  /*0520*/  @!P3 LEA.HI.X R25, R6, UR9, R9, 0x2, P4 ;  /* 0x000000090619bc11 */ /* 0x000fc6000a0f1409 */
[----:B------:R0:W4:Y:S04]  /*0530*/  @!P3 LDG.E R26, desc[UR18][R22.64] ;  /* 0x00000012161ab981 */ /* 0x000128000c1e1900 */
[----:B------:R-:W4:Y:S01]  /*0540*/  @!P3 LDG.E R29, desc[UR18][R24.64] ;  /* 0x00000012181db981 */ /* 0x000f22000c1e1900 */
[----:B------:R-:W-:Y:S01]  /*0550*/  IMAD.U32 R14, RZ, RZ, UR14 ;  /* 0x0000000eff0e7e24 */ /* 0x000fe2000f8e00ff */
[----:B------:R-:W-:-:S04]  /*0560*/  @!P0 LEA R12, P6, R16, UR10, 0x2 ;  /* 0x0000000a100c8c11 */ /* 0x000fc8000f8c10ff */
[----:B------:R-:W-:Y:S02]  /*0570*/  FSETP.GEU.FTZ.AND P4, PT, |R14|, 0.5, PT ;  /* 0x3f0000000e00780b */ /* 0x000fe40003f9e200 */
[----:B------:R-:W-:Y:S02]  /*0580*/  @!P0 LEA.HI.X R13, R16, UR11, R13, 0x2, P6 ;  /* 0x0000000b100d8c11 */ /* 0x000fe4000b0f140d */
[----:B------:R-:W-:Y:S02]  /*0590*/  @!P1 LEA R14, P5, R15, UR10, 0x2 ;  /* 0x0000000a0f0e9c11 */ /* 0x000fe4000f8a10ff */
[----:B------:R-:W-:Y:S02]  /*05a0*/  @!P2 LEA R16, P6, R3, UR10, 0x2 ;  /* 0x0000000a0310ac11 */ /* 0x000fe4000f8c10ff */
[----:B------:R-:W-:Y:S02]  /*05b0*/  @!P1 LEA.HI.X R15, R15, UR11, R18, 0x2, P5 ;  /* 0x0000000b0f0f9c11 */ /* 0x000fe4000a8f1412 */
[----:B------:R-:W-:-:S02]  /*05c0*/  @!P2 LEA.HI.X R17, R3, UR11, R4, 0x2, P6 ;  /* 0x0000000b0311ac11 */ /* 0x000fc4000b0f1404 */
[----:B------:R-:W-:-:S04]  /*05d0*/  @!P3 LEA R18, P5, R6, UR10, 0x2 ;  /* 0x0000000a0612bc11 */ /* 0x000fc8000f8a10ff */
[----:B------:R-:W-:Y:S01]  /*05e0*/  @!P3 LEA.HI.X R19, R6, UR11, R9, 0x2, P5 ;  /* 0x0000000b0613bc11 */ /* 0x000fe2000a8f1409 */
[----:B------:R-:W-:-:S04]  /*05f0*/  ULEA UR4, UP0, UR12, UR4, 0x2 ;  /* 0x000000040c047291 */ /* 0x000fc8000f8010ff */
[----:B------:R-:W-:Y:S02]  /*0600*/  UIADD3.X UR5, UPT, UPT, URZ, UR5, URZ, UP0, !UPT ;  /* 0x00000005ff057290 */ /* 0x000fe400087fe4ff */
[----:B------:R-:W-:-:S04]  /*0610*/  UISETP.GE.U32.AND UP0, UPT, UR4, UR13, UPT ;  /* 0x0000000d0400728c */ /* 0x000fc8000bf06070 */
[----:B------:R-:W-:Y:S01]  /*0620*/  UISETP.GE.U32.AND.EX UP0, UPT, UR5, UR15, UPT, UP0 ;  /* 0x0000000f0500728c */ /* 0x000fe2000bf06100 */
[----:B--2---:R-:W-:-:S04]  /*0630*/  FADD.FTZ R4, R7, -R5 ;  /* 0x8000000507047221 */ /* 0x004fc80000010000 */
[----:B------:R-:W-:Y:S01]  /*0640*/  @!P4 FFMA.FTZ R5, R4, UR14, R5 ;  /* 0x0000000e0405cc23 */ /* 0x000fe20008010005 */
[----:B------:R-:W-:Y:S01]  /*0650*/  @P4 FFMA.FTZ R5, -R2, R4, R7 ;  /* 0x0000000402054223 */ /* 0x000fe20000010107 */
[----:B---3--:R-:W-:-:S04]  /*0660*/  FADD.FTZ R3, R11, -R8 ;  /* 0x800000080b037221 */ /* 0x008fc80000010000 */
[----:B------:R-:W-:Y:S01]  /*0670*/  @!P4 FFMA.FTZ R9, R3, UR14, R8 ;  /* 0x0000000e0309cc23 */ /* 0x000fe20008010008 */
[----:B------:R-:W-:Y:S01]  /*0680*/  @P4 FFMA.FTZ R9, -R2, R3, R11 ;  /* 0x0000000302094223 */ /* 0x000fe2000001010b */
[----:B------:R2:W-:Y:S01]  /*0690*/  @!P0 STG.E desc[UR18][R12.64], R5 ;  /* 0x000000050c008986 */ /* 0x0005e2000c101912 */
[----:B-----5:R-:W-:-:S04]  /*06a0*/  FADD.FTZ R21, R27, -R10 ;  /* 0x8000000a1b157221 */ /* 0x020fc80000010000 */
[----:B0-----:R-:W-:Y:S01]  /*06b0*/  @!P4 FFMA.FTZ R23, R21, UR14, R10 ;  /* 0x0000000e1517cc23 */ /* 0x001fe2000801000a */
[----:B----4-:R-:W-:Y:S01]  /*06c0*/  FADD.FTZ R25, R29, -R26 ;  /* 0x8000001a1d197221 */ /* 0x010fe20000010000 */
[----:B------:R-:W-:-:S03]  /*06d0*/  @P4 FFMA.FTZ R23, -R2, R21, R27 ;  /* 0x0000001502174223 */ /* 0x000fc6000001011b */
[----:B------:R-:W-:Y:S01]  /*06e0*/  @!P4 FFMA.FTZ R3, R25, UR14, R26 ;  /* 0x0000000e1903cc23 */ /* 0x000fe2000801001a */
[----:B------:R-:W-:Y:S01]  /*06f0*/  @P4 FFMA.FTZ R3, -R2, R25, R29 ;  /* 0x0000001902034223 */ /* 0x000fe2000001011d */
[----:B------:R2:W-:Y:S04]  /*0700*/  @!P1 STG.E desc[UR18][R14.64], R9 ;  /* 0x000000090e009986 */ /* 0x0005e8000c101912 */
[----:B------:R2:W-:Y:S04]  /*0710*/  @!P2 STG.E desc[UR18][R16.64], R23 ;  /* 0x000000171000a986 */ /* 0x0005e8000c101912 */
[----:B------:R2:W-:Y:S01]  /*0720*/  @!P3 STG.E desc[UR18][R18.64], R3 ;  /* 0x000000031200b986 */ /* 0x0005e2000c101912 */
[----:B------:R-:W-:Y:S05]  /*0730*/  BRA.U !UP0, `(.L_x_113) ;  /* 0xfffffff908cc7547 */ /* 0x000fea000b83ffff */
[----:B------:R-:W-:Y:S05]  /*0740*/  EXIT ;  /* 0x000000000000794d */ /* 0x000fea0003800000 */
.L_x_112:
        /* <DEDUP_REMOVED lines=13> */
.L_x_114:
[C---:B------:R-:W-:Y:S01]  /*0820*/  IMAD.SHL.U32 R2, R17.reuse, 0x10, RZ ;  /* 0x0000001011027824 */ /* 0x040fe200078e00ff */
[----:B------:R-:W-:-:S04]  /*0830*/  SHF.L.U64.HI R19, R17, 0x4, R0 ;  /* 0x0000000411137819 */ /* 0x000fc80000010200 */
[C---:B------:R-:W-:Y:S02]  /*0840*/  IADD3 R4, P2, PT, R2.reuse, UR6, RZ ;  /* 0x0000000602047c10 */ /* 0x040fe4000ff5e0ff */
[----:B------:R-:W-:Y:S02]  /*0850*/  IADD3 R8, P3, PT, R2, UR8, RZ ;  /* 0x0000000802087c10 */ /* 0x000fe4000ff7e0ff */
[C---:B------:R-:W-:Y:S02]  /*0860*/  IADD3.X R5, PT, PT, R19.reuse, UR7, RZ, P2, !PT ;  /* 0x0000000713057c10 */ /* 0x040fe400097fe4ff */
[----:B------:R-:W-:-:S04]  /*0870*/  IADD3.X R9, PT, PT, R19, UR9, RZ, P3, !PT ;  /* 0x0000000913097c10 */ /* 0x000fc80009ffe4ff */
[----:B------:R-:W2:Y:S04]  /*0880*/  LDG.E.128 R4, desc[UR18][R4.64] ;  /* 0x0000001204047981 */ /* 0x000ea8000c1e1d00 */
[----:B------:R-:W2:Y:S01]  /*0890*/  LDG.E.128 R8, desc[UR18][R8.64] ;  /* 0x0000001208087981 */ /* 0x000ea2000c1e1d00 */
[----:B------:R-:W-:Y:S01]  /*08a0*/  IADD3 R2, P2, PT, R2, UR10, RZ ;  /* 0x0000000a02027c10 */ /* 0x000fe2000ff5e0ff */
[----:B--2---:R-:W-:-:S04]  /*08b0*/  FADD.FTZ R3, -R4, R8 ;  /* 0x0000000804037221 */ /* 0x004fc80000010100 */
[----:B------:R-:W-:Y:S01]  /*08c0*/  @!P1 FFMA.FTZ R12, R3, UR14, R4 ;  /* 0x0000000e030c9c23 */ /* 0x000fe20008010004 */
[----:B------:R-:W-:Y:S01]  /*08d0*/  @P1 FFMA.FTZ R12, -R16, R3, R8 ;  /* 0x00000003100c1223 */ /* 0x000fe20000010108 */
[----:B------:R-:W-:-:S13]  /*08e0*/  PLOP3.LUT P1, PT, P0, PT, PT, 0x80, 0x8 ;  /* 0x000000000008781c */ /* 0x000fda000072f070 */
[----:B------:R-:W-:Y:S01]  /*08f0*/  @!P1 FADD.FTZ R14, -R5, R9 ;  /* 0x00000009050e9221 */ /* 0x000fe20000010100 */
[----:B------:R-:W-:Y:S01]  /*0900*/  @!P1 FADD.FTZ R3, -R6, R10 ;  /* 0x0000000a06039221 */ /* 0x000fe20000010100 */
[C-C-:B------:R-:W-:Y:S01]  /*0910*/  @!P1 FADD.FTZ R18, -R7.reuse, R11.reuse ;  /* 0x0000000b07129221 */ /* 0x140fe20000010100 */
[----:B------:R-:W-:Y:S01]  /*0920*/  @P1 FADD.FTZ R4, -R7, R11 ;  /* 0x0000000b07041221 */ /* 0x000fe20000010100 */
[----:B------:R-:W-:Y:S01]  /*0930*/  @!P1 FFMA.FTZ R13, R14, UR14, R5 ;  /* 0x0000000e0e0d9c23 */ /* 0x000fe20008010005 */
[----:B------:R-:W-:Y:S01]  /*0940*/  @!P1 FFMA.FTZ R14, R3, UR14, R6 ;  /* 0x0000000e030e9c23 */ /* 0x000fe20008010006 */
[--C-:B------:R-:W-:Y:S01]  /*0950*/  @P1 FADD.FTZ R3, -R6, R10.reuse ;  /* 0x0000000a06031221 */ /* 0x100fe20000010100 */
[----:B------:R-:W-:Y:S01]  /*0960*/  @P1 FADD.FTZ R5, -R5, R9 ;  /* 0x0000000905051221 */ /* 0x000fe20000010100 */
[----:B------:R-:W-:Y:S01]  /*0970*/  @!P1 FFMA.FTZ R15, R18, UR14, R7 ;  /* 0x0000000e120f9c23 */ /* 0x000fe20008010007 */
[C---:B------:R-:W-:Y:S01]  /*0980*/  @P1 FFMA.FTZ R15, -R16.reuse, R4, R11 ;  /* 0x00000004100f1223 */ /* 0x040fe2000001010b */
[C---:B------:R-:W-:Y:S01]  /*0990*/  @P1 FFMA.FTZ R14, -R16.reuse, R3, R10 ;  /* 0x00000003100e1223 */ /* 0x040fe2000001010a */
[----:B------:R-:W-:Y:S01]  /*09a0*/  IADD3.X R3, PT, PT, R19, UR11, RZ, P2, !PT ;  /* 0x0000000b13037c10 */ /* 0x000fe200097fe4ff */
[----:B------:R-:W-:Y:S01]  /*09b0*/  @P1 FFMA.FTZ R13, -R16, R5, R9 ;  /* 0x00000005100d1223 */ /* 0x000fe20000010109 */
[----:B0-----:R-:W-:-:S04]  /*09c0*/  IADD3 R17, P2, PT, R17, UR5, RZ ;  /* 0x0000000511117c10 */ /* 0x001fc8000ff5e0ff */
[----:B------:R1:W-:Y:S01]  /*09d0*/  STG.E.128 desc[UR18][R2.64], R12 ;  /* 0x0000000c02007986 */ /* 0x0003e2000c101d12 */
[C---:B------:R-:W-:Y:S02]  /*09e0*/  IMAD.SHL.U32 R4, R17.reuse, 0x4, RZ ;  /* 0x0000000411047824 */ /* 0x040fe400078e00ff */
[----:B------:R-:W-:Y:S01]  /*09f0*/  IMAD.X R0, RZ, RZ, R0, P2 ;  /* 0x000000ffff007224 */ /* 0x000fe200010e0600 */
[C---:B------:R-:W-:Y:S02]  /*0a00*/  LOP3.LUT P2, RZ, R17.reuse, 0xffffc000, RZ, 0xc0, !PT ;  /* 0xffffc00011ff7812 */ /* 0x040fe4000784c0ff */
[----:B------:R-:W-:Y:S02]  /*0a10*/  ISETP.LT.U32.AND P3, PT, R4, UR16, PT ;  /* 0x0000001004007c0c */ /* 0x000fe4000bf61070 */
[----:B------:R-:W-:Y:S02]  /*0a20*/  SHF.L.U64.HI R4, R17, 0x2, R0 ;  /* 0x0000000211047819 */ /* 0x000fe40000010200 */
[----:B------:R-:W-:-:S02]  /*0a30*/  LOP3.LUT P2, RZ, R0, 0x3fffffff, RZ, 0xc0, P2 ;  /* 0x3fffffff00ff7812 */ /* 0x000fc4000104c0ff */
[----:B------:R-:W-:-:S13]  /*0a40*/  ISETP.LT.AND.EX P3, PT, R4, UR4, PT, P3 ;  /* 0x0000000404007c0c */ /* 0x000fda000bf61330 */
[----:B-1----:R-:W-:Y:S05]  /*0a50*/  @!P2 BRA P3, `(.L_x_114) ;  /* 0xfffffffc0070a947 */ /* 0x002fea000183ffff */
[----:B------:R-:W-:Y:S05]  /*0a60*/  EXIT ;  /* 0x000000000000794d */ /* 0x000fea0003800000 */
.L_x_115:
        /* <DEDUP_REMOVED lines=9> */
.L_x_322:


//--------------------- .text._ZN2at6native52_GLOBAL__N__ff984223_19_ForeachTernaryOp_cu_5285c63625multi_tensor_apply_kernelINS1_28TensorListScalarListMetadataIdLi3EEENS1_26TernaryOpScalarListFunctorIdLi3ELi2ELi2EEEJNS0_11LerpFunctorIdEEEEEvT_T0_DpT1_ --------------------------
	.section	.text._ZN2at6native52_GLOBAL__N__ff984223_19_ForeachTernaryOp_cu_5285c63625multi_tensor_apply_kernelINS1_28TensorListScalarListMetadataIdLi3EEENS1_26TernaryOpScalarListFunctorIdLi3ELi2ELi2EEEJNS0_11LerpFunctorIdEEEEEvT_T0_DpT1_,"ax",@progbits
	.align	128
.text._ZN2at6native52_GLOBAL__N__ff984223_19_ForeachTernaryOp_cu_5285c63625multi_tensor_apply_kernelINS1_28TensorListScalarListMetadataIdLi3EEENS1_26TernaryOpScalarListFunctorIdLi3ELi2ELi2EEEJNS0_11LerpFunctorIdEEEEEvT_T0_DpT1_:
        .type           _ZN2at6native52_GLOBAL__N__ff984223_19_ForeachTernaryOp_cu_5285c63625multi_tensor_apply_kernelINS1_28TensorListScalarListMetadataIdLi3EEENS1_26TernaryOpScalarListFunctorIdLi3ELi2ELi2EEEJNS0_11LerpFunctorIdEEEEEvT_T0_DpT1_,@function
        .size           _ZN2at6native52_GLOBAL__N__ff984223_19_ForeachTernaryOp_cu_5285c63625multi_tensor_apply_kernelINS1_28TensorListScalarListMetadataIdLi3EEENS1_26TernaryOpScalarListFunctorIdLi3ELi2ELi2EEEJNS0_11LerpFunctorIdEEEEEvT_T0_DpT1_,(.L_x_323 - _ZN2at6native52_GLOBAL__N__ff984223_19_ForeachTernaryOp_cu_5285c63625multi_tensor_apply_kernelINS1_28TensorListScalarListMetadataIdLi3EEENS1_26TernaryOpScalarListFunctorIdLi3ELi2ELi2EEEJNS0_11LerpFunctorIdEEEEEvT_T0_DpT1_)
        .other          _ZN2at6native52_GLOBAL__N__ff984223_19_ForeachTernaryOp_cu_5285c63625multi_tensor_apply_kernelINS1_28TensorListScalarListMetadataIdLi3EEENS1_26TernaryOpScalarListFunctorIdLi3ELi2ELi2EEEJNS0_11LerpFunctorIdEEEEEvT_T0_DpT1_,@"STO_CUDA_ENTRY STV_DEFAULT"
_ZN2at6native52_GLOBAL__N__ff984223_19_ForeachTernaryOp_cu_5285c63625multi_tensor_apply_kernelINS1_28TensorListScalarListMetadataIdLi3EEENS1_26TernaryOpScalarListFunctorIdLi3ELi2ELi2EEEJNS0_11LerpFunctorIdEEEEEvT_T0_DpT1_:
        /* <DEDUP_REMOVED lines=36> */
.L_x_117:
[----:B0-----:R-:W-:Y:S02]  /*0240*/  IADD3 R24, P1, PT, R0, UR4, RZ ;  /* 0x0000000400187c10 */ /* 0x001fe4000ff3e0ff */
[----:B---3--:R-:W-:Y:S02]  /*0250*/  CS2R R22, SRZ ;  /* 0x0000000000167805 */ /* 0x008fe4000001ff00 */
[----:B------:R-:W-:Y:S02]  /*0260*/  CS2R R6, SRZ ;  /* 0x0000000000067805 */ /* 0x000fe4000001ff00 */
        /* <DEDUP_REMOVED lines=12> */
[C-C-:B------:R-:W-:Y:S02]  /*0330*/  @!P0 LEA.HI.X R15, R24.reuse, UR9, R21.reuse, 0x3, P4 ;  /* 0x00000009180f8c11 */ /* 0x140fe4000a0f1c15 */
[----:B------:R-:W-:Y:S02]  /*0340*/  ISETP.GE.U32.AND.EX P2, PT, R3, UR16, PT, P2 ;  /* 0x0000001003007c0c */ /* 0x000fe4000bf46120 */
[----:B------:R-:W-:Y:S01]  /*0350*/  @!P0 LEA.HI.X R11, R24, UR7, R21, 0x3, P3 ;  /* 0x00000007180b8c11 */ /* 0x000fe200098f1c15 */
[----:B------:R0:W2:Y:S01]  /*0360*/  @!P0 LDG.E.64 R22, desc[UR18][R14.64] ;  /* 0x000000120e168981 */ /* 0x0000a2000c1e1b00 */
[----:B------:R-:W-:-:S02]  /*0370*/  @!P1 LEA R16, P3, R5, UR6, 0x3 ;  /* 0x0000000605109c11 */ /* 0x000fc4000f8618ff */
[----:B------:R-:W-:Y:S01]  /*0380*/  CS2R R8, SRZ ;  /* 0x0000000000087805 */ /* 0x000fe2000001ff00 */
[----:B------:R1:W2:Y:S01]  /*0390*/  @!P0 LDG.E.64 R6, desc[UR18][R10.64] ;  /* 0x000000120a068981 */ /* 0x0002a2000c1e1b00 */
[----:B------:R-:W-:Y:S02]  /*03a0*/  CS2R R12, SRZ ;  /* 0x00000000000c7805 */ /* 0x000fe4000001ff00 */
[C---:B------:R-:W-:Y:S02]  /*03b0*/  @!P1 LEA.HI.X R17, R5.reuse, UR7, R2, 0x3, P3 ;  /* 0x0000000705119c11 */ /* 0x040fe400098f1c02 */
[----:B0-----:R-:W-:-:S03]  /*03c0*/  @!P1 LEA R14, P4, R5, UR8, 0x3 ;  /* 0x00000008050e9c11 */ /* 0x001fc6000f8818ff */
[----:B------:R-:W3:Y:S01]  /*03d0*/  @!P1 LDG.E.64 R8, desc[UR18][R16.64] ;  /* 0x0000001210089981 */ /* 0x000ee2000c1e1b00 */
[----:B------:R-:W-:Y:S02]  /*03e0*/  @!P1 LEA.HI.X R15, R5, UR9, R2, 0x3, P4 ;  /* 0x00000009050f9c11 */ /* 0x000fe4000a0f1c02 */
[C---:B------:R-:W-:Y:S02]  /*03f0*/  @!P2 LEA R28, P3, R4.reuse, UR6, 0x3 ;  /* 0x00000006041cac11 */ /* 0x040fe4000f8618ff */
[C---:B------:R-:W-:Y:S01]  /*0400*/  @!P2 LEA R26, P4, R4.reuse, UR8, 0x3 ;  /* 0x00000008041aac11 */ /* 0x040fe2000f8818ff */
[----:B------:R0:W3:Y:S01]  /*0410*/  @!P1 LDG.E.64 R12, desc[UR18][R14.64] ;  /* 0x000000120e0c9981 */ /* 0x0000e2000c1e1b00 */
[----:B-1----:R-:W-:Y:S02]  /*0420*/  CS2R R10, SRZ ;  /* 0x00000000000a7805 */ /* 0x002fe4000001ff00 */
[----:B------:R-:W-:Y:S02]  /*0430*/  CS2R R18, SRZ ;  /* 0x0000000000127805 */ /* 0x000fe4000001ff00 */
[----:B------:R-:W-:-:S02]  /*0440*/  @!P2 LEA.HI.X R29, R4, UR7, R3, 0x3, P3 ;  /* 0x00000007041dac11 */ /* 0x000fc400098f1c03 */
[----:B------:R-:W-:-:S03]  /*0450*/  @!P2 LEA.HI.X R27, R4, UR9, R3, 0x3, P4 ;  /* 0x00000009041bac11 */ /* 0x000fc6000a0f1c03 */
[----:B------:R-:W4:Y:S04]  /*0460*/  @!P2 LDG.E.64 R10, desc[UR18][R28.64] ;  /* 0x000000121c0aa981 */ /* 0x000f28000c1e1b00 */
[----:B------:R1:W4:Y:S01]  /*0470*/  @!P2 LDG.E.64 R18, desc[UR18][R26.64] ;  /* 0x000000121a12a981 */ /* 0x000322000c1e1b00 */
[----:B0-----:R-:W-:Y:S01]  /*0480*/  IMAD.U32 R14, RZ, RZ, UR14 ;  /* 0x0000000eff0e7e24 */ /* 0x001fe2000f8e00ff */
[----:B------:R-:W-:Y:S01]  /*0490*/  IADD3 R25, P5, PT, R4, UR12, RZ ;  /* 0x0000000c04197c10 */ /* 0x000fe2000ffbe0ff */
[----:B------:R-:W-:Y:S02]  /*04a0*/  IMAD.U32 R15, RZ, RZ, UR15 ;  /* 0x0000000fff0f7e24 */ /* 0x000fe4000f8e00ff */
[----:B------:R-:W-:Y:S02]  /*04b0*/  IMAD.U32 R16, RZ, RZ, UR14 ;  /* 0x0000000eff107e24 */ /* 0x000fe4000f8e00ff */
[----:B------:R-:W-:Y:S01]  /*04c0*/  IMAD.U32 R17, RZ, RZ, UR15 ;  /* 0x0000000fff117e24 */ /* 0x000fe2000f8e00ff */
[----:B------:R-:W-:Y:S01]  /*04d0*/  ISETP.GE.U32.AND P3, PT, R25, UR13, PT ;  /* 0x0000000d19007c0c */ /* 0x000fe2000bf66070 */
[----:B------:R-:W0:Y:S01]  /*04e0*/  DSETP.GEU.AND P4, PT, |R14|, 0.5, PT ;  /* 0x3fe000000e00742a */ /* 0x000e220003f8e200 */
[----:B-1----:R-:W-:-:S05]  /*04f0*/  IMAD.X R26, RZ, RZ, R3, P5 ;  /* 0x000000ffff1a7224 */ /* 0x002fca00028e0603 */
[----:B------:R-:W-:-:S13]  /*0500*/  ISETP.GE.U32.AND.EX P3, PT, R26, UR16, PT, P3 ;  /* 0x000000101a007c0c */ /* 0x000fda000bf66130 */
[----:B------:R-:W-:-:S04]  /*0510*/  @!P3 LEA R28, P6, R25, UR8, 0x3 ;  /* 0x00000008191cbc11 */ /* 0x000fc8000f8c18ff */
[----:B------:R-:W-:-:S15]  /*0520*/  @!P3 LEA.HI.X R29, R25, UR9, R26, 0x3, P6 ;  /* 0x00000009191dbc11 */ /* 0x000fde000b0f1c1a */
[----:B------:R-:W-:-:S15]  /*0530*/  NOP ;  /* 0x0000000000007918 */ /* 0x000fde0000000000 */
[----:B------:R-:W-:-:S11]  /*0540*/  NOP ;  /* 0x0000000000007918 */ /* 0x000fd60000000000 */
[----:B0-----:R-:W-:-:S15]  /*0550*/  @P4 DADD R14, -R16, 1 ;  /* 0x3ff00000100e4429 */ /* 0x001fde0000000100 */
[----:B------:R-:W-:-:S15]  /*0560*/  NOP ;  /* 0x0000000000007918 */ /* 0x000fde0000000000 */
[----:B------:R-:W-:-:S15]  /*0570*/  NOP ;  /* 0x0000000000007918 */ /* 0x000fde0000000000 */
[----:B------:R-:W-:-:S15]  /*0580*/  NOP ;  /* 0x0000000000007918 */ /* 0x000fde0000000000 */
[----:B------:R-:W-:-:S04]  /*0590*/  NOP ;  /* 0x0000000000007918 */ /* 0x000fc80000000000 */
[----:B--2---:R-:W0:-:S15]  /*05a0*/  DADD R16, R22, -R6 ;  /* 0x0000000016107229 */ /* 0x004e1e0000000806 */
        /* <DEDUP_REMOVED lines=9> */
[----:B------:R0:W-:Y:S02]  /*0640*/  @P4 DFMA R6, R16, -R14, R22 ;  /* 0x8000000e1006422b */ /* 0x0001e40000000016 */
[----:B0-----:R-:W-:Y:S02]  /*0650*/  IMAD.U32 R14, RZ, RZ, UR14 ;  /* 0x0000000eff0e7e24 */ /* 0x001fe4000f8e00ff */
[----:B------:R-:W-:-:S15]  /*0660*/  IMAD.U32 R15, RZ, RZ, UR15 ;  /* 0x0000000fff0f7e24 */ /* 0x000fde000f8e00ff */
[----:B------:R-:W-:-:S15]  /*0670*/  NOP ;  /* 0x0000000000007918 */ /* 0x000fde0000000000 */
[----:B------:R-:W-:-:S15]  /*0680*/  NOP ;  /* 0x0000000000007918 */ /* 0x000fde0000000000 */
[----:B------:R-:W-:-:S15]  /*0690*/  NOP ;  /* 0x0000000000007918 */ /* 0x000fde0000000000 */
[----:B---3--:R-:W0:-:S15]  /*06a0*/  DADD R16, R12, -R8 ;  /* 0x000000000c107229 */ /* 0x008e1e0000000808 */
[----:B------:R-:W-:-:S15]  /*06b0*/  NOP ;  /* 0x0000000000007918 */ /* 0x000fde0000000000 */
[----:B------:R-:W-:-:S15]  /*06c0*/  NOP ;  /* 0x0000000000007918 */ /* 0x000fde0000000000 */
[----:B------:R-:W-:-:S15]  /*06d0*/  NOP ;  /* 0x0000000000007918 */ /* 0x000fde0000000000 */
[----:B------:R-:W-:-:S04]  /*06e0*/  NOP ;  /* 0x0000000000007918 */ /* 0x000fc80000000000 */
[----:B------:R-:W1:-:S15]  /*06f0*/  @P4 DADD R14, -R14, 1 ;  /* 0x3ff000000e0e4429 */ /* 0x000e5e0000000100 */
        /* <DEDUP_REMOVED lines=10> */
[----:B0-----:R-:W-:Y:S02]  /*07a0*/  IMAD.U32 R12, RZ, RZ, UR14 ;  /* 0x0000000eff0c7e24 */ /* 0x001fe4000f8e00ff */
[----:B------:R-:W-:Y:S01]  /*07b0*/  IMAD.U32 R13, RZ, RZ, UR15 ;  /* 0x0000000fff0d7e24 */ /* 0x000fe2000f8e00ff */
[----:B------:R-:W-:-:S04]  /*07c0*/  @!P3 LEA R14, P5, R25, UR6, 0x3 ;  /* 0x00000006190ebc11 */ /* 0x000fc8000f8a18ff */
[----:B------:R-:W-:-:S15]  /*07d0*/  @!P3 LEA.HI.X R15, R25, UR7, R26, 0x3, P5 ;  /* 0x00000007190fbc11 */ /* 0x000fde000a8f1c1a */
[----:B------:R-:W-:-:S15]  /*07e0*/  NOP ;  /* 0x0000000000007918 */ /* 0x000fde0000000000 */
[----:B------:R-:W-:-:S15]  /*07f0*/  NOP ;  /* 0x0000000000007918 */ /* 0x000fde0000000000 */
[----:B------:R-:W-:-:S10]  /*0800*/  NOP ;  /* 0x0000000000007918 */ /* 0x000fd40000000000 */
[----:B----4-:R-:W0:-:S15]  /*0810*/  DADD R16, R18, -R10 ;  /* 0x0000000012107229 */ /* 0x010e1e000000080a */
        /* <DEDUP_REMOVED lines=14> */
[----:B-1----:R0:W1:Y:S02]  /*0900*/  @P4 DFMA R10, -R12, R16, R18 ;  /* 0x000000100c0a422b */ /* 0x0020640000000112 */
[----:B0-----:R-:W-:Y:S02]  /*0910*/  CS2R R18, SRZ ;  /* 0x0000000000127805 */ /* 0x001fe4000001ff00 */
[----:B------:R-:W-:-:S04]  /*0920*/  CS2R R12, SRZ ;  /* 0x00000000000c7805 */ /* 0x000fc8000001ff00 */
[----:B------:R-:W2:Y:S04]  /*0930*/  @!P3 LDG.E.64 R18, desc[UR18][R14.64] ;  /* 0x000000120e12b981 */ /* 0x000ea8000c1e1b00 */
[----:B------:R0:W2:Y:S01]  /*0940*/  @!P3 LDG.E.64 R12, desc[UR18][R28.64] ;  /* 0x000000121c0cb981 */ /* 0x0000a2000c1e1b00 */
[C---:B------:R-:W-:Y:S02]  /*0950*/  @!P0 LEA R20, P5, R24.reuse, UR10, 0x3 ;  /* 0x0000000a18148c11 */ /* 0x040fe4000f8a18ff */
[C---:B------:R-:W-:Y:S01]  /*0960*/  @!P1 LEA R22, P6, R5.reuse, UR10, 0x3 ;  /* 0x0000000a05169c11 */ /* 0x040fe2000f8c18ff */
[----:B------:R-:W-:Y:S01]  /*0970*/  IMAD.U32 R16, RZ, RZ, UR14 ;  /* 0x0000000eff107e24 */ /* 0x000fe2000f8e00ff */
[----:B------:R-:W-:Y:S01]  /*0980*/  @!P0 LEA.HI.X R21, R24, UR11, R21, 0x3, P5 ;  /* 0x0000000b18158c11 */ /* 0x000fe2000a8f1c15 */
[----:B------:R-:W-:Y:S01]  /*0990*/  IMAD.U32 R17, RZ, RZ, UR15 ;  /* 0x0000000fff117e24 */ /* 0x000fe2000f8e00ff */
[----:B------:R-:W-:-:S02]  /*09a0*/  @!P1 LEA.HI.X R23, R5, UR11, R2, 0x3, P6 ;  /* 0x0000000b05179c11 */ /* 0x000fc4000b0f1c02 */
[C---:B------:R-:W-:Y:S02]  /*09b0*/  @!P3 LEA R2, P6, R25.reuse, UR10, 0x3 ;  /* 0x0000000a1902bc11 */ /* 0x040fe4000f8c18ff */
[C---:B0-----:R-:W-:Y:S01]  /*09c0*/  @!P2 LEA R28, P5, R4.reuse, UR10, 0x3 ;  /* 0x0000000a041cac11 */ /* 0x041fe2000f8a18ff */
[----:B------:R3:W-:Y:S03]  /*09d0*/  @!P0 STG.E.64 desc[UR18][R20.64], R6 ;  /* 0x0000000614008986 */ /* 0x0007e6000c101b12 */
[----:B------:R-:W-:Y:S02]  /*09e0*/  @!P2 LEA.HI.X R29, R4, UR11, R3, 0x3, P5 ;  /* 0x0000000b041dac11 */ /* 0x000fe4000a8f1c03 */
[----:B------:R-:W-:Y:S01]  /*09f0*/  @!P3 LEA.HI.X R3, R25, UR11, R26, 0x3, P6 ;  /* 0x0000000b1903bc11 */ /* 0x000fe2000b0f1c1a */
[----:B------:R3:W-:Y:S01]  /*0a00*/  @!P1 STG.E.64 desc[UR18][R22.64], R8 ;  /* 0x0000000816009986 */ /* 0x0007e2000c101b12 */
[----:B------:R-:W-:-:S03]  /*0a10*/  ULEA UR4, UP0, UR12, UR4, 0x2 ;  /* 0x000000040c047291 */ /* 0x000fc6000f8010ff */
[----:B-1----:R3:W-:Y:S01]  /*0a20*/  @!P2 STG.E.64 desc[UR18][R28.64], R10 ;  /* 0x0000000a1c00a986 */ /* 0x0027e2000c101b12 */
[----:B------:R-:W-:Y:S02]  /*0a30*/  UIADD3.X UR5, UPT, UPT, URZ, UR5, URZ, UP0, !UPT ;  /* 0x00000005ff057290 */ /* 0x000fe400087fe4ff */
[----:B------:R-:W-:-:S04]  /*0a40*/  UISETP.GE.U32.AND UP0, UPT, UR4, UR13, UPT ;  /* 0x0000000d0400728c */ /* 0x000fc8000bf06070 */
[----:B------:R-:W-:-:S15]  /*0a50*/  UISETP.GE.U32.AND.EX UP0, UPT, UR5, UR16, UPT, UP0 ;  /* 0x000000100500728c */ /* 0x000fde000bf06100 */
[----:B------:R-:W-:-:S08]  /*0a60*/  NOP ;  /* 0x0000000000007918 */ /* 0x000fd00000000000 */
[----:B------:R-:W-:-:S15]  /*0a70*/  @P4 DADD R14, -R16, 1 ;  /* 0x3ff00000100e4429 */ /* 0x000fde0000000100 */
        /* <DEDUP_REMOVED lines=15> */
[----:B0-----:R3:W-:Y:S01]  /*0b70*/  @!P3 STG.E.64 desc[UR18][R2.64], R18 ;  /* 0x000000120200b986 */ /* 0x0017e2000c101b12 */
[----:B------:R-:W-:Y:S05]  /*0b80*/  BRA.U !UP0, `(.L_x_117) ;  /* 0xfffffff508ac7547 */ /* 0x000fea000b83ffff */
[----:B------:R-:W-:Y:S05]  /*0b90*/  EXIT ;  /* 0x000000000000794d */ /* 0x000fea0003800000 */
.L_x_116:
        /* <DEDUP_REMOVED lines=8> */
[----:B------:R-:W-:Y:S02]  /*0c20*/  IMAD.U32 R22, RZ, RZ, UR14 ;  /* 0x0000000eff167e24 */ /* 0x000fe4000f8e00ff */
[----:B------:R-:W-:Y:S02]  /*0c30*/  IMAD.U32 R23, RZ, RZ, UR15 ;  /* 0x0000000fff177e24 */ /* 0x000fe4000f8e00ff */
[----:B------:R1:W2:Y:S01]  /*0c40*/  DSETP.GEU.AND P1, PT, |R4|, 0.5, PT ;  /* 0x3fe000000400742a */ /* 0x0002a20003f2e200 */
[----:B------:R-:W-:-:S15]  /*0c50*/  IMAD.MOV.U32 R0, RZ, RZ, RZ ;  /* 0x000000ffff007224 */ /* 0x000fde00078e00ff */
[----:B------:R-:W-:-:S15]  /*0c60*/  NOP ;  /* 0x0000000000007918 */ /* 0x000fde0000000000 */
[----:B------:R-:W-:-:S15]  /*0c70*/  NOP ;  /* 0x0000000000007918 */ /* 0x000fde0000000000 */
[----:B------:R-:W-:-:S15]  /*0c80*/  NOP ;  /* 0x0000000000007918 */ /* 0x000fde0000000000 */
[----:B------:R-:W-:-:S03]  /*0c90*/  NOP ;  /* 0x0000000000007918 */ /* 0x000fc60000000000 */
[----:B------:R1:W3:-:S15]  /*0ca0*/  DSETP.GEU.AND P0, PT, |R4|, 0.5, PT ;  /* 0x3fe000000400742a */ /* 0x0002de0003f0e200 */
[----:B------:R-:W-:-:S15]  /*0cb0*/  NOP ;  /* 0x0000000000007918 */ /* 0x000fde0000000000 */
[----:B------:R-:W-:-:S15]  /*0cc0*/  NOP ;  /* 0x0000000000007918 */ /* 0x000fde0000000000 */
[----:B------:R-:W-:-:S15]  /*0cd0*/  NOP ;  /* 0x0000000000007918 */ /* 0x000fde0000000000 */
[----:B------:R-:W-:-:S04]  /*0ce0*/  NOP ;  /* 0x0000000000007918 */ /* 0x000fc80000000000 */
[----:B0123--:R-:W4:Y:S02]  /*0cf0*/  DADD R22, -R22, 1 ;  /* 0x3ff0000016167429 */ /* 0x00ff240000000100 */
.L_x_118:
[C---:B------:R-:W-:Y:S01]  /*0d00*/  IMAD.SHL.U32 R2, R3.reuse, 0x20, RZ ;  /* 0x0000002003027824 */ /* 0x040fe200078e00ff */
[----:B------:R-:W-:-:S04]  /*0d10*/  SHF.L.U64.HI R20, R3, 0x5, R0 ;  /* 0x0000000503147819 */ /* 0x000fc80000010200 */
[C---:B0-----:R-:W-:Y:S02]  /*0d20*/  IADD3 R4, P2, PT, R2.reuse, UR6, RZ ;  /* 0x0000000602047c10 */ /* 0x041fe4000ff5e0ff */
[----:B------:R-:W-:Y:S02]  /*0d30*/  IADD3 R12, P3, PT, R2, UR8, RZ ;  /* 0x00000008020c7c10 */ /* 0x000fe4000ff7e0ff */
[C---:B------:R-:W-:Y:S02]  /*0d40*/  IADD3.X R5, PT, PT, R20.reuse, UR7, RZ, P2, !PT ;  /* 0x0000000714057c10 */ /* 0x040fe400097fe4ff */
[----:B------:R-:W-:-:S04]  /*0d50*/  IADD3.X R13, PT, PT, R20, UR9, RZ, P3, !PT ;  /* 0x00000009140d7c10 */ /* 0x000fc80009ffe4ff */
[----:B------:R-:W2:Y:S04]  /*0d60*/  LDG.E.ENL2.256 R4, R16, desc[UR18][R4.64] ;  /* 0xfe0000120410797e */ /* 0x000ea80008121904 */
[----:B------:R-:W2:Y:S02]  /*0d70*/  LDG.E.ENL2.256 R12, R8, desc[UR18][R12.64] ;  /* 0xfe0000120c08797e */ /* 0x000ea4000812190c */
        /* <DEDUP_REMOVED lines=10> */
[----:B----4-:R-:W-:-:S15]  /*0e20*/  @P1 DFMA R18, R24, -R22, R10 ;  /* 0x800000161812122b */ /* 0x010fde000000000a */
        /* <DEDUP_REMOVED lines=14> */
[----:B------:R-:W-:Y:S01]  /*0f10*/  @P1 DFMA R16, R10, -R22, R8 ;  /* 0x800000160a10122b */ /* 0x000fe20000000008 */
        /* <DEDUP_REMOVED lines=10> */
[----:B------:R-:W-:-:S15]  /*0fc0*/  @P1 DADD R24, -R4, R12 ;  /* 0x0000000004181229 */ /* 0x000fde000000010c */
[----:B------:R-:W-:-:S15]  /*0fd0*/  NOP ;  /* 0x0000000000007918 */ /* 0x000fde0000000000 */
[----:B------:R-:W-:-:S15]  /*0fe0*/  NOP ;  /* 0x0000000000007918 */ /* 0x000fde0000000000 */
[----:B------:R-:W-:-:S15]  /*0ff0*/  NOP ;  /* 0x0000000000007918 */ /* 0x000fde0000000000 */
[----:B------:R-:W-:-:S04]  /*1000*/  NOP ;  /* 0x0000000000007918 */ /* 0x000fc80000000000 */
[----:B0-----:R0:W-:Y:S02]  /*1010*/  @!P1 DFMA R8, R8, UR14, R4 ;  /* 0x0000000e08089c2b */ /* 0x0011e40008000004 */
[----:B0-----:R-:W-:-:S04]  /*1020*/  IADD3 R4, P2, PT, R2, UR10, RZ ;  /* 0x0000000a02047c10 */ /* 0x001fc8000ff5e0ff */
[----:B------:R-:W-:Y:S02]  /*1030*/  IADD3.X R5, PT, PT, R20, UR11, RZ, P2, !PT ;  /* 0x0000000b14057c10 */ /* 0x000fe400097fe4ff */
[----:B------:R-:W-:-:S05]  /*1040*/  IADD3 R3, P2, PT, R3, UR5, RZ ;  /* 0x0000000503037c10 */ /* 0x000fca000ff5e0ff */
[C---:B------:R-:W-:Y:S02]  /*1050*/  IMAD.SHL.U32 R2, R3.reuse, 0x4, RZ ;  /* 0x0000000403027824 */ /* 0x040fe400078e00ff */
[----:B------:R-:W-:Y:S01]  /*1060*/  IMAD.X R0, RZ, RZ, R0, P2 ;  /* 0x000000ffff007224 */ /* 0x000fe200010e0600 */
[C---:B------:R-:W-:Y:S02]  /*1070*/  LOP3.LUT P2, RZ, R3.reuse, 0xffffc000, RZ, 0xc0, !PT ;  /* 0xffffc00003ff7812 */ /* 0x040fe4000784c0ff */
[----:B------:R-:W-:Y:S02]  /*1080*/  ISETP.LT.U32.AND P3, PT, R2, UR17, PT ;  /* 0x0000001102007c0c */ /* 0x000fe4000bf61070 */
[----:B------:R-:W-:Y:S02]  /*1090*/  SHF.L.U64.HI R2, R3, 0x2, R0 ;  /* 0x0000000203027819 */ /* 0x000fe40000010200 */
[----:B------:R-:W-:Y:S02]  /*10a0*/  LOP3.LUT P2, RZ, R0, 0x3fffffff, RZ, 0xc0, P2 ;  /* 0x3fffffff00ff7812 */ /* 0x000fe4000104c0ff */
[----:B------:R-:W-:-:S15]  /*10b0*/  ISETP.LT.AND.EX P3, PT, R2, UR4, PT, P3 ;  /* 0x0000000402007c0c */ /* 0x000fde000bf61330 */
[----:B------:R-:W-:-:S15]  /*10c0*/  NOP ;  /* 0x0000000000007918 */ /* 0x000fde0000000000 */
[----:B------:R-:W-:-:S10]  /*10d0*/  NOP ;  /* 0x0000000000007918 */ /* 0x000fd40000000000 */
        /* <DEDUP_REMOVED lines=15> */
[----:B------:R-:W-:-:S15]  /*11d0*/  @P1 DFMA R8, R24, -R22, R12 ;  /* 0x800000161808122b */ /* 0x000fde000000000c */
[----:B------:R-:W-:-:S15]  /*11e0*/  NOP ;  /* 0x0000000000007918 */ /* 0x000fde0000000000 */
[----:B------:R-:W-:-:S15]  /*11f0*/  NOP ;  /* 0x0000000000007918 */ /* 0x000fde0000000000 */
[----:B------:R-:W-:-:S15]  /*1200*/  NOP ;  /* 0x0000000000007918 */ /* 0x000fde0000000000 */
[----:B------:R-:W-:-:S04]  /*1210*/  NOP ;  /* 0x0000000000007918 */ /* 0x000fc80000000000 */
[----:B0-----:R-:W0:Y:S02]  /*1220*/  @P1 DFMA R10, R6, -R22, R14 ;  /* 0x80000016060a122b */ /* 0x001e24000000000e */
[----:B0-----:R0:W-:Y:S01]  /*1230*/  STG.E.ENL2.256 desc[UR18][R4.64], R16, R8 ;  /* 0xf80000100408797f */ /* 0x0011e2000f121812 */
[----:B------:R-:W-:Y:S05]  /*1240*/  @!P2 BRA P3, `(.L_x_118) ;  /* 0xfffffff800aca947 */ /* 0x000fea000183ffff */
[----:B------:R-:W-:Y:S05]  /*1250*/  EXIT ;  /* 0x000000000000794d */ /* 0x000fea0003800000 */
.L_x_119:
        /* <DEDUP_REMOVED lines=10> */
.L_x_323:


//--------------------- .text._ZN2at6native52_GLOBAL__N__ff984223_19_ForeachTernaryOp_cu_5285c63625multi_tensor_apply_kernelINS1_18TensorListMetadataILi2EEENS1_22TernaryOpScalarFunctorIN3c108BFloat16ELi2ELi2ELi0EEEJNS0_11LerpFunctorIfEEfEEEvT_T0_DpT1_ --------------------------
	.section	.text._ZN2at6native52_GLOBAL__N__ff984223_19_ForeachTernaryOp_cu_5285c63625multi_tensor_apply_kernelINS1_18TensorListMetadataILi2EEENS1_22TernaryOpScalarFunctorIN3c108BFloat16ELi2ELi2ELi0EEEJNS0_11LerpFunctorIfEEfEEEvT_T0_DpT1_,"ax",@progbits
	.align	128
.text._ZN2at6native52_GLOBAL__N__ff984223_19_ForeachTernaryOp_cu_5285c63625multi_tensor_apply_kernelINS1_18TensorListMetadataILi2EEENS1_22TernaryOpScalarFunctorIN3c108BFloat16ELi2ELi2ELi0EEEJNS0_11LerpFunctorIfEEfEEEvT_T0_DpT1_:
        .type           _ZN2at6native52_GLOBAL__N__ff984223_19_ForeachTernaryOp_cu_5285c63625multi_tensor_apply_kernelINS1_18TensorListMetadataILi2EEENS1_22TernaryOpScalarFunctorIN3c108BFloat16ELi2ELi2ELi0EEEJNS0_11LerpFunctorIfEEfEEEvT_T0_DpT1_,@function
        .size           _ZN2at6native52_GLOBAL__N__ff984223_19_ForeachTernaryOp_cu_5285c63625multi_tensor_apply_kernelINS1_18TensorListMetadataILi2EEENS1_22TernaryOpScalarFunctorIN3c108BFloat16ELi2ELi2ELi0EEEJNS0_11LerpFunctorIfEEfEEEvT_T0_DpT1_,(.L_x_324 - _ZN2at6native52_GLOBAL__N__ff984223_19_ForeachTernaryOp_cu_5285c63625multi_tensor_apply_kernelINS1_18TensorListMetadataILi2EEENS1_22TernaryOpScalarFunctorIN3c108BFloat16ELi2ELi2ELi0EEEJNS0_11LerpFunctorIfEEfEEEvT_T0_DpT1_)
        .other          _ZN2at6native52_GLOBAL__N__ff984223_19_ForeachTernaryOp_cu_5285c63625multi_tensor_apply_kernelINS1_18TensorListMetadataILi2EEENS1_22TernaryOpScalarFunctorIN3c108BFloat16ELi2ELi2ELi0EEEJNS0_11LerpFunctorIfEEfEEEvT_T0_DpT1_,@"STO_CUDA_ENTRY STV_DEFAULT"
_ZN2at6native52_GLOBAL__N__ff984223_19_ForeachTernaryOp_cu_5285c63625multi_tensor_apply_kernelINS1_18TensorListMetadataILi2EEENS1_22TernaryOpScalarFunctorIN3c108BFloat16ELi2ELi2ELi0EEEJNS0_11LerpFunctorIfEEfEEEvT_T0_DpT1_:
        /* <DEDUP_REMOVED lines=12> */
[----:B---3--:R-:W-:Y:S02]  /*00c0*/  UIMAD.WIDE UR8, UR12, 0x20000, UR8 ;  /* 0x000200000c0878a5 */ /* 0x008fe4000f8e0208 */
[----:B----4-:R-:W-:Y:S02]  /*00d0*/  UIMAD.WIDE UR6, UR12, 0x20000, UR6 ;  /* 0x000200000c0678a5 */ /* 0x010fe4000f8e0206 */
[----:B------:R-:W-:-:S02]  /*00e0*/  ULOP3.LUT UR12, UR13, 0x7, UR8, 0xf8, !UPT ;  /* 0x000000070d0c7892 */ /* 0x000fc4000f8ef808 */
[----:B------:R-:W-:Y:S02]  /*00f0*/  UIADD3 UR13, UP1, UPT, UR4, -UR10, URZ ;  /* 0x8000000a040d7290 */ /* 0x000fe4000ff3e0ff */
[----:B------:R-:W-:Y:S02]  /*0100*/  ULOP3.LUT UP0, URZ, UR12, 0x7, UR6, 0xf8, !UPT ;  /* 0x000000070cff7892 */ /* 0x000fe4000f80f806 */
[----:B------:R-:W-:Y:S02]  /*0110*/  UIADD3.X UR4, UPT, UPT, UR5, ~UR11, URZ, UP1, !UPT ;  /* 0x8000000b05047290 */ /* 0x000fe40008ffe4ff */
[----:B------:R-:W-:-:S09]  /*0120*/  ULOP3.LUT UP0, URZ, URZ, URZ, URZ, 0xfc, UP0 ;  /* 0x000000ffffff7292 */ /* 0x000fd2000800fcff */
[----:B-1----:R-:W-:Y:S05]  /*0130*/  BRA.U !UP0, `(.L_x_120) ;  /* 0x0000000508987547 */ /* 0x002fea000b800000 */
[----:B------:R-:W-:-:S04]  /*0140*/  UISETP.GE.U32.AND UP0, UPT, UR13, 0x1, UPT ;  /* 0x000000010d00788c */ /* 0x000fc8000bf06070 */
[----:B------:R-:W-:-:S06]  /*0150*/  UISETP.GE.AND.EX UP0, UPT, UR4, URZ, UPT, UP0 ;  /* 0x000000ff0400728c */ /* 0x000fcc000bf06300 */
[----:B------:R-:W-:-:S13]  /*0160*/  PLOP3.LUT P0, PT, PT, PT, UP0, 0x80, 0x8 ;  /* 0x000000000008781c */ /* 0x000fda0003f0f008 */
[----:B------:R-:W-:Y:S05]  /*0170*/  @!P0 EXIT ;  /* 0x000000000000894d */ /* 0x000fea0003800000 */
[----:B------:R-:W0:Y:S01]  /*0180*/  LDC R18, c[0x0][0xfcc] ;  /* 0x0003f300ff127b82 */ /* 0x000e220000000800 */
[----:B------:R-:W1:Y:S01]  /*0190*/  S2R R0, SR_TID.X ;  /* 0x0000000000007919 */ /* 0x000e620000002100 */
[----:B------:R-:W-:Y:S01]  /*01a0*/  UISETP.LT.U32.AND UP0, UPT, UR13, 0x10000, UPT ;  /* 0x000100000d00788c */ /* 0x000fe2000bf01070 */
[----:B------:R-:W-:Y:S02]  /*01b0*/  IMAD.MOV.U32 R19, RZ, RZ, RZ ;  /* 0x000000ffff137224 */ /* 0x000fe400078e00ff */
[----:B------:R-:W-:Y:S01]  /*01c0*/  IMAD.MOV.U32 R16, RZ, RZ, RZ ;  /* 0x000000ffff107224 */ /* 0x000fe200078e00ff */
[----:B------:R-:W-:Y:S02]  /*01d0*/  UISETP.LT.U32.AND.EX UP0, UPT, UR4, URZ, UPT, UP0 ;  /* 0x000000ff0400728c */ /* 0x000fe4000bf01100 */
[----:B------:R-:W2:Y:S02]  /*01e0*/  LDC R17, c[0x0][0x360] ;  /* 0x0000d800ff117b82 */ /* 0x000ea40000000800 */
[----:B------:R-:W-:-:S02]  /*01f0*/  USEL UR5, UR13, 0x10000, UP0 ;  /* 0x000100000d057887 */ /* 0x000fc40008000000 */
[----:B------:R-:W-:Y:S01]  /*0200*/  USEL UR10, UR4, URZ, UP0 ;  /* 0x000000ff040a7287 */ /* 0x000fe20008000000 */
[----:B01----:R-:W-:-:S11]  /*0210*/  FADD.FTZ R18, -R18, 1 ;  /* 0x3f80000012127421 */ /* 0x003fd60000010100 */
.L_x_121:
[----:B------:R-:W-:Y:S02]  /*0220*/  IADD3 R2, P1, PT, R0, R19, RZ ;  /* 0x0000001300027210 */ /* 0x000fe40007f3e0ff */
[----:B------:R-:W-:Y:S02]  /*0230*/  PRMT R20, RZ, 0x7610, R20 ;  /* 0x00007610ff147816 */ /* 0x000fe40000000014 */
[C---:B------:R-:W-:Y:S01]  /*0240*/  ISETP.GE.U32.AND P0, PT, R2.reuse, UR5, PT ;  /* 0x0000000502007c0c */ /* 0x040fe2000bf06070 */
[----:B------:R-:W-:Y:S01]  /*0250*/  IMAD.X R3, RZ, RZ, R16, P1 ;  /* 0x000000ffff037224 */ /* 0x000fe200008e0610 */
[----:B--2---:R-:W-:Y:S01]  /*0260*/  IADD3 R8, P1, PT, R17, R2, RZ ;  /* 0x0000000211087210 */ /* 0x004fe20007f3e0ff */
        /* <DEDUP_REMOVED lines=44> */
[----:B------:R-:W5:Y:S01]  /*0530*/  @!P2 LDG.E.U16 R28, desc[UR14][R8.64] ;  /* 0x0000000e081ca981 */ /* 0x000f62000c1e1500 */
[----:B0-----:R-:W0:Y:S03]  /*0540*/  LDC R12, c[0x0][0xfcc] ;  /* 0x0003f300ff0c7b82 */ /* 0x001e260000000800 */
[----:B------:R-:W5:Y:S04]  /*0550*/  @!P3 LDG.E.U16 R26, desc[UR14][R14.64] ;  /* 0x0000000e0e1ab981 */ /* 0x000f68000c1e1500 */
[----:B------:R5:W5:Y:S01]  /*0560*/  @!P3 LDG.E.U16 R25, desc[UR14][R10.64] ;  /* 0x0000000e0a19b981 */ /* 0x000b62000c1e1500 */
[----:B0-----:R-:W-:Y:S01]  /*0570*/  FSETP.GEU.FTZ.AND P4, PT, |R12|, 0.5, PT ;  /* 0x3f0000000c00780b */ /* 0x001fe20003f9e200 */
[----:B--2---:R-:W-:-:S02]  /*0580*/  IMAD.U32 R20, R20, 0x10000, RZ ;  /* 0x0001000014147824 */ /* 0x004fc400078e00ff */
[----:B---3--:R-:W-:-:S04]  /*0590*/  IMAD.U32 R21, R21, 0x10000, RZ ;  /* 0x0001000015157824 */ /* 0x008fc800078e00ff */
[----:B------:R-:W-:Y:S01]  /*05a0*/  FADD.FTZ R27, -R20, R21 ;  /* 0x00000015141b7221 */ /* 0x000fe20000010100 */
[----:B----4-:R-:W-:-:S05]  /*05b0*/  IMAD.U32 R22, R22, 0x10000, RZ ;  /* 0x0001000016167824 */ /* 0x010fca00078e00ff */
[----:B-1----:R-:W-:Y:S01]  /*05c0*/  @!P4 FFMA.FTZ R6, R27, R12, R20 ;  /* 0x0000000c1b06c223 */ /* 0x002fe20000010014 */
[----:B-----5:R-:W-:Y:S02]  /*05d0*/  IMAD.U32 R23, R23, 0x10000, RZ ;  /* 0x0001000017177824 */ /* 0x020fe400078e00ff */
[----:B------:R-:W-:Y:S02]  /*05e0*/  IMAD.U32 R7, R24, 0x10000, RZ ;  /* 0x0001000018077824 */ /* 0x000fe400078e00ff */
[----:B------:R-:W-:Y:S01]  /*05f0*/  FADD.FTZ R11, -R22, R23 ;  /* 0x00000017160b7221 */ /* 0x000fe20000010100 */
[----:B------:R-:W-:Y:S02]  /*0600*/  IMAD.U32 R13, R28, 0x10000, RZ ;  /* 0x000100001c0d7824 */ /* 0x000fe400078e00ff */
[----:B------:R-:W-:Y:S01]  /*0610*/  @P4 FFMA.FTZ R6, -R18, R27, R21 ;  /* 0x0000001b12064223 */ /* 0x000fe20000010115 */
[----:B------:R-:W-:Y:S02]  /*0620*/  IMAD.U32 R29, R26, 0x10000, RZ ;  /* 0x000100001a1d7824 */ /* 0x000fe400078e00ff */
[----:B------:R-:W-:Y:S01]  /*0630*/  FADD.FTZ R10, -R13, R7 ;  /* 0x000000070d0a7221 */ /* 0x000fe20000010100 */
[----:B------:R-:W-:-:S02]  /*0640*/  IMAD.U32 R25, R25, 0x10000, RZ ;  /* 0x0001000019197824 */ /* 0x000fc400078e00ff */
[-C--:B------:R-:W-:Y:S02]  /*0650*/  @!P4 FFMA.FTZ R22, R11, R12.reuse, R22 ;  /* 0x0000000c0b16c223 */ /* 0x080fe40000010016 */
[----:B------:R-:W-:Y:S01]  /*0660*/  FADD.FTZ R20, -R29, R25 ;  /* 0x000000191d147221 */ /* 0x000fe20000010100 */
[----:B------:R-:W-:Y:S01]  /*0670*/  @!P4 FFMA.FTZ R13, R10, R12, R13 ;  /* 0x0000000c0a0dc223 */ /* 0x000fe2000001000d */
[C---:B------:R-:W-:Y:S01]  /*0680*/  @P4 FFMA.FTZ R22, -R18.reuse, R11, R23 ;  /* 0x0000000b12164223 */ /* 0x040fe20000010117 */
[----:B------:R-:W-:Y:S01]  /*0690*/  @P4 FFMA.FTZ R13, -R18, R10, R7 ;  /* 0x0000000a120d4223 */ /* 0x000fe20000010107 */
[----:B------:R-:W-:Y:S01]  /*06a0*/  @!P4 FFMA.FTZ R12, R20, R12, R29 ;  /* 0x0000000c140cc223 */ /* 0x000fe2000001001d */
[----:B------:R-:W-:Y:S01]  /*06b0*/  F2FP.BF16.F32.PACK_AB R6, RZ, R6 ;  /* 0x00000006ff06723e */ /* 0x000fe200000010ff */
[----:B------:R-:W-:Y:S01]  /*06c0*/  @P4 FFMA.FTZ R12, -R18, R20, R25 ;  /* 0x00000014120c4223 */ /* 0x000fe20000010119 */
[----:B------:R-:W-:Y:S02]  /*06d0*/  F2FP.BF16.F32.PACK_AB R22, RZ, R22 ;  /* 0x00000016ff16723e */ /* 0x000fe400000010ff */
[----:B------:R-:W-:Y:S01]  /*06e0*/  F2FP.BF16.F32.PACK_AB R13, RZ, R13 ;  /* 0x0000000dff0d723e */ /* 0x000fe200000010ff */
[----:B------:R0:W-:Y:S01]  /*06f0*/  @!P0 STG.E.U16 desc[UR14][R4.64], R6 ;  /* 0x0000000604008986 */ /* 0x0001e2000c10150e */
[----:B------:R-:W-:-:S02]  /*0700*/  F2FP.BF16.F32.PACK_AB R12, RZ, R12 ;  /* 0x0000000cff0c723e */ /* 0x000fc400000010ff */
[----:B------:R-:W-:Y:S01]  /*0710*/  LEA R19, P0, R17, R19, 0x2 ;  /* 0x0000001311137211 */ /* 0x000fe200078010ff */
[----:B------:R0:W-:Y:S04]  /*0720*/  @!P1 STG.E.U16 desc[UR14][R2.64], R22 ;  /* 0x0000001602009986 */ /* 0x0001e8000c10150e */
[----:B------:R0:W-:Y:S01]  /*0730*/  @!P2 STG.E.U16 desc[UR14][R8.64], R13 ;  /* 0x0000000d0800a986 */ /* 0x0001e2000c10150e */
[----:B------:R-:W-:Y:S01]  /*0740*/  IMAD.X R16, RZ, RZ, R16, P0 ;  /* 0x000000ffff107224 */ /* 0x000fe200000e0610 */
[----:B------:R-:W-:Y:S02]  /*0750*/  ISETP.GE.U32.AND P0, PT, R19, UR5, PT ;  /* 0x0000000513007c0c */ /* 0x000fe4000bf06070 */
[----:B------:R0:W-:Y:S02]  /*0760*/  @!P3 STG.E.U16 desc[UR14][R14.64], R12 ;  /* 0x0000000c0e00b986 */ /* 0x0001e4000c10150e */
[----:B------:R-:W-:-:S13]  /*0770*/  ISETP.GE.U32.AND.EX P0, PT, R16, UR10, PT, P0 ;  /* 0x0000000a10007c0c */ /* 0x000fda000bf06100 */
[----:B0-----:R-:W-:Y:S05]  /*0780*/  @!P0 BRA `(.L_x_121) ;  /* 0xfffffff800a48947 */ /* 0x001fea000383ffff */
[----:B------:R-:W-:Y:S05]  /*0790*/  EXIT ;  /* 0x000000000000794d */ /* 0x000fea0003800000 */
.L_x_120:
[----:B------:R-:W0:Y:S02]  /*07a0*/  S2R R7, SR_TID.X ;  /* 0x0000000000077919 */ /* 0x000e240000002100 */
[----:B0-----:R-:W-:-:S03]  /*07b0*/  IMAD.WIDE.U32 R2, R7, 0x4, RZ ;  /* 0x0000000407027825 */ /* 0x001fc600078e00ff */
[----:B------:R-:W-:-:S04]  /*07c0*/  ISETP.GE.U32.AND P0, PT, R2, UR13, PT ;  /* 0x0000000d02007c0c */ /* 0x000fc8000bf06070 */
[----:B------:R-:W-:-:S13]  /*07d0*/  ISETP.GE.AND.EX P0, PT, R3, UR4, PT, P0 ;  /* 0x0000000403007c0c */ /* 0x000fda000bf06300 */
[----:B------:R-:W-:Y:S05]  /*07e0*/  @P0 EXIT ;  /* 0x000000000000094d */ /* 0x000fea0003800000 */
[----:B------:R-:W0:Y:S01]  /*07f0*/  LDC R5, c[0x0][0xfcc] ;  /* 0x0003f300ff057b82 */ /* 0x000e220000000800 */
[----:B------:R-:W-:Y:S01]  /*0800*/  IMAD.MOV.U32 R4, RZ, RZ, RZ ;  /* 0x000000ffff047224 */ /* 0x000fe200078e00ff */
[----:B------:R-:W1:Y:S06]  /*0810*/  LDCU UR5, c[0x0][0x360] ;  /* 0x00006c00ff0577ac */ /* 0x000e6c0008000800 */
[----:B------:R-:W2:Y:S01]  /*0820*/  LDC R0, c[0x0][0xfcc] ;  /* 0x0003f300ff007b82 */ /* 0x000ea20000000800 */
[C---:B0-----:R-:W-:Y:S01]  /*0830*/  FSETP.GEU.FTZ.AND P2, PT, |R5|.reuse, 0.5, PT ;  /* 0x3f0000000500780b */ /* 0x041fe20003f5e200 */
[----:B-1----:R-:W-:-:S12]  /*0840*/  FADD.FTZ R5, -R5, 1 ;  /* 0x3f80000005057421 */ /* 0x002fd80000010100 */
.L_x_122:
[C---:B------:R-:W-:Y:S01]  /*0850*/  IMAD.SHL.U32 R10, R7.reuse, 0x8, RZ ;  /* 0x00000008070a7824 */ /* 0x040fe200078e00ff */
[----:B------:R-:W-:-:S04]  /*0860*/  SHF.L.U64.HI R6, R7, 0x3, R4 ;  /* 0x0000000307067819 */ /* 0x000fc80000010204 */
[C---:B------:R-:W-:Y:S02]  /*0870*/  IADD3 R2, P0, PT, R10.reuse, UR6, RZ ;  /* 0x000000060a027c10 */ /* 0x040fe4000ff1e0ff */
[----:B------:R-:W-:Y:S02]  /*0880*/  IADD3 R10, P1, PT, R10, UR8, RZ ;  /* 0x000000080a0a7c10 */ /* 0x000fe4000ff3e0ff */
[C---:B------:R-:W-:Y:S02]  /*0890*/  IADD3.X R3, PT, PT, R6.reuse, UR7, RZ, P0, !PT ;  /* 0x0000000706037c10 */ /* 0x040fe400087fe4ff */
[----:B------:R-:W-:-:S03]  /*08a0*/  IADD3.X R11, PT, PT, R6, UR9, RZ, P1, !PT ;  /* 0x00000009060b7c10 */ /* 0x000fc60008ffe4ff */
[----:B------:R-:W3:Y:S04]  /*08b0*/  LDG.E.64 R8, desc[UR14][R2.64] ;  /* 0x0000000e02087981 */ /* 0x000ee8000c1e1b00 */
[----:B------:R-:W4:Y:S01]  /*08c0*/  LDG.E.64 R10, desc[UR14][R10.64] ;  /* 0x0000000e0a0a7981 */ /* 0x000f22000c1e1b00 */
[----:B------:R-:W-:-:S05]  /*08d0*/  IADD3 R7, P0, PT, R7, UR5, RZ ;  /* 0x0000000507077c10 */ /* 0x000fca000ff1e0ff */
[----:B------:R-:W-:Y:S01]  /*08e0*/  IMAD.X R4, RZ, RZ, R4, P0 ;  /* 0x000000ffff047224 */ /* 0x000fe200000e0604 */
[----:B------:R-:W-:-:S04]  /*08f0*/  LOP3.LUT P0, RZ, R7, 0xffffc000, RZ, 0xc0, !PT ;  /* 0xffffc00007ff7812 */ /* 0x000fc8000780c0ff */
[----:B------:R-:W-:Y:S01]  /*0900*/  LOP3.LUT P0, RZ, R4, 0x3fffffff, RZ, 0xc0, P0 ;  /* 0x3fffffff04ff7812 */ /* 0x000fe2000000c0ff */
[----:B---3--:R-:W-:Y:S02]  /*0910*/  IMAD.U32 R13, R8, 0x10000, RZ ;  /* 0x00010000080d7824 */ /* 0x008fe400078e00ff */
[----:B----4-:R-:W-:-:S04]  /*0920*/  IMAD.U32 R14, R10, 0x10000, RZ ;  /* 0x000100000a0e7824 */ /* 0x010fc800078e00ff */
[----:B------:R-:W-:-:S04]  /*0930*/  FADD.FTZ R12, -R13, R14 ;  /* 0x0000000e0d0c7221 */ /* 0x000fc80000010100 */
[--C-:B--2---:R-:W-:Y:S01]  /*0940*/  @!P2 FFMA.FTZ R6, R12, R0, R13.reuse ;  /* 0x000000000c06a223 */ /* 0x104fe2000001000d */
[----:B------:R-:W-:Y:S01]  /*0950*/  @P2 FFMA.FTZ R6, -R5, R12, R14 ;  /* 0x0000000c05062223 */ /* 0x000fe2000001010e */
[----:B------:R-:W-:Y:S02]  /*0960*/  FSETP.GEU.FTZ.AND P2, PT, |R0|, 0.5, PT ;  /* 0x3f0000000000780b */ /* 0x000fe40003f5e200 */
        /* <DEDUP_REMOVED lines=13> */
[-C--:B------:R-:W-:Y:S01]  /*0a40*/  @!P2 FFMA.FTZ R9, R9, R0.reuse, R8 ;  /* 0x000000000909a223 */ /* 0x080fe20000010008 */
[----:B------:R-:W-:Y:S01]  /*0a50*/  @P2 FADD.FTZ R16, -R8, R12 ;  /* 0x0000000c08102221 */ /* 0x000fe20000010100 */
[-C--:B------:R-:W-:Y:S01]  /*0a60*/  @!P2 FFMA.FTZ R11, R11, R0.reuse, R14 ;  /* 0x000000000b0ba223 */ /* 0x080fe2000001000e */
[----:B------:R-:W-:Y:S01]  /*0a70*/  @!P2 FFMA.FTZ R8, R13, R0, R10 ;  /* 0x000000000d08a223 */ /* 0x000fe2000001000a */
[----:B------:R-:W-:Y:S01]  /*0a80*/  @P2 FADD.FTZ R14, -R14, R15 ;  /* 0x0000000f0e0e2221 */ /* 0x000fe20000010100 */
[----:B------:R-:W-:Y:S01]  /*0a90*/  @P2 FADD.FTZ R10, -R10, R17 ;  /* 0x000000110a0a2221 */ /* 0x000fe20000010100 */
[C---:B------:R-:W-:Y:S02]  /*0aa0*/  @P2 FFMA.FTZ R9, -R5.reuse, R16, R12 ;  /* 0x0000001005092223 */ /* 0x040fe4000001010c */
[C---:B------:R-:W-:Y:S01]  /*0ab0*/  @P2 FFMA.FTZ R11, -R5.reuse, R14, R15 ;  /* 0x0000000e050b2223 */ /* 0x040fe2000001010f */
[----:B------:R-:W-:Y:S02]  /*0ac0*/  @P2 FFMA.FTZ R8, -R5, R10, R17 ;  /* 0x0000000a05082223 */ /* 0x000fe40000010111 */
[----:B------:R-:W-:Y:S01]  /*0ad0*/  F2FP.BF16.F32.PACK_AB R10, R9, R6 ;  /* 0x00000006090a723e */ /* 0x000fe200000010ff */
[----:B------:R-:W-:-:S02]  /*0ae0*/  IMAD.SHL.U32 R6, R7, 0x4, RZ ;  /* 0x0000000407067824 */ /* 0x000fc400078e00ff */
[----:B------:R-:W-:-:S03]  /*0af0*/  F2FP.BF16.F32.PACK_AB R11, R8, R11 ;  /* 0x0000000b080b723e */ /* 0x000fc600000010ff */
[----:B------:R-:W-:Y:S02]  /*0b00*/  ISETP.LT.U32.AND P1, PT, R6, UR13, PT ;  /* 0x0000000d06007c0c */ /* 0x000fe4000bf21070 */
[----:B------:R0:W-:Y:S01]  /*0b10*/  STG.E.64 desc[UR14][R2.64], R10 ;  /* 0x0000000a02007986 */ /* 0x0001e2000c101b0e */
[----:B------:R-:W-:-:S04]  /*0b20*/  SHF.L.U64.HI R6, R7, 0x2, R4 ;  /* 0x0000000207067819 */ /* 0x000fc80000010204 */
[----:B------:R-:W-:-:S13]  /*0b30*/  ISETP.LT.AND.EX P1, PT, R6, UR4, PT, P1 ;  /* 0x0000000406007c0c */ /* 0x000fda000bf21310 */
[----:B0-----:R-:W-:Y:S05]  /*0b40*/  @!P0 BRA P1, `(.L_x_122) ;  /* 0xfffffffc00408947 */ /* 0x001fea000083ffff */
[----:B------:R-:W-:Y:S05]  /*0b50*/  EXIT ;  /* 0x000000000000794d */ /* 0x000fea0003800000 */
.L_x_123:
        /* <DEDUP_REMOVED lines=10> */
.L_x_324:


//--------------------- .text._ZN2at6native52_GLOBAL__N__ff984223_19_ForeachTernaryOp_cu_5285c63625multi_tensor_apply_kernelINS1_18TensorListMetadataILi2EEENS1_22TernaryOpScalarFunctorIN3c104HalfELi2ELi2ELi0EEEJNS0_11LerpFunctorIfEEfEEEvT_T0_DpT1_ --------------------------
	.section	.text._ZN2at6native52_GLOBAL__N__ff984223_19_ForeachTernaryOp_cu_5285c63625multi_tensor_apply_kernelINS1_18TensorListMetadataILi2EEENS1_22TernaryOpScalarFunctorIN3c104HalfELi2ELi2ELi0EEEJNS0_11LerpFunctorIfEEfEEEvT_T0_DpT1_,"ax",@progbits
	.align	128
.text._ZN2at6native52_GLOBAL__N__ff984223_19_ForeachTernaryOp_cu_5285c63625multi_tensor_apply_kernelINS1_18TensorListMetadataILi2EEENS1_22TernaryOpScalarFunctorIN3c104HalfELi2ELi2ELi0EEEJNS0_11LerpFunctorIfEEfEEEvT_T0_DpT1_:
        .type           _ZN2at6native52_GLOBAL__N__ff984223_19_ForeachTernaryOp_cu_5285c63625multi_tensor_apply_kernelINS1_18TensorListMetadataILi2EEENS1_22TernaryOpScalarFunctorIN3c104HalfELi2ELi2ELi0EEEJNS0_11LerpFunctorIfEEfEEEvT_T0_DpT1_,@function
        .size           _ZN2at6native52_GLOBAL__N__ff984223_19_ForeachTernaryOp_cu_5285c63625multi_tensor_apply_kernelINS1_18TensorListMetadataILi2EEENS1_22TernaryOpScalarFunctorIN3c104HalfELi2ELi2ELi0EEEJNS0_11LerpFunctorIfEEfEEEvT_T0_DpT1_,(.L_x_325 - _ZN2at6native52_GLOBAL__N__ff984223_19_ForeachTernaryOp_cu_5285c63625multi_tensor_apply_kernelINS1_18TensorListMetadataILi2EEENS1_22TernaryOpScalarFunctorIN3c104HalfELi2ELi2ELi0EEEJNS0_11LerpFunctorIfEEfEEEvT_T0_DpT1_)
        .other          _ZN2at6native52_GLOBAL__N__ff984223_19_ForeachTernaryOp_cu_5285c63625multi_tensor_apply_kernelINS1_18TensorListMetadataILi2EEENS1_22TernaryOpScalarFunctorIN3c104HalfELi2ELi2ELi0EEEJNS0_11LerpFunctorIfEEfEEEvT_T0_DpT1_,@"STO_CUDA_ENTRY STV_DEFAULT"
_ZN2at6native52_GLOBAL__N__ff984223_19_ForeachTernaryOp_cu_5285c63625multi_tensor_apply_kernelINS1_18TensorListMetadataILi2EEENS1_22TernaryOpScalarFunctorIN3c104HalfELi2ELi2ELi0EEEJNS0_11LerpFunctorIfEEfEEEvT_T0_DpT1_:
        /* <DEDUP_REMOVED lines=34> */
.L_x_125:
        /* <DEDUP_REMOVED lines=47> */
[----:B------:R-:W5:Y:S01]  /*0510*/  @!P2 LDG.E.U16 R24, desc[UR14][R6.64] ;  /* 0x0000000e0618a981 */ /* 0x000f62000c1e1500 */
[----:B------:R-:W-:-:S03]  /*0520*/  LEA.HI.X R15, R17, R9, RZ, 0x1, P4 ;  /* 0x00000009110f7211 */ /* 0x000fc600020f0cff */
[----:B------:R-:W5:Y:S01]  /*0530*/  @!P2 LDG.E.U16 R28, desc[UR14][R8.64] ;  /* 0x0000000e081ca981 */ /* 0x000f62000c1e1500 */
[----:B0-----:R-:W0:Y:S03]  /*0540*/  LDC R12, c[0x0][0xfcc] ;  /* 0x0003f300ff0c7b82 */ /* 0x001e260000000800 */
[----:B------:R-:W5:Y:S04]  /*0550*/  @!P3 LDG.E.U16 R26, desc[UR14][R14.64] ;  /* 0x0000000e0e1ab981 */ /* 0x000f68000c1e1500 */
[----:B------:R1:W5:Y:S01]  /*0560*/  @!P3 LDG.E.U16 R25, desc[UR14][R10.64] ;  /* 0x0000000e0a19b981 */ /* 0x000362000c1e1500 */
[----:B0-----:R-:W-:Y:S01]  /*0570*/  FSETP.GEU.FTZ.AND P4, PT, |R12|, 0.5, PT ;  /* 0x3f0000000c00780b */ /* 0x001fe20003f9e200 */
[----:B--2---:R-:W-:-:S02]  /*0580*/  HADD2.F32 R20, -RZ, R20.H0_H0 ;  /* 0x20000014ff147230 */ /* 0x004fc40000004100 */
[----:B---3--:R-:W-:-:S05]  /*0590*/  HADD2.F32 R21, -RZ, R21.H0_H0 ;  /* 0x20000015ff157230 */ /* 0x008fca0000004100 */
[----:B------:R-:W-:Y:S01]  /*05a0*/  FADD.FTZ R27, -R20, R21 ;  /* 0x00000015141b7221 */ /* 0x000fe20000010100 */
[----:B----4-:R-:W-:Y:S02]  /*05b0*/  HADD2.F32 R22, -RZ, R22.H0_H0 ;  /* 0x20000016ff167230 */ /* 0x010fe40000004100 */
[----:B-----5:R-:W-:Y:S02]  /*05c0*/  HADD2.F32 R23, -RZ, R23.H0_H0 ;  /* 0x20000017ff177230 */ /* 0x020fe40000004100 */
[----:B------:R-:W-:Y:S02]  /*05d0*/  HADD2.F32 R7, -RZ, R24.H0_H0 ;  /* 0x20000018ff077230 */ /* 0x000fe40000004100 */
[----:B------:R-:W-:Y:S02]  /*05e0*/  HADD2.F32 R13, -RZ, R28.H0_H0 ;  /* 0x2000001cff0d7230 */ /* 0x000fe40000004100 */
[----:B------:R-:W-:Y:S01]  /*05f0*/  @!P4 FFMA.FTZ R6, R27, R12, R20 ;  /* 0x0000000c1b06c223 */ /* 0x000fe20000010014 */
[----:B------:R-:W-:-:S02]  /*0600*/  HADD2.F32 R29, -RZ, R26.H0_H0 ;  /* 0x2000001aff1d7230 */ /* 0x000fc40000004100 */
[----:B-1----:R-:W-:Y:S01]  /*0610*/  FADD.FTZ R11, -R22, R23 ;  /* 0x00000017160b7221 */ /* 0x002fe20000010100 */
[----:B------:R-:W-:Y:S02]  /*0620*/  HADD2.F32 R25, -RZ, R25.H0_H0 ;  /* 0x20000019ff197230 */ /* 0x000fe40000004100 */
[----:B------:R-:W-:Y:S01]  /*0630*/  @P4 FFMA.FTZ R6, -R18, R27, R21 ;  /* 0x0000001b12064223 */ /* 0x000fe20000010115 */
[----:B------:R-:W-:Y:S01]  /*0640*/  FADD.FTZ R10, -R13, R7 ;  /* 0x000000070d0a7221 */ /* 0x000fe20000010100 */
[-C--:B------:R-:W-:Y:S01]  /*0650*/  @!P4 FFMA.FTZ R22, R11, R12.reuse, R22 ;  /* 0x0000000c0b16c223 */ /* 0x080fe20000010016 */
[----:B------:R-:W-:Y:S02]  /*0660*/  FADD.FTZ R20, -R29, R25 ;  /* 0x000000191d147221 */ /* 0x000fe40000010100 */
[----:B------:R-:W-:Y:S01]  /*0670*/  @!P4 FFMA.FTZ R13, R10, R12, R13 ;  /* 0x0000000c0a0dc223 */ /* 0x000fe2000001000d */
[C---:B------:R-:W-:Y:S01]  /*0680*/  @P4 FFMA.FTZ R22, -R18.reuse, R11, R23 ;  /* 0x0000000b12164223 */ /* 0x040fe20000010117 */
[----:B------:R-:W-:Y:S01]  /*0690*/  @P4 FFMA.FTZ R13, -R18, R10, R7 ;  /* 0x0000000a120d4223 */ /* 0x000fe20000010107 */
[----:B------:R-:W-:Y:S01]  /*06a0*/  @!P4 FFMA.FTZ R12, R20, R12, R29 ;  /* 0x0000000c140cc223 */ /* 0x000fe2000001001d */
        /* <DEDUP_REMOVED lines=13> */
[----:B0-----:R-:W-:Y:S05]  /*0780*/  @!P0 BRA `(.L_x_125) ;  /* 0xfffffff800a48947 */ /* 0x001fea000383ffff */
[----:B------:R-:W-:Y:S05]  /*0790*/  EXIT ;  /* 0x000000000000794d */ /* 0x000fea0003800000 */
.L_x_124:
        /* <DEDUP_REMOVED lines=11> */
.L_x_126:
        /* <DEDUP_REMOVED lines=12> */
[----:B---3--:R-:W-:Y:S02]  /*0910*/  HADD2.F32 R13, -RZ, R8.H0_H0 ;  /* 0x20000008ff0d7230 */ /* 0x008fe40000004100 */
[----:B----4-:R-:W-:-:S05]  /*0920*/  HADD2.F32 R14, -RZ, R10.H0_H0 ;  /* 0x2000000aff0e7230 */ /* 0x010fca0000004100 */
[----:B------:R-:W-:-:S04]  /*0930*/  FADD.FTZ R6, -R13, R14 ;  /* 0x0000000e0d067221 */ /* 0x000fc80000010100 */
[----:B--2---:R-:W-:Y:S01]  /*0940*/  @!P2 FFMA.FTZ R12, R6, R0, R13 ;  /* 0x00000000060ca223 */ /* 0x004fe2000001000d */
[----:B------:R-:W-:Y:S01]  /*0950*/  @P2 FFMA.FTZ R12, -R5, R6, R14 ;  /* 0x00000006050c2223 */ /* 0x000fe2000001010e */
[----:B------:R-:W-:Y:S01]  /*0960*/  FSETP.GEU.FTZ.AND P2, PT, |R0|, 0.5, PT ;  /* 0x3f0000000000780b */ /* 0x000fe20003f5e200 */
[----:B------:R-:W-:Y:S02]  /*0970*/  HADD2.F32 R14, -RZ, R10.H1_H1 ;  /* 0x3000000aff0e7230 */ /* 0x000fe40000004100 */
[----:B------:R-:W-:Y:S02]  /*0980*/  HADD2.F32 R15, -RZ, R11.H0_H0 ;  /* 0x2000000bff0f7230 */ /* 0x000fe40000004100 */
[----:B------:R-:W-:Y:S02]  /*0990*/  HADD2.F32 R6, -RZ, R9.H0_H0 ;  /* 0x20000009ff067230 */ /* 0x000fe40000004100 */
[----:B------:R-:W-:Y:S02]  /*09a0*/  HADD2.F32 R17, -RZ, R11.H1_H1 ;  /* 0x3000000bff117230 */ /* 0x000fe40000004100 */
[----:B------:R-:W-:-:S02]  /*09b0*/  HADD2.F32 R10, -RZ, R9.H1_H1 ;  /* 0x30000009ff0a7230 */ /* 0x000fc40000004100 */
[----:B------:R-:W-:Y:S02]  /*09c0*/  HADD2.F32 R8, -RZ, R8.H1_H1 ;  /* 0x30000008ff087230 */ /* 0x000fe40000004100 */
[----:B------:R-:W-:Y:S01]  /*09d0*/  @!P2 FADD.FTZ R11, -R6, R15 ;  /* 0x0000000f060ba221 */ /* 0x000fe20000010100 */
[----:B------:R-:W-:Y:S02]  /*09e0*/  @!P2 FADD.FTZ R13, -R10, R17 ;  /* 0x000000110a0da221 */ /* 0x000fe40000010100 */
[----:B------:R-:W-:Y:S01]  /*09f0*/  @!P2 FADD.FTZ R9, -R8, R14 ;  /* 0x0000000e0809a221 */ /* 0x000fe20000010100 */
[-C--:B------:R-:W-:Y:S01]  /*0a00*/  @!P2 FFMA.FTZ R11, R11, R0.reuse, R6 ;  /* 0x000000000b0ba223 */ /* 0x080fe20000010006 */
[----:B------:R-:W-:Y:S01]  /*0a10*/  @P2 FADD.FTZ R16, -R6, R15 ;  /* 0x0000000f06102221 */ /* 0x000fe20000010100 */
[-C--:B------:R-:W-:Y:S01]  /*0a20*/  @!P2 FFMA.FTZ R6, R13, R0.reuse, R10 ;  /* 0x000000000d06a223 */ /* 0x080fe2000001000a */
[----:B------:R-:W-:Y:S01]  /*0a30*/  @!P2 FFMA.FTZ R9, R9, R0, R8 ;  /* 0x000000000909a223 */ /* 0x000fe20000010008 */
[----:B------:R-:W-:Y:S01]  /*0a40*/  @P2 FADD.FTZ R10, -R10, R17 ;  /* 0x000000110a0a2221 */ /* 0x000fe20000010100 */
[----:B------:R-:W-:Y:S01]  /*0a50*/  @P2 FADD.FTZ R8, -R8, R14 ;  /* 0x0000000e08082221 */ /* 0x000fe20000010100 */
[----:B------:R-:W-:-:S02]  /*0a60*/  @P2 FFMA.FTZ R11, -R5, R16, R15 ;  /* 0x00000010050b2223 */ /* 0x000fc4000001010f */
[C---:B------:R-:W-:Y:S01]  /*0a70*/  @P2 FFMA.FTZ R6, -R5.reuse, R10, R17 ;  /* 0x0000000a05062223 */ /* 0x040fe20000010111 */
[----:B------:R-:W-:-:S04]  /*0a80*/  @P2 FFMA.FTZ R9, -R5, R8, R14 ;  /* 0x0000000805092223 */ /* 0x000fc8000001010e */
[----:B------:R-:W-:Y:S01]  /*0a90*/  F2FP.F16.F32.PACK_AB R11, R6, R11 ;  /* 0x0000000b060b723e */ /* 0x000fe200000000ff */
[----:B------:R-:W-:Y:S01]  /*0aa0*/  IMAD.SHL.U32 R6, R7, 0x4, RZ ;  /* 0x0000000407067824 */ /* 0x000fe200078e00ff */
[----:B------:R-:W-:-:S04]  /*0ab0*/  F2FP.F16.F32.PACK_AB R10, R9, R12 ;  /* 0x0000000c090a723e */ /* 0x000fc800000000ff */
[----:B------:R-:W-:Y:S01]  /*0ac0*/  ISETP.LT.U32.AND P1, PT, R6, UR13, PT ;  /* 0x0000000d06007c0c */ /* 0x000fe2000bf21070 */
[----:B------:R0:W-:Y:S01]  /*0ad0*/  STG.E.64 desc[UR14][R2.64], R10 ;  /* 0x0000000a02007986 */ /* 0x0001e2000c101b0e */
[----:B------:R-:W-:-:S04]  /*0ae0*/  SHF.L.U64.HI R6, R7, 0x2, R4 ;  /* 0x0000000207067819 */ /* 0x000fc80000010204 */
[----:B------:R-:W-:-:S13]  /*0af0*/  ISETP.LT.AND.EX P1, PT, R6, UR4, PT, P1 ;  /* 0x0000000406007c0c */ /* 0x000fda000bf21310 */
[----:B0-----:R-:W-:Y:S05]  /*0b00*/  @!P0 BRA P1, `(.L_x_126) ;  /* 0xfffffffc00508947 */ /* 0x001fea000083ffff */
[----:B------:R-:W-:Y:S05]  /*0b10*/  EXIT ;  /* 0x000000000000794d */ /* 0x000fea0003800000 */
.L_x_127:
        /* <DEDUP_REMOVED lines=14> */
.L_x_325:


//--------------------- .text._ZN2at6native52_GLOBAL__N__ff984223_19_ForeachTernaryOp_cu_5285c63625multi_tensor_apply_kernelINS1_18TensorListMetadataILi2EEENS1_22TernaryOpScalarFunctorIN3c107complexIfEELi2ELi2ELi0EEEJNS0_11LerpFunctorIS8_EES8_EEEvT_T0_DpT1_ --------------------------
	.section	.text._ZN2at6native52_GLOBAL__N__ff984223_19_ForeachTernaryOp_cu_5285c63625multi_tensor_apply_kernelINS1_18TensorListMetadataILi2EEENS1_22TernaryOpScalarFunctorIN3c107complexIfEELi2ELi2ELi0EEEJNS0_11LerpFunctorIS8_EES8_EEEvT_T0_DpT1_,"ax",@progbits
	.align	128
.text._ZN2at6native52_GLOBAL__N__ff984223_19_ForeachTernaryOp_cu_5285c63625multi_tensor_apply_kernelINS1_18TensorListMetadataILi2EEENS1_22TernaryOpScalarFunctorIN3c107complexIfEELi2ELi2ELi0EEEJNS0_11LerpFunctorIS8_EES8_EEEvT_T0_DpT1_:
        .type           _ZN2at6native52_GLOBAL__N__ff984223_19_ForeachTernaryOp_cu_5285c63625multi_tensor_apply_kernelINS1_18TensorListMetadataILi2EEENS1_22TernaryOpScalarFunctorIN3c107complexIfEELi2ELi2ELi0EEEJNS0_11LerpFunctorIS8_EES8_EEEvT_T0_DpT1_,@function
        .size           _ZN2at6native52_GLOBAL__N__ff984223_19_ForeachTernaryOp_cu_5285c63625multi_tensor_apply_kernelINS1_18TensorListMetadataILi2EEENS1_22TernaryOpScalarFunctorIN3c107complexIfEELi2ELi2ELi0EEEJNS0_11LerpFunctorIS8_EES8_EEEvT_T0_DpT1_,(.L_x_326 - _ZN2at6native52_GLOBAL__N__ff984223_19_ForeachTernaryOp_cu_5285c63625multi_tensor_apply_kernelINS1_18TensorListMetadataILi2EEENS1_22TernaryOpScalarFunctorIN3c107complexIfEELi2ELi2ELi0EEEJNS0_11LerpFunctorIS8_EES8_EEEvT_T0_DpT1_)
        .other          _ZN2at6native52_GLOBAL__N__ff984223_19_ForeachTernaryOp_cu_5285c63625multi_tensor_apply_kernelINS1_18TensorListMetadataILi2EEENS1_22TernaryOpScalarFunctorIN3c107complexIfEELi2ELi2ELi0EEEJNS0_11LerpFunctorIS8_EES8_EEEvT_T0_DpT1_,@"STO_CUDA_ENTRY STV_DEFAULT"
_ZN2at6native52_GLOBAL__N__ff984223_19_ForeachTernaryOp_cu_5285c63625multi_tensor_apply_kernelINS1_18TensorListMetadataILi2EEENS1_22TernaryOpScalarFunctorIN3c107complexIfEELi2ELi2ELi0EEEJNS0_11LerpFunctorIS8_EES8_EEEvT_T0_DpT1_:
        /* <DEDUP_REMOVED lines=16> */
[----:B------:R-:W-:-:S04]  /*0100*/  ULOP3.LUT UR12, UR13, 0x1f, UR8, 0xf8, !UPT ;  /* 0x0000001f0d0c7892 */ /* 0x000fc8000f8ef808 */
[----:B------:R-:W-:-:S04]  /*0110*/  ULOP3.LUT UP0, URZ, UR12, 0x1f, UR6, 0xf8, !UPT ;  /* 0x0000001f0cff7892 */ /* 0x000fc8000f80f806 */
[----:B------:R-:W-:-:S09]  /*0120*/  ULOP3.LUT UP0, URZ, URZ, URZ, URZ, 0xfc, UP0 ;  /* 0x000000ffffff7292 */ /* 0x000fd2000800fcff */
[----:B-1----:R-:W-:Y:S05]  /*0130*/  BRA.U !UP0, `(.L_x_128) ;  /* 0x00000011084c7547 */ /* 0x002fea000b800000 */
[----:B------:R-:W-:-:S04]  /*0140*/  UISETP.GE.U32.AND UP0, UPT, UR10, 0x1, UPT ;  /* 0x000000010a00788c */ /* 0x000fc8000bf06070 */
[----:B------:R-:W-:-:S06]  /*0150*/  UISETP.GE.AND.EX UP0, UPT, UR4, URZ, UPT, UP0 ;  /* 0x000000ff0400728c */ /* 0x000fcc000bf06300 */
[----:B------:R-:W-:-:S13]  /*0160*/  PLOP3.LUT P0, PT, PT, PT, UP0, 0x80, 0x8 ;  /* 0x000000000008781c */ /* 0x000fda0003f0f008 */
[----:B------:R-:W-:Y:S05]  /*0170*/  @!P0 EXIT ;  /* 0x000000000000894d */ /* 0x000fea0003800000 */
[----:B------:R-:W0:Y:S01]  /*0180*/  LDC.64 R4, c[0x0][0xfd0] ;  /* 0x0003f400ff047b82 */ /* 0x000e220000000a00 */
[----:B------:R-:W-:Y:S01]  /*0190*/  UISETP.LT.U32.AND UP0, UPT, UR10, 0x10000, UPT ;  /* 0x000100000a00788c */ /* 0x000fe2000bf01070 */
[----:B------:R-:W1:Y:S03]  /*01a0*/  LDCU UR11, c[0x0][0x360] ;  /* 0x00006c00ff0b77ac */ /* 0x000e660008000800 */
[----:B------:R-:W-:-:S04]  /*01b0*/  UISETP.LT.U32.AND.EX UP0, UPT, UR4, URZ, UPT, UP0 ;  /* 0x000000ff0400728c */ /* 0x000fc8000bf01100 */
[----:B------:R-:W-:Y:S02]  /*01c0*/  USEL UR13, UR10, 0x10000, UP0 ;  /* 0x000100000a0d7887 */ /* 0x000fe40008000000 */
[----:B------:R-:W-:Y:S01]  /*01d0*/  USEL UR16, UR4, URZ, UP0 ;  /* 0x000000ff04107287 */ /* 0x000fe20008000000 */
[----:B0-----:R-:W-:-:S04]  /*01e0*/  FMUL.FTZ R3, R5, R5 ;  /* 0x0000000505037220 */ /* 0x001fc80000410000 */
[----:B------:R-:W-:-:S05]  /*01f0*/  FFMA.FTZ R3, R4, R4, R3 ;  /* 0x0000000404037223 */ /* 0x000fca0000010003 */
[----:B------:R-:W-:-:S13]  /*0200*/  FSETP.GEU.FTZ.AND P0, PT, R3, 0.25, PT ;  /* 0x3e8000000300780b */ /* 0x000fda0003f1e000 */
[----:B-1----:R-:W-:Y:S05]  /*0210*/  @P0 BRA `(.L_x_129) ;  /* 0x0000000400fc0947 */ /* 0x002fea0003800000 */
[----:B------:R-:W0:Y:S01]  /*0220*/  S2R R22, SR_TID.X ;  /* 0x0000000000167919 */ /* 0x000e220000002100 */
[----:B------:R-:W1:Y:S01]  /*0230*/  LDCU.64 UR18, c[0x0][0xfd0] ;  /* 0x0001fa00ff1277ac */ /* 0x000e620008000a00 */
[----:B------:R-:W-:Y:S01]  /*0240*/  UMOV UR4, URZ ;  /* 0x000000ff00047c82 */ /* 0x000fe20008000000 */
[----:B------:R-:W-:-:S05]  /*0250*/  UMOV UR5, URZ ;  /* 0x000000ff00057c82 */ /* 0x000fca0008000000 */
.L_x_130:
[----:B0-----:R-:W-:Y:S01]  /*0260*/  IADD3 R0, P0, PT, R22, UR4, RZ ;  /* 0x0000000416007c10 */ /* 0x001fe2000ff1e0ff */
[----:B------:R-:W-:Y:S01]  /*0270*/  USHF.L.U32 UR10, UR11, 0x3, URZ ;  /* 0x000000030b0a7899 */ /* 0x000fe200080006ff */
[----:B------:R-:W-:Y:S01]  /*0280*/  CS2R R20, SRZ ;  /* 0x0000000000147805 */ /* 0x000fe2000001ff00 */
[----:B------:R-:W-:Y:S02]  /*0290*/  USHF.R.U32.HI UR12, URZ, 0x1d, UR11 ;  /* 0x0000001dff0c7899 */ /* 0x000fe4000801160b */
[----:B------:R-:W-:Y:S01]  /*02a0*/  IADD3 R8, P1, PT, R0, UR11, RZ ;  /* 0x0000000b00087c10 */ /* 0x000fe2000ff3e0ff */
[----:B------:R-:W-:Y:S01]  /*02b0*/  IMAD.X R23, RZ, RZ, UR5, P0 ;  /* 0x00000005ff177e24 */ /* 0x000fe200080e06ff */
[----:B------:R-:W-:Y:S01]  /*02c0*/  CS2R R14, SRZ ;  /* 0x00000000000e7805 */ /* 0x000fe2000001ff00 */
[----:B------:R-:W-:Y:S01]  /*02d0*/  IMAD.U32 R5, RZ, RZ, UR10 ;  /* 0x0000000aff057e24 */ /* 0x000fe2000f8e00ff */
[----:B------:R-:W-:Y:S01]  /*02e0*/  IADD3 R6, P0, PT, R8, UR11, RZ ;  /* 0x0000000b08067c10 */ /* 0x000fe2000ff1e0ff */
[----:B------:R-:W-:Y:S01]  /*02f0*/  IMAD.X R7, RZ, RZ, R23, P1 ;  /* 0x000000ffff077224 */ /* 0x000fe200008e0617 */
[----:B------:R-:W-:-:S02]  /*0300*/  MOV R11, UR12 ;  /* 0x0000000c000b7c02 */ /* 0x000fc40008000f00 */
[----:B------:R-:W-:Y:S02]  /*0310*/  IADD3 R3, P1, PT, R6, UR11, RZ ;  /* 0x0000000b06037c10 */ /* 0x000fe4000ff3e0ff */
[----:B------:R-:W-:Y:S02]  /*0320*/  IADD3.X R9, PT, PT, RZ, R7, RZ, P0, !PT ;  /* 0x00000007ff097210 */ /* 0x000fe400007fe4ff */
[----:B------:R-:W-:-:S03]  /*0330*/  ISETP.GE.U32.AND P0, PT, R3, UR13, PT ;  /* 0x0000000d03007c0c */ /* 0x000fc6000bf06070 */
[----:B------:R-:W-:-:S05]  /*0340*/  IMAD.X R10, RZ, RZ, R9, P1 ;  /* 0x000000ffff0a7224 */ /* 0x000fca00008e0609 */
[----:B------:R-:W-:-:S13]  /*0350*/  ISETP.GE.U32.AND.EX P0, PT, R10, UR16, PT, P0 ;  /* 0x000000100a007c0c */ /* 0x000fda000bf06100 */
[C---:B------:R-:W-:Y:S02]  /*0360*/  @!P0 LEA R12, P1, R0.reuse, UR6, 0x3 ;  /* 0x00000006000c8c11 */ /* 0x040fe4000f8218ff */
[----:B------:R-:W-:Y:S02]  /*0370*/  @!P0 LEA R4, P4, R3, UR8, 0x3 ;  /* 0x0000000803048c11 */ /* 0x000fe4000f8818ff */
[----:B------:R-:W-:Y:S02]  /*0380*/  @!P0 IADD3 R12, P2, P3, R5, UR10, R12 ;  /* 0x0000000a050c8c10 */ /* 0x000fe4000fb5e00c */
[----:B------:R-:W-:Y:S02]  /*0390*/  @!P0 LEA.HI.X R2, R0, UR7, R23, 0x3, P1 ;  /* 0x0000000700028c11 */ /* 0x000fe400088f1c17 */
[----:B------:R-:W-:Y:S02]  /*03a0*/  @!P0 LEA.HI.X R5, R3, UR9, R10, 0x3, P4 ;  /* 0x0000000903058c11 */ /* 0x000fe4000a0f1c0a */
[----:B------:R-:W-:-:S02]  /*03b0*/  @!P0 IADD3.X R2, PT, PT, R11, UR12, R2, P2, P3 ;  /* 0x0000000c0b028c10 */ /* 0x000fc400097e6402 */
[----:B------:R-:W-:Y:S01]  /*03c0*/  @!P0 IADD3 R12, P4, PT, R12, UR10, RZ ;  /* 0x0000000a0c0c8c10 */ /* 0x000fe2000ff9e0ff */
[----:B------:R-:W-:Y:S01]  /*03d0*/  IMAD.SHL.U32 R26, R0, 0x8, RZ ;  /* 0x00000008001a7824 */ /* 0x000fe200078e00ff */
[----:B------:R-:W-:Y:S01]  /*03e0*/  ISETP.GE.U32.AND P1, PT, R8, UR13, PT ;  /* 0x0000000d08007c0c */ /* 0x000fe2000bf26070 */
[----:B------:R0:W2:Y:S01]  /*03f0*/  @!P0 LDG.E.64 R20, desc[UR14][R4.64] ;  /* 0x0000000e04148981 */ /* 0x0000a2000c1e1b00 */
[----:B------:R-:W-:Y:S02]  /*0400*/  ISETP.GE.U32.AND P3, PT, R0, UR13, PT ;  /* 0x0000000d00007c0c */ /* 0x000fe4000bf66070 */
[----:B------:R-:W-:Y:S02]  /*0410*/  ISETP.GE.U32.AND P2, PT, R6, UR13, PT ;  /* 0x0000000d06007c0c */ /* 0x000fe4000bf46070 */
[----:B------:R-:W-:Y:S02]  /*0420*/  @!P0 IADD3.X R13, PT, PT, R2, UR12, RZ, P4, !PT ;  /* 0x0000000c020d8c10 */ /* 0x000fe4000a7fe4ff */
[----:B------:R-:W-:-:S02]  /*0430*/  ISETP.GE.U32.AND.EX P1, PT, R7, UR16, PT, P1 ;  /* 0x0000001007007c0c */ /* 0x000fc4000bf26110 */
[----:B------:R-:W-:Y:S01]  /*0440*/  ISETP.GE.U32.AND.EX P3, PT, R23, UR16, PT, P3 ;  /* 0x0000001017007c0c */ /* 0x000fe2000bf66130 */
[----:B------:R3:W2:Y:S01]  /*0450*/  @!P0 LDG.E.64 R14, desc[UR14][R12.64] ;  /* 0x0000000e0c0e8981 */ /* 0x0006a2000c1e1b00 */
[----:B------:R-:W-:Y:S02]  /*0460*/  ISETP.GE.U32.AND.EX P2, PT, R9, UR16, PT, P2 ;  /* 0x0000001009007c0c */ /* 0x000fe4000bf46120 */
[----:B------:R-:W-:Y:S02]  /*0470*/  SHF.L.U64.HI R17, R0, 0x3, R23 ;  /* 0x0000000300117819 */ /* 0x000fe40000010217 */
[----:B------:R-:W-:-:S04]  /*0480*/  IADD3 R10, P4, PT, R26, UR6, RZ ;  /* 0x000000061a0a7c10 */ /* 0x000fc8000ff9e0ff */
[----:B------:R-:W-:Y:S02]  /*0490*/  IADD3.X R11, PT, PT, R17, UR7, RZ, P4, !PT ;  /* 0x00000007110b7c10 */ /* 0x000fe4000a7fe4ff */
[----:B------:R-:W-:Y:S02]  /*04a0*/  @!P1 LEA R18, P5, R8, UR8, 0x3 ;  /* 0x0000000808129c11 */ /* 0x000fe4000f8a18ff */
[----:B------:R-:W-:Y:S02]  /*04b0*/  @!P3 IADD3 R26, P4, PT, R26, UR8, RZ ;  /* 0x000000081a1abc10 */ /* 0x000fe4000ff9e0ff */
[----:B------:R-:W-:Y:S02]  /*04c0*/  CS2R R2, SRZ ;  /* 0x0000000000027805 */ /* 0x000fe4000001ff00 */
[----:B------:R-:W-:Y:S02]  /*04d0*/  @!P2 LEA R24, P6, R6, UR8, 0x3 ;  /* 0x000000080618ac11 */ /* 0x000fe4000f8c18ff */
[----:B0-----:R-:W-:-:S02]  /*04e0*/  CS2R R4, SRZ ;  /* 0x0000000000047805 */ /* 0x001fc4000001ff00 */
[----:B------:R-:W-:Y:S02]  /*04f0*/  @!P1 LEA.HI.X R19, R8, UR9, R7, 0x3, P5 ;  /* 0x0000000908139c11 */ /* 0x000fe4000a8f1c07 */
[----:B------:R-:W-:Y:S01]  /*0500*/  @!P3 IADD3.X R27, PT, PT, R17, UR9, RZ, P4, !PT ;  /* 0x00000009111bbc10 */ /* 0x000fe2000a7fe4ff */
[----:B------:R0:W4:Y:S01]  /*0510*/  @!P3 LDG.E.64 R2, desc[UR14][R10.64] ;  /* 0x0000000e0a02b981 */ /* 0x000122000c1e1b00 */
[----:B------:R-:W-:Y:S02]  /*0520*/  IADD3 R16, P5, PT, R10, UR10, RZ ;  /* 0x0000000a0a107c10 */ /* 0x000fe4000ffbe0ff */
[----:B------:R-:W-:Y:S02]  /*0530*/  @!P2 LEA.HI.X R25, R6, UR9, R9, 0x3, P6 ;  /* 0x000000090619ac11 */ /* 0x000fe4000b0f1c09 */
[----:B------:R-:W-:Y:S02]  /*0540*/  CS2R R6, SRZ ;  /* 0x0000000000067805 */ /* 0x000fe4000001ff00 */
[----:B------:R-:W-:-:S02]  /*0550*/  CS2R R8, SRZ ;  /* 0x0000000000087805 */ /* 0x000fc4000001ff00 */
[----:B------:R-:W-:Y:S01]  /*0560*/  IADD3.X R17, PT, PT, R11, UR12, RZ, P5, !PT ;  /* 0x0000000c0b117c10 */ /* 0x000fe2000affe4ff */
[----:B------:R5:W4:Y:S01]  /*0570*/  @!P3 LDG.E.64 R4, desc[UR14][R26.64] ;  /* 0x0000000e1a04b981 */ /* 0x000b22000c1e1b00 */
[----:B------:R-:W-:Y:S02]  /*0580*/  IADD3 R28, P4, PT, R16, UR10, RZ ;  /* 0x0000000a101c7c10 */ /* 0x000fe4000ff9e0ff */
[----:B---3--:R-:W-:Y:S02]  /*0590*/  CS2R R12, SRZ ;  /* 0x00000000000c7805 */ /* 0x008fe4000001ff00 */
[----:B0-----:R-:W-:Y:S01]  /*05a0*/  CS2R R10, SRZ ;  /* 0x00000000000a7805 */ /* 0x001fe2000001ff00 */
[----:B------:R0:W3:Y:S01]  /*05b0*/  @!P1 LDG.E.64 R6, desc[UR14][R16.64] ;  /* 0x0000000e10069981 */ /* 0x0000e2000c1e1b00 */
[----:B------:R-:W-:-:S03]  /*05c0*/  IADD3.X R29, PT, PT, R17, UR12, RZ, P4, !PT ;  /* 0x0000000c111d7c10 */ /* 0x000fc6000a7fe4ff */
[----:B------:R1:W3:Y:S04]  /*05d0*/  @!P1 LDG.E.64 R8, desc[UR14][R18.64] ;  /* 0x0000000e12089981 */ /* 0x0002e8000c1e1b00 */
[----:B------:R-:W3:Y:S04]  /*05e0*/  @!P2 LDG.E.64 R10, desc[UR14][R28.64] ;  /* 0x0000000e1c0aa981 */ /* 0x000ee8000c1e1b00 */
[----:B------:R1:W3:Y:S01]  /*05f0*/  @!P2 LDG.E.64 R12, desc[UR14][R24.64] ;  /* 0x0000000e180ca981 */ /* 0x0002e2000c1e1b00 */
[----:B-----5:R-:W-:Y:S01]  /*0600*/  IMAD.U32 R27, RZ, RZ, UR11 ;  /* 0x0000000bff1b7e24 */ /* 0x020fe2000f8e00ff */
[----:B0-----:R-:W-:Y:S01]  /*0610*/  @!P1 LEA R16, P4, R0, UR6, 0x3 ;  /* 0x0000000600109c11 */ /* 0x001fe2000f8818ff */
[----:B-1----:R-:W-:Y:S01]  /*0620*/  IMAD.U32 R19, RZ, RZ, UR10 ;  /* 0x0000000aff137e24 */ /* 0x002fe2000f8e00ff */
[----:B------:R-:W-:-:S02]  /*0630*/  MOV R26, UR11 ;  /* 0x0000000b001a7c02 */ /* 0x000fc40008000f00 */
[----:B------:R-:W-:Y:S02]  /*0640*/  @!P1 LEA R16, P5, R27, R16, 0x3 ;  /* 0x000000101b109211 */ /* 0x000fe400078a18ff */
[C-C-:B------:R-:W-:Y:S02]  /*0650*/  @!P1 LEA.HI.X R17, R0.reuse, UR7, R23.reuse, 0x3, P4 ;  /* 0x0000000700119c11 */ /* 0x140fe4000a0f1c17 */
[----:B------:R-:W-:Y:S02]  /*0660*/  @!P2 LEA R18, P4, R0, UR6, 0x3 ;  /* 0x000000060012ac11 */ /* 0x000fe4000f8818ff */
[----:B------:R-:W-:Y:S01]  /*0670*/  @!P1 LEA.HI.X R17, R26, R17, RZ, 0x3, P5 ;  /* 0x000000111a119211 */ /* 0x000fe200028f1cff */
[----:B------:R-:W-:Y:S01]  /*0680*/  IMAD.U32 R27, RZ, RZ, UR12 ;  /* 0x0000000cff1b7e24 */ /* 0x000fe2000f8e00ff */
[----:B------:R-:W-:Y:S02]  /*0690*/  @!P2 IADD3 R18, P5, P6, R19, UR10, R18 ;  /* 0x0000000a1312ac10 */ /* 0x000fe4000febe012 */
[----:B------:R-:W-:-:S02]  /*06a0*/  @!P2 LEA.HI.X R24, R0, UR7, R23, 0x3, P4 ;  /* 0x000000070018ac11 */ /* 0x000fc4000a0f1c17 */
[----:B------:R-:W-:Y:S01]  /*06b0*/  MOV R26, UR10 ;  /* 0x0000000a001a7c02 */ /* 0x000fe20008000f00 */
[----:B--2---:R-:W-:Y:S01]  /*06c0*/  FADD.FTZ R21, R21, -R15 ;  /* 0x8000000f15157221 */ /* 0x004fe20000010000 */
[----:B------:R-:W-:-:S03]  /*06d0*/  FADD.FTZ R20, R20, -R14 ;  /* 0x8000000e14147221 */ /* 0x000fc60000010000 */
[C---:B------:R-:W-:Y:S01]  /*06e0*/  FMUL.FTZ R19, R21.reuse, UR19 ;  /* 0x0000001315137c20 */ /* 0x040fe20008410000 */
[----:B------:R-:W-:-:S03]  /*06f0*/  FMUL.FTZ R25, R21, UR18 ;  /* 0x0000001215197c20 */ /* 0x000fc60008410000 */
[C---:B------:R-:W-:Y:S01]  /*0700*/  FFMA.FTZ R21, R20.reuse, UR18, -R19 ;  /* 0x0000001214157c23 */ /* 0x040fe20008010813 */
[----:B------:R-:W-:Y:S01]  /*0710*/  @!P2 IADD3.X R19, PT, PT, R27, UR12, R24, P5, P6 ;  /* 0x0000000c1b13ac10 */ /* 0x000fe2000afec418 */
[----:B------:R-:W-:Y:S01]  /*0720*/  FFMA.FTZ R24, R20, UR19, R25 ;  /* 0x0000001314187c23 */ /* 0x000fe20008010019 */
[C---:B------:R-:W-:Y:S02]  /*0730*/  @!P3 LEA R20, P4, R0.reuse, UR6, 0x3 ;  /* 0x000000060014bc11 */ /* 0x040fe4000f8818ff */
[C---:B------:R-:W-:Y:S01]  /*0740*/  @!P0 LEA R25, P5, R0.reuse, UR6, 0x3 ;  /* 0x0000000600198c11 */ /* 0x040fe2000f8a18ff */
[----:B------:R-:W-:Y:S01]  /*0750*/  FADD.FTZ R14, R21, R14 ;  /* 0x0000000e150e7221 */ /* 0x000fe20000010000 */
[C-C-:B------:R-:W-:Y:S02]  /*0760*/  @!P3 LEA.HI.X R21, R0.reuse, UR7, R23.reuse, 0x3, P4 ;  /* 0x000000070015bc11 */ /* 0x140fe4000a0f1c17 */
[----:B------:R-:W-:Y:S02]  /*0770*/  @!P0 LEA.HI.X R23, R0, UR7, R23, 0x3, P5 ;  /* 0x0000000700178c11 */ /* 0x000fe4000a8f1c17 */
[----:B------:R-:W-:Y:S01]  /*0780*/  @!P0 IADD3 R0, P4, P5, R26, UR10, R25 ;  /* 0x0000000a1a008c10 */ /* 0x000fe2000fd9e019 */
[----:B------:R-:W-:Y:S01]  /*0790*/  FADD.FTZ R15, R24, R15 ;  /* 0x0000000f180f7221 */ /* 0x000fe20000010000 */
[----:B----4-:R-:W-:Y:S01]  /*07a0*/  FADD.FTZ R25, R5, -R3 ;  /* 0x8000000305197221 */ /* 0x010fe20000010000 */
[----:B------:R-:W-:Y:S01]  /*07b0*/  FADD.FTZ R5, R4, -R2 ;  /* 0x8000000204057221 */ /* 0x000fe20000010000 */
[----:B------:R-:W-:-:S02]  /*07c0*/  IMAD.U32 R4, RZ, RZ, UR12 ;  /* 0x0000000cff047e24 */ /* 0x000fc4000f8e00ff */
[C---:B------:R-:W-:Y:S01]  /*07d0*/  FMUL.FTZ R24, R25.reuse, UR19 ;  /* 0x0000001319187c20 */ /* 0x040fe20008410000 */
[----:B------:R-:W-:Y:S01]  /*07e0*/  FMUL.FTZ R26, R25, UR18 ;  /* 0x00000012191a7c20 */ /* 0x000fe20008410000 */
[----:B---3--:R-:W-:Y:S01]  /*07f0*/  FADD.FTZ R9, R9, -R7 ;  /* 0x8000000709097221 */ /* 0x008fe20000010000 */
[----:B------:R-:W-:Y:S01]  /*0800*/  @!P0 IADD3.X R4, PT, PT, R4, UR12, R23, P4, P5 ;  /* 0x0000000c04048c10 */ /* 0x000fe2000a7ea417 */
[C---:B------:R-:W-:Y:S01]  /*0810*/  FFMA.FTZ R23, R5.reuse, UR18, -R24 ;  /* 0x0000001205177c23 */ /* 0x040fe20008010818 */
[----:B------:R-:W-:Y:S01]  /*0820*/  FFMA.FTZ R26, R5, UR19, R26 ;  /* 0x00000013051a7c23 */ /* 0x000fe2000801001a */
[----:B------:R-:W-:Y:S01]  /*0830*/  FADD.FTZ R8, R8, -R6 ;  /* 0x8000000608087221 */ /* 0x000fe20000010000 */
[C---:B------:R-:W-:Y:S01]  /*0840*/  FMUL.FTZ R5, R9.reuse, UR19 ;  /* 0x0000001309057c20 */ /* 0x040fe20008410000 */
[----:B------:R-:W-:Y:S01]  /*0850*/  FMUL.FTZ R9, R9, UR18 ;  /* 0x0000001209097c20 */ /* 0x000fe20008410000 */
[----:B------:R-:W-:Y:S02]  /*0860*/  FADD.FTZ R13, R13, -R11 ;  /* 0x8000000b0d0d7221 */ /* 0x000fe40000010000 */
[C---:B------:R-:W-:Y:S01]  /*0870*/  FFMA.FTZ R5, R8.reuse, UR18, -R5 ;  /* 0x0000001208057c23 */ /* 0x040fe20008010805 */
[----:B------:R-:W-:Y:S01]  /*0880*/  FFMA.FTZ R8, R8, UR19, R9 ;  /* 0x0000001308087c23 */ /* 0x000fe20008010009 */
[----:B------:R-:W-:Y:S01]  /*0890*/  FADD.FTZ R2, R23, R2 ;  /* 0x0000000217027221 */ /* 0x000fe20000010000 */
[----:B------:R-:W-:Y:S01]  /*08a0*/  FADD.FTZ R3, R26, R3 ;  /* 0x000000031a037221 */ /* 0x000fe20000010000 */
[----:B------:R-:W-:Y:S01]  /*08b0*/  FADD.FTZ R12, R12, -R10 ;  /* 0x8000000a0c0c7221 */ /* 0x000fe20000010000 */
[C---:B------:R-:W-:Y:S01]  /*08c0*/  FMUL.FTZ R9, R13.reuse, UR19 ;  /* 0x000000130d097c20 */ /* 0x040fe20008410000 */
[----:B------:R-:W-:Y:S01]  /*08d0*/  FMUL.FTZ R13, R13, UR18 ;  /* 0x000000120d0d7c20 */ /* 0x000fe20008410000 */
[----:B------:R-:W-:Y:S01]  /*08e0*/  FADD.FTZ R7, R8, R7 ;  /* 0x0000000708077221 */ /* 0x000fe20000010000 */
[----:B------:R2:W-:Y:S01]  /*08f0*/  @!P3 STG.E.64 desc[UR14][R20.64], R2 ;  /* 0x000000021400b986 */ /* 0x0005e2000c101b0e */
[C---:B------:R-:W-:Y:S01]  /*0900*/  FFMA.FTZ R9, R12.reuse, UR18, -R9 ;  /* 0x000000120c097c23 */ /* 0x040fe20008010809 */
[----:B------:R-:W-:Y:S01]  /*0910*/  FFMA.FTZ R12, R12, UR19, R13 ;  /* 0x000000130c0c7c23 */ /* 0x000fe2000801000d */
[----:B------:R-:W-:Y:S01]  /*0920*/  @!P0 IADD3 R8, P3, PT, R0, UR10, RZ ;  /* 0x0000000a00088c10 */ /* 0x000fe2000ff7e0ff */
[----:B------:R-:W-:Y:S01]  /*0930*/  FADD.FTZ R6, R5, R6 ;  /* 0x0000000605067221 */ /* 0x000fe20000010000 */
[----:B------:R-:W-:Y:S01]  /*0940*/  FADD.FTZ R10, R9, R10 ;  /* 0x0000000a090a7221 */ /* 0x000fe20000010000 */
[----:B------:R-:W-:Y:S01]  /*0950*/  FADD.FTZ R11, R12, R11 ;  /* 0x0000000b0c0b7221 */ /* 0x000fe20000010000 */
[----:B------:R-:W-:Y:S01]  /*0960*/  @!P0 IADD3.X R9, PT, PT, R4, UR12, RZ, P3, !PT ;  /* 0x0000000c04098c10 */ /* 0x000fe20009ffe4ff */
[----:B------:R-:W-:Y:S01]  /*0970*/  USHF.L.U32 UR10, UR11, 0x2, URZ ;  /* 0x000000020b0a7899 */ /* 0x000fe200080006ff */
[----:B------:R2:W-:Y:S03]  /*0980*/  @!P1 STG.E.64 desc[UR14][R16.64], R6 ;  /* 0x0000000610009986 */ /* 0x0005e6000c101b0e */
[----:B------:R-:W-:Y:S01]  /*0990*/  UIADD3 UR4, UP0, UPT, UR10, UR4, URZ ;  /* 0x000000040a047290 */ /* 0x000fe2000ff1e0ff */
[----:B------:R2:W-:Y:S04]  /*09a0*/  @!P2 STG.E.64 desc[UR14][R18.64], R10 ;  /* 0x0000000a1200a986 */ /* 0x0005e8000c101b0e */
[----:B------:R2:W-:Y:S01]  /*09b0*/  @!P0 STG.E.64 desc[UR14][R8.64], R14 ;  /* 0x0000000e08008986 */ /* 0x0005e2000c101b0e */
[----:B------:R-:W-:-:S02]  /*09c0*/  UIADD3.X UR5, UPT, UPT, URZ, UR5, URZ, UP0, !UPT ;  /* 0x00000005ff057290 */ /* 0x000fc400087fe4ff */
[----:B------:R-:W-:-:S04]  /*09d0*/  UISETP.GE.U32.AND UP0, UPT, UR4, UR13, UPT ;  /* 0x0000000d0400728c */ /* 0x000fc8000bf06070 */
[----:B------:R-:W-:-:S09]  /*09e0*/  UISETP.GE.U32.AND.EX UP0, UPT, UR5, UR16, UPT, UP0 ;  /* 0x000000100500728c */ /* 0x000fd2000bf06100 */
[----:B--2---:R-:W-:Y:S05]  /*09f0*/  BRA.U !UP0, `(.L_x_130) ;  /* 0xfffffff908187547 */ /* 0x004fea000b83ffff */
[----:B------:R-:W-:Y:S05]  /*0a00*/  EXIT ;  /* 0x000000000000794d */ /* 0x000fea0003800000 */
.L_x_129:
[----:B------:R-:W0:Y:S01]  /*0a10*/  S2R R29, SR_TID.X ;  /* 0x00000000001d7919 */ /* 0x000e220000002100 */
[----:B------:R-:W-:Y:S01]  /*0a20*/  FADD.FTZ R0, -R4, 1 ;  /* 0x3f80000004007421 */ /* 0x000fe20000010100 */
[----:B------:R-:W-:Y:S01]  /*0a30*/  FADD.FTZ R26, RZ, -R5 ;  /* 0x80000005ff1a7221 */ /* 0x000fe20000010000 */
[----:B------:R-:W-:Y:S01]  /*0a40*/  UMOV UR4, URZ ;  /* 0x000000ff00047c82 */ /* 0x000fe20008000000 */
[----:B------:R-:W-:-:S05]  /*0a50*/  UMOV UR5, URZ ;  /* 0x000000ff00057c82 */ /* 0x000fca0008000000 */
.L_x_131:
[----:B0-----:R-:W-:Y:S01]  /*0a60*/  IADD3 R28, P0, PT, R29, UR4, RZ ;  /* 0x000000041d1c7c10 */ /* 0x001fe2000ff1e0ff */
[----:B------:R-:W-:Y:S02]  /*0a70*/  USHF.L.U32 UR10, UR11, 0x3, URZ ;  /* 0x000000030b0a7899 */ /* 0x000fe400080006ff */
[----:B------:R-:W-:Y:S02]  /*0a80*/  USHF.R.U32.HI UR12, URZ, 0x1d, UR11 ;  /* 0x0000001dff0c7899 */ /* 0x000fe4000801160b */
[----:B------:R-:W-:Y:S01]  /*0a90*/  IADD3 R12, P1, PT, R28, UR11, RZ ;  /* 0x0000000b1c0c7c10 */ /* 0x000fe2000ff3e0ff */
[----:B------:R-:W-:Y:S01]  /*0aa0*/  IMAD.X R7, RZ, RZ, UR5, P0 ;  /* 0x00000005ff077e24 */ /* 0x000fe200080e06ff */
[----:B------:R-:W-:Y:S02]  /*0ab0*/  MOV R5, UR10 ;  /* 0x0000000a00057c02 */ /* 0x000fe40008000f00 */
[----:B------:R-:W-:Y:S02]  /*0ac0*/  IADD3 R13, P0, PT, R12, UR11, RZ ;  /* 0x0000000b0c0d7c10 */ /* 0x000fe4000ff1e0ff */
[----:B------:R-:W-:-:S02]  /*0ad0*/  IADD3.X R17, PT, PT, RZ, R7, RZ, P1, !PT ;  /* 0x00000007ff117210 */ /* 0x000fc40000ffe4ff */
[----:B------:R-:W-:-:S03]  /*0ae0*/  IADD3 R2, P1, PT, R13, UR11, RZ ;  /* 0x0000000b0d027c10 */ /* 0x000fc6000ff3e0ff */
[----:B------:R-:W-:Y:S01]  /*0af0*/  IMAD.X R16, RZ, RZ, R17, P0 ;  /* 0x000000ffff107224 */ /* 0x000fe200000e0611 */
[----:B------:R-:W-:-:S03]  /*0b00*/  ISETP.GE.U32.AND P0, PT, R2, UR13, PT ;  /* 0x0000000d02007c0c */ /* 0x000fc6000bf06070 */
[----:B------:R-:W-:Y:S01]  /*0b10*/  IMAD.X R3, RZ, RZ, R16, P1 ;  /* 0x000000ffff037224 */ /* 0x000fe200008e0610 */
[----:B------:R-:W-:-:S04]  /*0b20*/  IADD3 RZ, P1, PT, R29, UR4, RZ ;  /* 0x000000041dff7c10 */ /* 0x000fc8000ff3e0ff */
[----:B------:R-:W-:Y:S01]  /*0b30*/  ISETP.GE.U32.AND.EX P0, PT, R3, UR16, PT, P0 ;  /* 0x0000001003007c0c */ /* 0x000fe2000bf06100 */
[----:B------:R-:W-:Y:S01]  /*0b40*/  IMAD.X R27, RZ, RZ, UR5, P1 ;  /* 0x00000005ff1b7e24 */ /* 0x000fe200088e06ff */
[----:B------:R-:W-:-:S11]  /*0b50*/  IADD3 R6, P1, PT, R28, UR11, RZ ;  /* 0x0000000b1c067c10 */ /* 0x000fd6000ff3e0ff */
[----:B------:R-:W-:Y:S02]  /*0b60*/  @!P0 LEA R10, P2, R28, UR6, 0x3 ;  /* 0x000000061c0a8c11 */ /* 0x000fe4000f8418ff */
[----:B------:R-:W-:Y:S02]  /*0b70*/  @!P0 LEA R8, P5, R2, UR8, 0x3 ;  /* 0x0000000802088c11 */ /* 0x000fe4000f8a18ff */
[----:B------:R-:W-:Y:S02]  /*0b80*/  @!P0 IADD3 R10, P3, P4, R5, UR10, R10 ;  /* 0x0000000a050a8c10 */ /* 0x000fe4000fc7e00a */
[----:B------:R-:W-:Y:S02]  /*0b90*/  MOV R5, UR12 ;  /* 0x0000000c00057c02 */ /* 0x000fe40008000f00 */
[C---:B------:R-:W-:Y:S02]  /*0ba0*/  @!P0 LEA.HI.X R4, R28.reuse, UR7, R27, 0x3, P2 ;  /* 0x000000071c048c11 */ /* 0x040fe400090f1c1b */
[----:B------:R-:W-:-:S02]  /*0bb0*/  SHF.L.U32 R18, R28, 0x3, RZ ;  /* 0x000000031c127819 */ /* 0x000fc400000006ff */
[----:B------:R-:W-:Y:S02]  /*0bc0*/  @!P0 IADD3.X R4, PT, PT, R5, UR12, R4, P3, P4 ;  /* 0x0000000c05048c10 */ /* 0x000fe40009fe8404 */
[----:B------:R-:W-:Y:S02]  /*0bd0*/  ISETP.GE.U32.AND P3, PT, R28, UR13, PT ;  /* 0x0000000d1c007c0c */ /* 0x000fe4000bf66070 */
[----:B------:R-:W-:Y:S02]  /*0be0*/  @!P0 IADD3 R10, P4, PT, R10, UR10, RZ ;  /* 0x0000000a0a0a8c10 */ /* 0x000fe4000ff9e0ff */
[----:B------:R-:W-:Y:S02]  /*0bf0*/  ISETP.GE.U32.AND.EX P3, PT, R7, UR16, PT, P3 ;  /* 0x0000001007007c0c */ /* 0x000fe4000bf66130 */
[----:B------:R-:W-:Y:S02]  /*0c00*/  @!P0 LEA.HI.X R9, R2, UR9, R3, 0x3, P5 ;  /* 0x0000000902098c11 */ /* 0x000fe4000a8f1c03 */
[----:B------:R-:W-:-:S02]  /*0c10*/  CS2R R2, SRZ ;  /* 0x0000000000027805 */ /* 0x000fc4000001ff00 */
[----:B------:R-:W-:Y:S02]  /*0c20*/  @!P0 IADD3.X R11, PT, PT, R4, UR12, RZ, P4, !PT ;  /* 0x0000000c040b8c10 */ /* 0x000fe4000a7fe4ff */
[----:B------:R-:W-:Y:S02]  /*0c30*/  CS2R R4, SRZ ;  /* 0x0000000000047805 */ /* 0x000fe4000001ff00 */
[----:B------:R-:W-:Y:S01]  /*0c40*/  ISETP.GE.U32.AND P2, PT, R6, UR13, PT ;  /* 0x0000000d06007c0c */ /* 0x000fe2000bf46070 */
[--C-:B------:R-:W-:Y:S01]  /*0c50*/  IMAD.X R6, RZ, RZ, R7.reuse, P1 ;  /* 0x000000ffff067224 */ /* 0x100fe200008e0607 */
[----:B------:R-:W-:Y:S01]  /*0c60*/  SHF.L.U64.HI R19, R28, 0x3, R7 ;  /* 0x000000031c137819 */ /* 0x000fe20000010207 */
[----:B------:R0:W2:Y:S01]  /*0c70*/  @!P0 LDG.E.64 R2, desc[UR14][R8.64] ;  /* 0x0000000e08028981 */ /* 0x0000a2000c1e1b00 */
[----:B------:R-:W-:Y:S02]  /*0c80*/  IADD3 R14, P1, PT, R18, UR6, RZ ;  /* 0x00000006120e7c10 */ /* 0x000fe4000ff3e0ff */
[----:B------:R-:W-:Y:S01]  /*0c90*/  ISETP.GE.U32.AND.EX P2, PT, R6, UR16, PT, P2 ;  /* 0x0000001006007c0c */ /* 0x000fe2000bf46120 */
[----:B------:R1:W2:Y:S01]  /*0ca0*/  @!P0 LDG.E.64 R4, desc[UR14][R10.64] ;  /* 0x0000000e0a048981 */ /* 0x0002a2000c1e1b00 */
[----:B------:R-:W-:-:S02]  /*0cb0*/  @!P3 IADD3 R18, P4, PT, R18, UR8, RZ ;  /* 0x000000081212bc10 */ /* 0x000fc4000ff9e0ff */
[----:B------:R-:W-:Y:S02]  /*0cc0*/  CS2R R6, SRZ ;  /* 0x0000000000067805 */ /* 0x000fe4000001ff00 */
[----:B------:R-:W-:Y:S02]  /*0cd0*/  IADD3.X R15, PT, PT, R19, UR7, RZ, P1, !PT ;  /* 0x00000007130f7c10 */ /* 0x000fe40008ffe4ff */
[----:B------:R-:W-:Y:S02]  /*0ce0*/  ISETP.GE.U32.AND P1, PT, R13, UR13, PT ;  /* 0x0000000d0d007c0c */ /* 0x000fe4000bf26070 */
[----:B0-----:R-:W-:Y:S02]  /*0cf0*/  CS2R R8, SRZ ;  /* 0x0000000000087805 */ /* 0x001fe4000001ff00 */
[----:B------:R-:W-:Y:S01]  /*0d00*/  @!P3 IADD3.X R19, PT, PT, R19, UR9, RZ, P4, !PT ;  /* 0x000000091313bc10 */ /* 0x000fe2000a7fe4ff */
[----:B------:R0:W3:Y:S01]  /*0d10*/  @!P3 LDG.E.64 R6, desc[UR14][R14.64] ;  /* 0x0000000e0e06b981 */ /* 0x0000e2000c1e1b00 */
[----:B------:R-:W-:-:S02]  /*0d20*/  ISETP.GE.U32.AND.EX P1, PT, R16, UR16, PT, P1 ;  /* 0x0000001010007c0c */ /* 0x000fc4000bf26110 */
[----:B------:R-:W-:Y:S01]  /*0d30*/  IADD3 R20, P4, PT, R14, UR10, RZ ;  /* 0x0000000a0e147c10 */ /* 0x000fe2000ff9e0ff */
[----:B------:R4:W3:Y:S01]  /*0d40*/  @!P3 LDG.E.64 R8, desc[UR14][R18.64] ;  /* 0x0000000e1208b981 */ /* 0x0008e2000c1e1b00 */
[C---:B------:R-:W-:Y:S02]  /*0d50*/  @!P2 LEA R22, P3, R12.reuse, UR8, 0x3 ;  /* 0x000000080c16ac11 */ /* 0x040fe4000f8618ff */
[----:B-1----:R-:W-:Y:S02]  /*0d60*/  CS2R R10, SRZ ;  /* 0x00000000000a7805 */ /* 0x002fe4000001ff00 */
[----:B------:R-:W-:Y:S02]  /*0d70*/  IADD3.X R21, PT, PT, R15, UR12, RZ, P4, !PT ;  /* 0x0000000c0f157c10 */ /* 0x000fe4000a7fe4ff */
[----:B------:R-:W-:Y:S02]  /*0d80*/  @!P2 LEA.HI.X R23, R12, UR9, R17, 0x3, P3 ;  /* 0x000000090c17ac11 */ /* 0x000fe400098f1c11 */
[----:B0-----:R-:W-:-:S02]  /*0d90*/  CS2R R14, SRZ ;  /* 0x00000000000e7805 */ /* 0x001fc4000001ff00 */
[----:B------:R-:W-:Y:S01]  /*0da0*/  CS2R R24, SRZ ;  /* 0x0000000000187805 */ /* 0x000fe2000001ff00 */
[----:B------:R0:W5:Y:S01]  /*0db0*/  @!P2 LDG.E.64 R10, desc[UR14][R20.64] ;  /* 0x0000000e140aa981 */ /* 0x000162000c1e1b00 */
[C---:B------:R-:W-:Y:S02]  /*0dc0*/  @!P1 LEA R12, P3, R13.reuse, UR8, 0x3 ;  /* 0x000000080d0c9c11 */ /* 0x040fe4000f8618ff */
[----:B----4-:R-:W-:Y:S01]  /*0dd0*/  CS2R R18, SRZ ;  /* 0x0000000000127805 */ /* 0x010fe2000001ff00 */
[----:B------:R-:W5:Y:S01]  /*0de0*/  @!P2 LDG.E.64 R14, desc[UR14][R22.64] ;  /* 0x0000000e160ea981 */ /* 0x000f62000c1e1b00 */
[----:B------:R-:W-:Y:S02]  /*0df0*/  @!P1 LEA.HI.X R13, R13, UR9, R16, 0x3, P3 ;  /* 0x000000090d0d9c11 */ /* 0x000fe400098f1c10 */
[----:B------:R-:W-:-:S03]  /*0e00*/  IADD3 R16, P3, PT, R20, UR10, RZ ;  /* 0x0000000a14107c10 */ /* 0x000fc6000ff7e0ff */
[----:B------:R1:W4:Y:S01]  /*0e10*/  @!P1 LDG.E.64 R24, desc[UR14][R12.64] ;  /* 0x0000000e0c189981 */ /* 0x000322000c1e1b00 */
[----:B------:R-:W-:-:S05]  /*0e20*/  IADD3.X R17, PT, PT, R21, UR12, RZ, P3, !PT ;  /* 0x0000000c15117c10 */ /* 0x000fca0009ffe4ff */
[----:B------:R1:W4:Y:S01]  /*0e30*/  @!P1 LDG.E.64 R18, desc[UR14][R16.64] ;  /* 0x0000000e10129981 */ /* 0x000322000c1e1b00 */
[C---:B0-----:R-:W-:Y:S02]  /*0e40*/  @!P2 LEA R20, P4, R28.reuse, UR6, 0x3 ;  /* 0x000000061c14ac11 */ /* 0x041fe4000f8818ff */
[----:B------:R-:W-:Y:S01]  /*0e50*/  ISETP.GE.U32.AND P3, PT, R28, UR13, PT ;  /* 0x0000000d1c007c0c */ /* 0x000fe2000bf66070 */
[----:B-1----:R-:W-:-:S03]  /*0e60*/  IMAD.U32 R13, RZ, RZ, UR10 ;  /* 0x0000000aff0d7e24 */ /* 0x002fc6000f8e00ff */
[----:B------:R-:W-:Y:S02]  /*0e70*/  ISETP.GE.U32.AND.EX P3, PT, R27, UR16, PT, P3 ;  /* 0x000000101b007c0c */ /* 0x000fe4000bf66130 */
[----:B------:R-:W-:Y:S01]  /*0e80*/  MOV R17, UR11 ;  /* 0x0000000b00117c02 */ /* 0x000fe20008000f00 */
[----:B--2---:R-:W-:Y:S01]  /*0e90*/  FADD.FTZ R5, R3, -R5 ;  /* 0x8000000503057221 */ /* 0x004fe20000010000 */
[----:B------:R-:W-:Y:S01]  /*0ea0*/  FADD.FTZ R21, R2, -R4 ;  /* 0x8000000402157221 */ /* 0x000fe20000010000 */
[----:B------:R-:W-:Y:S02]  /*0eb0*/  IMAD.U32 R4, RZ, RZ, UR11 ;  /* 0x0000000bff047e24 */ /* 0x000fe4000f8e00ff */
[-C--:B------:R-:W-:Y:S01]  /*0ec0*/  FMUL.FTZ R23, R26, R5.reuse ;  /* 0x000000051a177220 */ /* 0x080fe20000410000 */
[----:B------:R-:W-:Y:S02]  /*0ed0*/  FMUL.FTZ R22, R0, R5 ;  /* 0x0000000500167220 */ /* 0x000fe40000410000 */
[----:B------:R-:W-:Y:S01]  /*0ee0*/  @!P2 LEA R20, P5, R4, R20, 0x3 ;  /* 0x000000140414a211 */ /* 0x000fe200078a18ff */
[----:B------:R-:W-:Y:S01]  /*0ef0*/  FFMA.FTZ R5, R0, R21, -R23 ;  /* 0x0000001500057223 */ /* 0x000fe20000010817 */
[----:B------:R-:W-:-:S02]  /*0f00*/  @!P2 LEA.HI.X R4, R28, UR7, R27, 0x3, P4 ;  /* 0x000000071c04ac11 */ /* 0x000fc4000a0f1c1b */
[----:B------:R-:W-:Y:S01]  /*0f10*/  @!P1 LEA R12, P4, R28, UR6, 0x3 ;  /* 0x000000061c0c9c11 */ /* 0x000fe2000f8818ff */
[----:B---3--:R-:W-:Y:S01]  /*0f20*/  FADD.FTZ R7, R9, -R7 ;  /* 0x8000000709077221 */ /* 0x008fe20000010000 */
[----:B------:R-:W-:Y:S01]  /*0f30*/  FFMA.FTZ R22, R26, R21, R22 ;  /* 0x000000151a167223 */ /* 0x000fe20000010016 */
[----:B------:R-:W-:Y:S01]  /*0f40*/  @!P2 LEA.HI.X R21, R17, R4, RZ, 0x3, P5 ;  /* 0x000000041115a211 */ /* 0x000fe200028f1cff */
[----:B------:R-:W-:Y:S01]  /*0f50*/  FADD.FTZ R2, -R5, R2 ;  /* 0x0000000205027221 */ /* 0x000fe20000010100 */
[----:B------:R-:W-:Y:S01]  /*0f60*/  @!P1 IADD3 R4, P5, P6, R13, UR10, R12 ;  /* 0x0000000a0d049c10 */ /* 0x000fe2000febe00c */
[----:B------:R-:W-:Y:S01]  /*0f70*/  FADD.FTZ R13, R8, -R6 ;  /* 0x80000006080d7221 */ /* 0x000fe20000010000 */
[-C--:B------:R-:W-:Y:S01]  /*0f80*/  FMUL.FTZ R5, R26, R7.reuse ;  /* 0x000000071a057220 */ /* 0x080fe20000410000 */
[----:B------:R-:W-:Y:S01]  /*0f90*/  MOV R23, UR12 ;  /* 0x0000000c00177c02 */ /* 0x000fe20008000f00 */
[----:B------:R-:W-:Y:S01]  /*0fa0*/  FMUL.FTZ R17, R0, R7 ;  /* 0x0000000700117220 */ /* 0x000fe20000410000 */
[----:B------:R-:W-:Y:S01]  /*0fb0*/  @!P1 LEA.HI.X R6, R28, UR7, R27, 0x3, P4 ;  /* 0x000000071c069c11 */ /* 0x000fe2000a0f1c1b */
[----:B------:R-:W-:-:S02]  /*0fc0*/  FFMA.FTZ R7, R0, R13, -R5 ;  /* 0x0000000d00077223 */ /* 0x000fc40000010805 */
[----:B------:R-:W-:Y:S01]  /*0fd0*/  FFMA.FTZ R16, R26, R13, R17 ;  /* 0x0000000d1a107223 */ /* 0x000fe20000010011 */
[----:B------:R-:W-:Y:S01]  /*0fe0*/  @!P1 IADD3.X R5, PT, PT, R23, UR12, R6, P5, P6 ;  /* 0x0000000c17059c10 */ /* 0x000fe2000afec406 */
[----:B------:R-:W-:Y:S01]  /*0ff0*/  IMAD.U32 R13, RZ, RZ, UR10 ;  /* 0x0000000aff0d7e24 */ /* 0x000fe2000f8e00ff */
[C---:B------:R-:W-:Y:S02]  /*1000*/  @!P3 LEA R6, P4, R28.reuse, UR6, 0x3 ;  /* 0x000000061c06bc11 */ /* 0x040fe4000f8818ff */
[C---:B------:R-:W-:Y:S01]  /*1010*/  @!P0 LEA R12, P5, R28.reuse, UR6, 0x3 ;  /* 0x000000061c0c8c11 */ /* 0x040fe2000f8a18ff */
[----:B------:R-:W-:Y:S01]  /*1020*/  FADD.FTZ R8, -R7, R8 ;  /* 0x0000000807087221 */ /* 0x000fe20000010100 */
[C-C-:B------:R-:W-:Y:S02]  /*1030*/  @!P3 LEA.HI.X R7, R28.reuse, UR7, R27.reuse, 0x3, P4 ;  /* 0x000000071c07bc11 */ /* 0x140fe4000a0f1c1b */
[----:B------:R-:W-:Y:S02]  /*1040*/  @!P0 LEA.HI.X R27, R28, UR7, R27, 0x3, P5 ;  /* 0x000000071c1b8c11 */ /* 0x000fe4000a8f1c1b */
[----:B------:R-:W-:Y:S01]  /*1050*/  @!P0 IADD3 R12, P4, P5, R13, UR10, R12 ;  /* 0x0000000a0d0c8c10 */ /* 0x000fe2000fd9e00c */
[----:B-----5:R-:W-:Y:S01]  /*1060*/  FADD.FTZ R13, R15, -R11 ;  /* 0x8000000b0f0d7221 */ /* 0x020fe20000010000 */
[----:B------:R-:W-:Y:S01]  /*1070*/  FADD.FTZ R9, -R16, R9 ;  /* 0x0000000910097221 */ /* 0x000fe20000010100 */
[----:B------:R-:W-:Y:S01]  /*1080*/  MOV R16, UR12 ;  /* 0x0000000c00107c02 */ /* 0x000fe20008000f00 */
[----:B------:R-:W-:Y:S01]  /*1090*/  FADD.FTZ R11, R14, -R10 ;  /* 0x8000000a0e0b7221 */ /* 0x000fe20000010000 */
[-C--:B------:R-:W-:Y:S01]  /*10a0*/  FMUL.FTZ R17, R26, R13.reuse ;  /* 0x0000000d1a117220 */ /* 0x080fe20000410000 */
[----:B------:R-:W-:Y:S01]  /*10b0*/  FMUL.FTZ R13, R0, R13 ;  /* 0x0000000d000d7220 */ /* 0x000fe20000410000 */
[----:B----4-:R-:W-:Y:S01]  /*10c0*/  FADD.FTZ R19, R25, -R19 ;  /* 0x8000001319137221 */ /* 0x010fe20000010000 */
[----:B------:R-:W-:Y:S01]  /*10d0*/  @!P0 IADD3.X R10, PT, PT, R16, UR12, R27, P4, P5 ;  /* 0x0000000c100a8c10 */ /* 0x000fe2000a7ea41b */
[-C--:B------:R-:W-:Y:S01]  /*10e0*/  FFMA.FTZ R17, R0, R11.reuse, -R17 ;  /* 0x0000000b00117223 */ /* 0x080fe20000010811 */
[C---:B------:R-:W-:Y:S01]  /*10f0*/  FFMA.FTZ R16, R26.reuse, R11, R13 ;  /* 0x0000000b1a107223 */ /* 0x040fe2000001000d */
[-C--:B------:R-:W-:Y:S01]  /*1100*/  FMUL.FTZ R13, R26, R19.reuse ;  /* 0x000000131a0d7220 */ /* 0x080fe20000410000 */
[----:B------:R-:W-:Y:S01]  /*1110*/  FADD.FTZ R11, R24, -R18 ;  /* 0x80000012180b7221 */ /* 0x000fe20000010000 */
[----:B------:R-:W-:Y:S01]  /*1120*/  FMUL.FTZ R19, R0, R19 ;  /* 0x0000001300137220 */ /* 0x000fe20000410000 */
[----:B------:R-:W-:Y:S01]  /*1130*/  FADD.FTZ R15, -R16, R15 ;  /* 0x0000000f100f7221 */ /* 0x000fe20000010100 */
[----:B------:R1:W-:Y:S01]  /*1140*/  @!P3 STG.E.64 desc[UR14][R6.64], R8 ;  /* 0x000000080600b986 */ /* 0x0003e2000c101b0e */
[-C--:B------:R-:W-:Y:S01]  /*1150*/  FFMA.FTZ R13, R0, R11.reuse, -R13 ;  /* 0x0000000b000d7223 */ /* 0x080fe2000001080d */
[----:B------:R-:W-:Y:S01]  /*1160*/  FFMA.FTZ R16, R26, R11, R19 ;  /* 0x0000000b1a107223 */ /* 0x000fe20000010013 */
[----:B------:R-:W-:Y:S01]  /*1170*/  @!P0 IADD3 R12, P3, PT, R12, UR10, RZ ;  /* 0x0000000a0c0c8c10 */ /* 0x000fe2000ff7e0ff */
[----:B------:R-:W-:Y:S01]  /*1180*/  FADD.FTZ R14, -R17, R14 ;  /* 0x0000000e110e7221 */ /* 0x000fe20000010100 */
[----:B------:R-:W-:Y:S01]  /*1190*/  FADD.FTZ R24, -R13, R24 ;  /* 0x000000180d187221 */ /* 0x000fe20000010100 */
[----:B------:R-:W-:Y:S01]  /*11a0*/  FADD.FTZ R25, -R16, R25 ;  /* 0x0000001910197221 */ /* 0x000fe20000010100 */
[----:B------:R-:W-:Y:S01]  /*11b0*/  FADD.FTZ R3, -R22, R3 ;  /* 0x0000000316037221 */ /* 0x000fe20000010100 */
        /* <DEDUP_REMOVED lines=9> */
[----:B-1----:R-:W-:Y:S05]  /*1250*/  BRA.U !UP0, `(.L_x_131) ;  /* 0xfffffff908007547 */ /* 0x002fea000b83ffff */
[----:B------:R-:W-:Y:S05]  /*1260*/  EXIT ;  /* 0x000000000000794d */ /* 0x000fea0003800000 */
.L_x_128:
[----:B------:R-:W0:Y:S02]  /*1270*/  S2R R0, SR_TID.X ;  /* 0x0000000000007919 */ /* 0x000e240000002100 */
[----:B0-----:R-:W-:-:S03]  /*1280*/  IMAD.WIDE.U32 R2, R0, 0x4, RZ ;  /* 0x0000000400027825 */ /* 0x001fc600078e00ff */
[----:B------:R-:W-:-:S04]  /*1290*/  ISETP.GE.U32.AND P0, PT, R2, UR10, PT ;  /* 0x0000000a02007c0c */ /* 0x000fc8000bf06070 */
[----:B------:R-:W-:-:S13]  /*12a0*/  ISETP.GE.AND.EX P0, PT, R3, UR4, PT, P0 ;  /* 0x0000000403007c0c */ /* 0x000fda000bf06300 */
[----:B------:R-:W-:Y:S05]  /*12b0*/  @P0 EXIT ;  /* 0x000000000000094d */ /* 0x000fea0003800000 */
[----:B------:R-:W0:Y:S01]  /*12c0*/  LDCU.64 UR12, c[0x0][0xfd0] ;  /* 0x0001fa00ff0c77ac */ /* 0x000e220008000a00 */
[----:B------:R-:W1:Y:S01]  /*12d0*/  LDCU UR5, c[0x0][0x360] ;  /* 0x00006c00ff0577ac */ /* 0x000e620008000800 */
[----:B0-----:R-:W-:Y:S01]  /*12e0*/  IMAD.U32 R2, RZ, RZ, UR13 ;  /* 0x0000000dff027e24 */ /* 0x001fe2000f8e00ff */
[----:B------:R-:W-:-:S03]  /*12f0*/  MOV R3, UR12 ;  /* 0x0000000c00037c02 */ /* 0x000fc60008000f00 */
[----:B------:R-:W-:-:S04]  /*1300*/  FMUL.FTZ R2, R2, UR13 ;  /* 0x0000000d02027c20 */ /* 0x000fc80008410000 */
[----:B------:R-:W-:Y:S01]  /*1310*/  FFMA.FTZ R2, R3, UR12, R2 ;  /* 0x0000000c03027c23 */ /* 0x000fe20008010002 */
[----:B------:R-:W-:-:S04]  /*1320*/  IMAD.MOV.U32 R3, RZ, RZ, RZ ;  /* 0x000000ffff037224 */ /* 0x000fc800078e00ff */
[----:B------:R-:W-:-:S13]  /*1330*/  FSETP.GEU.FTZ.AND P0, PT, R2, 0.25, PT ;  /* 0x3e8000000200780b */ /* 0x000fda0003f1e000 */
[----:B-1----:R-:W-:Y:S05]  /*1340*/  @P0 BRA `(.L_x_132) ;  /* 0x0000000000cc0947 */ /* 0x002fea0003800000 */
.L_x_133:
[C---:B------:R-:W-:Y:S02]  /*1350*/  SHF.L.U32 R22, R0.reuse, 0x5, RZ ;  /* 0x0000000500167819 */ /* 0x040fe400000006ff */
[----:B------:R-:W-:Y:S02]  /*1360*/  SHF.L.U64.HI R2, R0, 0x5, R3 ;  /* 0x0000000500027819 */ /* 0x000fe40000010203 */
[C---:B0-----:R-:W-:Y:S02]  /*1370*/  IADD3 R20, P0, PT, R22.reuse, UR6, RZ ;  /* 0x0000000616147c10 */ /* 0x041fe4000ff1e0ff */
[----:B------:R-:W-:Y:S02]  /*1380*/  IADD3 R22, P1, PT, R22, UR8, RZ ;  /* 0x0000000816167c10 */ /* 0x000fe4000ff3e0ff */
[C---:B------:R-:W-:Y:S02]  /*1390*/  IADD3.X R21, PT, PT, R2.reuse, UR7, RZ, P0, !PT ;  /* 0x0000000702157c10 */ /* 0x040fe400087fe4ff */
[----:B------:R-:W-:-:S03]  /*13a0*/  IADD3.X R23, PT, PT, R2, UR9, RZ, P1, !PT ;  /* 0x0000000902177c10 */ /* 0x000fc60008ffe4ff */
[----:B------:R-:W2:Y:S04]  /*13b0*/  LDG.E.ENL2.256 R16, R12, desc[UR14][R20.64] ;  /* 0xfe00000e140c797e */ /* 0x000ea80008121910 */
[----:B------:R-:W2:Y:S01]  /*13c0*/  LDG.E.ENL2.256 R8, R4, desc[UR14][R22.64] ;  /* 0xfe00000e1604797e */ /* 0x000ea20008121908 */
[----:B------:R-:W-:-:S04]  /*13d0*/  IADD3 R0, P0, PT, R0, UR5, RZ ;  /* 0x0000000500007c10 */ /* 0x000fc8000ff1e0ff */
[----:B------:R-:W-:Y:S02]  /*13e0*/  IADD3.X R3, PT, PT, RZ, R3, RZ, P0, !PT ;  /* 0x00000003ff037210 */ /* 0x000fe400007fe4ff */
[----:B------:R-:W-:-:S04]  /*13f0*/  LOP3.LUT P0, RZ, R0, 0xffffc000, RZ, 0xc0, !PT ;  /* 0xffffc00000ff7812 */ /* 0x000fc8000780c0ff */
[----:B------:R-:W-:Y:S01]  /*1400*/  LOP3.LUT P0, RZ, R3, 0x3fffffff, RZ, 0xc0, P0 ;  /* 0x3fffffff03ff7812 */ /* 0x000fe2000000c0ff */
[----:B--2---:R-:W-:Y:S01]  /*1410*/  FADD.FTZ R5, -R13, R5 ;  /* 0x000000050d057221 */ /* 0x004fe20000010100 */
[----:B------:R-:W-:Y:S01]  /*1420*/  FADD.FTZ R2, -R15, R7 ;  /* 0x000000070f027221 */ /* 0x000fe20000010100 */
[----:B------:R-:W-:Y:S01]  /*1430*/  FADD.FTZ R4, -R12, R4 ;  /* 0x000000040c047221 */ /* 0x000fe20000010100 */
[----:B------:R-:W-:Y:S01]  /*1440*/  FADD.FTZ R6, -R14, R6 ;  /* 0x000000060e067221 */ /* 0x000fe20000010100 */
[C---:B------:R-:W-:Y:S01]  /*1450*/  FMUL.FTZ R7, R5.reuse, UR13 ;  /* 0x0000000d05077c20 */ /* 0x040fe20008410000 */
[----:B------:R-:W-:Y:S01]  /*1460*/  FMUL.FTZ R23, R5, UR12 ;  /* 0x0000000c05177c20 */ /* 0x000fe20008410000 */
[----:B------:R-:W-:Y:S01]  /*1470*/  FMUL.FTZ R25, R2, UR13 ;  /* 0x0000000d02197c20 */ /* 0x000fe20008410000 */
[----:B------:R-:W-:Y:S01]  /*1480*/  FADD.FTZ R9, -R17, R9 ;  /* 0x0000000911097221 */ /* 0x000fe20000010100 */
[----:B------:R-:W-:Y:S01]  /*1490*/  FADD.FTZ R11, -R19, R11 ;  /* 0x0000000b130b7221 */ /* 0x000fe20000010100 */
[C---:B------:R-:W-:Y:S01]  /*14a0*/  FFMA.FTZ R5, R4.reuse, UR12, -R7 ;  /* 0x0000000c04057c23 */ /* 0x040fe20008010807 */
[----:B------:R-:W-:Y:S01]  /*14b0*/  FFMA.FTZ R4, R4, UR13, R23 ;  /* 0x0000000d04047c23 */ /* 0x000fe20008010017 */
[----:B------:R-:W-:Y:S01]  /*14c0*/  FFMA.FTZ R7, R6, UR12, -R25 ;  /* 0x0000000c06077c23 */ /* 0x000fe20008010819 */
[----:B------:R-:W-:Y:S01]  /*14d0*/  FADD.FTZ R8, -R16, R8 ;  /* 0x0000000810087221 */ /* 0x000fe20000010100 */
[----:B------:R-:W-:Y:S01]  /*14e0*/  FADD.FTZ R10, -R18, R10 ;  /* 0x0000000a120a7221 */ /* 0x000fe20000010100 */
[----:B------:R-:W-:Y:S01]  /*14f0*/  FMUL.FTZ R23, R9, UR13 ;  /* 0x0000000d09177c20 */ /* 0x000fe20008410000 */
[----:B------:R-:W-:Y:S01]  /*1500*/  FMUL.FTZ R25, R11, UR13 ;  /* 0x0000000d0b197c20 */ /* 0x000fe20008410000 */
[----:B------:R-:W-:Y:S01]  /*1510*/  FMUL.FTZ R27, R2, UR12 ;  /* 0x0000000c021b7c20 */ /* 0x000fe20008410000 */
[----:B------:R-:W-:Y:S01]  /*1520*/  FMUL.FTZ R9, R9, UR12 ;  /* 0x0000000c09097c20 */ /* 0x000fe20008410000 */
[----:B------:R-:W-:Y:S01]  /*1530*/  FMUL.FTZ R11, R11, UR12 ;  /* 0x0000000c0b0b7c20 */ /* 0x000fe20008410000 */
[----:B------:R-:W-:Y:S01]  /*1540*/  FFMA.FTZ R23, R8, UR12, -R23 ;  /* 0x0000000c08177c23 */ /* 0x000fe20008010817 */
[----:B------:R-:W-:Y:S01]  /*1550*/  FFMA.FTZ R25, R10, UR12, -R25 ;  /* 0x0000000c0a197c23 */ /* 0x000fe20008010819 */
[----:B------:R-:W-:Y:S01]  /*1560*/  FFMA.FTZ R6, R6, UR13, R27 ;  /* 0x0000000d06067c23 */ /* 0x000fe2000801001b */
[----:B------:R-:W-:Y:S01]  /*1570*/  FFMA.FTZ R8, R8, UR13, R9 ;  /* 0x0000000d08087c23 */ /* 0x000fe20008010009 */
[----:B------:R-:W-:Y:S01]  /*1580*/  FFMA.FTZ R10, R10, UR13, R11 ;  /* 0x0000000d0a0a7c23 */ /* 0x000fe2000801000b */
[----:B------:R-:W-:Y:S01]  /*1590*/  FADD.FTZ R12, R12, R5 ;  /* 0x000000050c0c7221 */ /* 0x000fe20000010000 */
[----:B------:R-:W-:Y:S01]  /*15a0*/  FADD.FTZ R13, R13, R4 ;  /* 0x000000040d0d7221 */ /* 0x000fe20000010000 */
[----:B------:R-:W-:Y:S01]  /*15b0*/  FADD.FTZ R14, R14, R7 ;  /* 0x000000070e0e7221 */ /* 0x000fe20000010000 */
[----:B------:R-:W-:Y:S01]  /*15c0*/  FADD.FTZ R15, R15, R6 ;  /* 0x000000060f0f7221 */ /* 0x000fe20000010000 */
[----:B------:R-:W-:Y:S01]  /*15d0*/  FADD.FTZ R16, R16, R23 ;  /* 0x0000001710107221 */ /* 0x000fe20000010000 */
[----:B------:R-:W-:Y:S01]  /*15e0*/  FADD.FTZ R17, R17, R8 ;  /* 0x0000000811117221 */ /* 0x000fe20000010000 */
[----:B------:R-:W-:Y:S01]  /*15f0*/  FADD.FTZ R18, R18, R25 ;  /* 0x0000001912127221 */ /* 0x000fe20000010000 */
[----:B------:R-:W-:Y:S01]  /*1600*/  FADD.FTZ R19, R19, R10 ;  /* 0x0000000a13137221 */ /* 0x000fe20000010000 */
[----:B------:R-:W-:-:S04]  /*1610*/  IMAD.SHL.U32 R2, R0, 0x4, RZ ;  /* 0x0000000400027824 */ /* 0x000fc800078e00ff */
[----:B------:R0:W-:Y:S01]  /*1620*/  STG.E.ENL2.256 desc[UR14][R20.64], R12, R16 ;  /* 0xf800000c1410797f */ /* 0x0001e2000f12180e */
[----:B------:R-:W-:Y:S02]  /*1630*/  ISETP.LT.U32.AND P1, PT, R2, UR10, PT ;  /* 0x0000000a02007c0c */ /* 0x000fe4000bf21070 */
[----:B------:R-:W-:-:S04]  /*1640*/  SHF.L.U64.HI R2, R0, 0x2, R3 ;  /* 0x0000000200027819 */ /* 0x000fc80000010203 */
[----:B------:R-:W-:-:S13]  /*1650*/  ISETP.LT.AND.EX P1, PT, R2, UR4, PT, P1 ;  /* 0x0000000402007c0c */ /* 0x000fda000bf21310 */
[----:B------:R-:W-:Y:S05]  /*1660*/  @!P0 BRA P1, `(.L_x_133) ;  /* 0xfffffffc00388947 */ /* 0x000fea000083ffff */
[----:B------:R-:W-:Y:S05]  /*1670*/  EXIT ;  /* 0x000000000000794d */ /* 0x000fea0003800000 */
.L_x_132:
[----:B------:R-:W-:Y:S02]  /*1680*/  IMAD.U32 R20, RZ, RZ, UR12 ;  /* 0x0000000cff147e24 */ /* 0x000fe4000f8e00ff */
[----:B------:R-:W-:Y:S02]  /*1690*/  FADD.FTZ R2, RZ, -UR13 ;  /* 0x8000000dff027e21 */ /* 0x000fe40008010000 */
[----:B------:R-:W-:-:S07]  /*16a0*/  FADD.FTZ R20, -R20, 1 ;  /* 0x3f80000014147421 */ /* 0x000fce0000010100 */
.L_x_134:
[C---:B0-----:R-:W-:Y:S02]  /*16b0*/  SHF.L.U32 R4, R0.reuse, 0x5, RZ ;  /* 0x0000000500047819 */ /* 0x041fe400000006ff */
[----:B------:R-:W-:Y:S02]  /*16c0*/  SHF.L.U64.HI R5, R0, 0x5, R3 ;  /* 0x0000000500057819 */ /* 0x000fe40000010203 */
[C---:B------:R-:W-:Y:S02]  /*16d0*/  IADD3 R22, P0, PT, R4.reuse, UR6, RZ ;  /* 0x0000000604167c10 */ /* 0x040fe4000ff1e0ff */
        /* <DEDUP_REMOVED lines=13> */
[----:B------:R-:W-:Y:S01]  /*17b0*/  FADD.FTZ R15, -R16, R8 ;  /* 0x00000008100f7221 */ /* 0x000fe20000010100 */
[-C--:B------:R-:W-:Y:S01]  /*17c0*/  FMUL.FTZ R29, R2, R27.reuse ;  /* 0x0000001b021d7220 */ /* 0x080fe20000410000 */
[----:B------:R-:W-:Y:S01]  /*17d0*/  FMUL.FTZ R12, R20, R27 ;  /* 0x0000001b140c7220 */ /* 0x000fe20000410000 */
[-C--:B------:R-:W-:Y:S01]  /*17e0*/  FMUL.FTZ R16, R2, R14.reuse ;  /* 0x0000000e02107220 */ /* 0x080fe20000410000 */
[C---:B------:R-:W-:Y:S01]  /*17f0*/  FMUL.FTZ R14, R20.reuse, R14 ;  /* 0x0000000e140e7220 */ /* 0x040fe20000410000 */
[----:B------:R-:W-:Y:S01]  /*1800*/  FADD.FTZ R17, -R17, R9 ;  /* 0x0000000911117221 */ /* 0x000fe20000010100 */
[----:B------:R-:W-:Y:S01]  /*1810*/  FADD.FTZ R19, -R19, R11 ;  /* 0x0000000b13137221 */ /* 0x000fe20000010100 */
[-C--:B------:R-:W-:Y:S01]  /*1820*/  FFMA.FTZ R27, R20, R21.reuse, -R29 ;  /* 0x00000015141b7223 */ /* 0x080fe2000001081d */
[----:B------:R-:W-:Y:S01]  /*1830*/  FFMA.FTZ R12, R2, R21, R12 ;  /* 0x00000015020c7223 */ /* 0x000fe2000001000c */
[-C--:B------:R-:W-:Y:S01]  /*1840*/  FFMA.FTZ R21, R20, R25.reuse, -R16 ;  /* 0x0000001914157223 */ /* 0x080fe20000010810 */
[----:B------:R-:W-:Y:S01]  /*1850*/  FFMA.FTZ R14, R2, R25, R14 ;  /* 0x00000019020e7223 */ /* 0x000fe2000001000e */
[----:B------:R-:W-:Y:S01]  /*1860*/  FADD.FTZ R13, -R18, R10 ;  /* 0x0000000a120d7221 */ /* 0x000fe20000010100 */
[-C--:B------:R-:W-:Y:S01]  /*1870*/  FMUL.FTZ R25, R2, R17.reuse ;  /* 0x0000001102197220 */ /* 0x080fe20000410000 */
[----:B------:R-:W-:Y:S01]  /*1880*/  FMUL.FTZ R29, R20, R17 ;  /* 0x00000011141d7220 */ /* 0x000fe20000410000 */
[-C--:B------:R-:W-:Y:S01]  /*1890*/  FMUL.FTZ R18, R2, R19.reuse ;  /* 0x0000001302127220 */ /* 0x080fe20000410000 */
[C---:B------:R-:W-:Y:S01]  /*18a0*/  FMUL.FTZ R19, R20.reuse, R19 ;  /* 0x0000001314137220 */ /* 0x040fe20000410000 */
[-C--:B------:R-:W-:Y:S01]  /*18b0*/  FFMA.FTZ R17, R20, R15.reuse, -R25 ;  /* 0x0000000f14117223 */ /* 0x080fe20000010819 */
[----:B------:R-:W-:Y:S01]  /*18c0*/  FFMA.FTZ R16, R2, R15, R29 ;  /* 0x0000000f02107223 */ /* 0x000fe2000001001d */
[-C--:B------:R-:W-:Y:S01]  /*18d0*/  FFMA.FTZ R15, R20, R13.reuse, -R18 ;  /* 0x0000000d140f7223 */ /* 0x080fe20000010812 */
[----:B------:R-:W-:Y:S01]  /*18e0*/  FFMA.FTZ R18, R2, R13, R19 ;  /* 0x0000000d02127223 */ /* 0x000fe20000010013 */
[----:B------:R-:W-:Y:S01]  /*18f0*/  FADD.FTZ R5, R5, -R12 ;  /* 0x8000000c05057221 */ /* 0x000fe20000010000 */
[----:B------:R-:W-:Y:S01]  /*1900*/  FADD.FTZ R4, R4, -R27 ;  /* 0x8000001b04047221 */ /* 0x000fe20000010000 */
[----:B------:R-:W-:Y:S01]  /*1910*/  FADD.FTZ R6, R6, -R21 ;  /* 0x8000001506067221 */ /* 0x000fe20000010000 */
[----:B------:R-:W-:Y:S01]  /*1920*/  FADD.FTZ R7, R7, -R14 ;  /* 0x8000000e07077221 */ /* 0x000fe20000010000 */
[----:B------:R-:W-:Y:S01]  /*1930*/  FADD.FTZ R8, R8, -R17 ;  /* 0x8000001108087221 */ /* 0x000fe20000010000 */
[----:B------:R-:W-:Y:S01]  /*1940*/  FADD.FTZ R9, R9, -R16 ;  /* 0x8000001009097221 */ /* 0x000fe20000010000 */
[----:B------:R-:W-:Y:S01]  /*1950*/  FADD.FTZ R10, R10, -R15 ;  /* 0x8000000f0a0a7221 */ /* 0x000fe20000010000 */
[----:B------:R-:W-:Y:S01]  /*1960*/  FADD.FTZ R11, R11, -R18 ;  /* 0x800000120b0b7221 */ /* 0x000fe20000010000 */
[----:B------:R-:W-:-:S04]  /*1970*/  IMAD.SHL.U32 R12, R0, 0x4, RZ ;  /* 0x00000004000c7824 */ /* 0x000fc800078e00ff */
[----:B------:R0:W-:Y:S01]  /*1980*/  STG.E.ENL2.256 desc[UR14][R22.64], R4, R8 ;  /* 0xf80000041608797f */ /* 0x0001e2000f12180e */
[----:B------:R-:W-:Y:S02]  /*1990*/  ISETP.LT.U32.AND P1, PT, R12, UR10, PT ;  /* 0x0000000a0c007c0c */ /* 0x000fe4000bf21070 */
[----:B------:R-:W-:-:S04]  /*19a0*/  SHF.L.U64.HI R12, R0, 0x2, R3 ;  /* 0x00000002000c7819 */ /* 0x000fc80000010203 */
[----:B------:R-:W-:-:S13]  /*19b0*/  ISETP.LT.AND.EX P1, PT, R12, UR4, PT, P1 ;  /* 0x000000040c007c0c */ /* 0x000fda000bf21310 */
[----:B------:R-:W-:Y:S05]  /*19c0*/  @!P0 BRA P1, `(.L_x_134) ;  /* 0xfffffffc00388947 */ /* 0x000fea000083ffff */
[----:B------:R-:W-:Y:S05]  /*19d0*/  EXIT ;  /* 0x000000000000794d */ /* 0x000fea0003800000 */
.L_x_135:
        /* <DEDUP_REMOVED lines=10> */
.L_x_326:


//--------------------- .text._ZN2at6native52_GLOBAL__N__ff984223_19_ForeachTernaryOp_cu_5285c63625multi_tensor_apply_kernelINS1_18TensorListMetadataILi2EEENS1_22TernaryOpScalarFunctorIN3c107complexIdEELi2ELi2ELi0EEEJNS0_11LerpFunctorIS8_EES8_EEEvT_T0_DpT1_ --------------------------
	.section	.text._ZN2at6native52_GLOBAL__N__ff984223_19_ForeachTernaryOp_cu_5285c63625multi_tensor_apply_kernelINS1_18TensorListMetadataILi2EEENS1_22TernaryOpScalarFunctorIN3c107complexIdEELi2ELi2ELi0EEEJNS0_11LerpFunctorIS8_EES8_EEEvT_T0_DpT1_,"ax",@progbits
	.align	128
.text._ZN2at6native52_GLOBAL__N__ff984223_19_ForeachTernaryOp_cu_5285c63625multi_tensor_apply_kernelINS1_18TensorListMetadataILi2EEENS1_22TernaryOpScalarFunctorIN3c107complexIdEELi2ELi2ELi0EEEJNS0_11LerpFunctorIS8_EES8_EEEvT_T0_DpT1_:
        .type           _ZN2at6native52_GLOBAL__N__ff984223_19_ForeachTernaryOp_cu_5285c63625multi_tensor_apply_kernelINS1_18TensorListMetadataILi2EEENS1_22TernaryOpScalarFunctorIN3c107complexIdEELi2ELi2ELi0EEEJNS0_11LerpFunctorIS8_EES8_EEEvT_T0_DpT1_,@function
        .size           _ZN2at6native52_GLOBAL__N__ff984223_19_ForeachTernaryOp_cu_5285c63625multi_tensor_apply_kernelINS1_18TensorListMetadataILi2EEENS1_22TernaryOpScalarFunctorIN3c107complexIdEELi2ELi2ELi0EEEJNS0_11LerpFunctorIS8_EES8_EEEvT_T0_DpT1_,(.L_x_327 - _ZN2at6native52_GLOBAL__N__ff984223_19_ForeachTernaryOp_cu_5285c63625multi_tensor_apply_kernelINS1_18TensorListMetadataILi2EEENS1_22TernaryOpScalarFunctorIN3c107complexIdEELi2ELi2ELi0EEEJNS0_11LerpFunctorIS8_EES8_EEEvT_T0_DpT1_)
        .other          _ZN2at6native52_GLOBAL__N__ff984223_19_ForeachTernaryOp_cu_5285c63625multi_tensor_apply_kernelINS1_18TensorListMetadataILi2EEENS1_22TernaryOpScalarFunctorIN3c107complexIdEELi2ELi2ELi0EEEJNS0_11LerpFunctorIS8_EES8_EEEvT_T0_DpT1_,@"STO_CUDA_ENTRY STV_DEFAULT"
_ZN2at6native52_GLOBAL__N__ff984223_19_ForeachTernaryOp_cu_5285c63625multi_tensor_apply_kernelINS1_18TensorListMetadataILi2EEENS1_22TernaryOpScalarFunctorIN3c107complexIdEELi2ELi2ELi0EEEJNS0_11LerpFunctorIS8_EES8_EEEvT_T0_DpT1_:
[----:B------:R-:W-:Y:S01]  /*0000*/  LDC R1, c[0x0][0x37c] ;  /* 0x0000df00ff017b82 */ /* 0x000fe20000000800 */
[----:B------:R-:W0:Y:S01]  /*0010*/  S2R R8, SR_CTAID.X ;  /* 0x0000000000087919 */ /* 0x000e220000002500 */
[----:B------:R-:W1:Y:S06]  /*0020*/  LDCU.64 UR4, c[0x0][0x358] ;  /* 0x00006b00ff0477ac */ /* 0x000e6c0008000a00 */
[----:B0-----:R-:W0:Y:S01]  /*0030*/  LDC.U8 R0, c[0x0][R8+0x980] ;  /* 0x0002600008007b82 */ /* 0x001e220000000000 */
[----:B------:R-:W-:-:S07]  /*0040*/  IMAD R10, R8, 0x3, R8 ;  /* 0x00000003080a7824 */ /* 0x000fce00078e0208 */
[----:B------:R-:W2:Y:S01]  /*0050*/  LDC R9, c[0x0][R10+0xac0] ;  /* 0x0002b0000a097b82 */ /* 0x000ea20000000800 */
[----:B0-----:R-:W-:-:S07]  /*0060*/  IMAD.SHL.U32 R0, R0, 0x8, RZ ;  /* 0x0000000800007824 */ /* 0x001fce00078e00ff */
[----:B------:R-:W2:Y:S08]  /*0070*/  LDC.64 R2, c[0x0][R0+0x580] ;  /* 0x0001600000027b82 */ /* 0x000eb00000000a00 */
[----:B------:R-:W0:Y:S08]  /*0080*/  LDC.64 R6, c[0x0][R0+0x780] ;  /* 0x0001e00000067b82 */ /* 0x000e300000000a00 */
[----:B------:R-:W3:Y:S01]  /*0090*/  LDC.64 R4, c[0x0][R0+0x380] ;  /* 0x0000e00000047b82 */ /* 0x000ee20000000a00 */
[----:B--2---:R-:W-:Y:S01]  /*00a0*/  IMAD.WIDE R2, R9, 0x100000, R2 ;  /* 0x0010000009027825 */ /* 0x004fe200078e0202 */
[----:B0-----:R-:W-:-:S04]  /*00b0*/  LOP3.LUT R11, R6, 0x3, RZ, 0xc0, !PT ;  /* 0x00000003060b7812 */ /* 0x001fc800078ec0ff */
[----:B------:R-:W-:Y:S01]  /*00c0*/  LOP3.LUT R11, R11, 0x3f, R2, 0xf8, !PT ;  /* 0x0000003f0b0b7812 */ /* 0x000fe200078ef802 */
[----:B---3--:R-:W-:-:S04]  /*00d0*/  IMAD.WIDE R4, R9, 0x100000, R4 ;  /* 0x0010000009047825 */ /* 0x008fc800078e0204 */
[----:B------:R-:W-:Y:S01]  /*00e0*/  IMAD.WIDE R8, R9, 0x10000, RZ ;  /* 0x0001000009087825 */ /* 0x000fe200078e02ff */
[----:B------:R-:W-:-:S04]  /*00f0*/  LOP3.LUT P0, RZ, R11, 0x3f, R4, 0xf8, !PT ;  /* 0x0000003f0bff7812 */ /* 0x000fc8000780f804 */
[----:B------:R-:W-:Y:S02]  /*0100*/  LOP3.LUT P0, RZ, RZ, RZ, RZ, 0xfc, P0 ;  /* 0x000000ffffff7212 */ /* 0x000fe4000000fcff */
[----:B------:R-:W-:-:S05]  /*0110*/  IADD3 R28, P1, PT, R6, -R8, RZ ;  /* 0x80000008061c7210 */ /* 0x000fca0007f3e0ff */
[----:B------:R-:W-:-:S06]  /*0120*/  IMAD.X R29, R7, 0x1, ~R9, P1 ;  /* 0x00000001071d7824 */ /* 0x000fcc00008e0e09 */
[----:B-1----:R-:W-:Y:S05]  /*0130*/  @!P0 BRA `(.L_x_136) ;  /* 0x0000001c00a08947 */ /* 0x002fea0003800000 */
[----:B------:R-:W-:-:S04]  /*0140*/  ISETP.GE.U32.AND P0, PT, R28, 0x1, PT ;  /* 0x000000011c00780c */ /* 0x000fc80003f06070 */
[----:B------:R-:W-:-:S13]  /*0150*/  ISETP.GE.AND.EX P0, PT, R29, RZ, PT, P0 ;  /* 0x000000ff1d00720c */ /* 0x000fda0003f06300 */
[----:B------:R-:W-:Y:S05]  /*0160*/  @!P0 EXIT ;  /* 0x000000000000894d */ /* 0x000fea0003800000 */
[----:B------:R-:W0:Y:S01]  /*0170*/  LDC.64 R6, c[0x0][0xfd8] ;  /* 0x0003f600ff067b82 */ /* 0x000e220000000a00 */
[----:B------:R-:W-:-:S04]  /*0180*/  ISETP.LT.U32.AND P0, PT, R28, 0x10000, PT ;  /* 0x000100001c00780c */ /* 0x000fc80003f01070 */
[----:B------:R-:W-:-:S03]  /*0190*/  ISETP.LT.U32.AND.EX P0, PT, R29, RZ, PT, P0 ;  /* 0x000000ff1d00720c */ /* 0x000fc60003f01100 */
[----:B------:R-:W1:Y:S01]  /*01a0*/  LDC.64 R8, c[0x0][0xfd0] ;  /* 0x0003f400ff087b82 */ /* 0x000e620000000a00 */
[----:B------:R-:W-:Y:S02]  /*01b0*/  SEL R28, R28, 0x10000, P0 ;  /* 0x000100001c1c7807 */ /* 0x000fe40000000000 */
[----:B------:R-:W-:-:S05]  /*01c0*/  SEL R29, R29, RZ, P0 ;  /* 0x000000ff1d1d7207 */ /* 0x000fca0000000000 */
[----:B------:R-:W2:Y:S01]  /*01d0*/  LDC R0, c[0x0][0x360] ;  /* 0x0000d800ff007b82 */ /* 0x000ea20000000800 */
[----:B0-----:R-:W1:-:S15]  /*01e0*/  DMUL R6, R6, R6 ;  /* 0x0000000606067228 */ /* 0x001e5e0000000000 */
[----:B------:R-:W-:-:S15]  /*01f0*/  NOP ;  /* 0x0000000000007918 */ /* 0x000fde0000000000 */
[----:B------:R-:W-:-:S15]  /*0200*/  NOP ;  /* 0x0000000000007918 */ /* 0x000fde0000000000 */
[----:B------:R-:W-:-:S15]  /*0210*/  NOP ;  /* 0x0000000000007918 */ /* 0x000fde0000000000 */
[----:B------:R-:W-:-:S04]  /*0220*/  NOP ;  /* 0x0000000000007918 */ /* 0x000fc80000000000 */
[----:B-1----:R0:W1:Y:S02]  /*0230*/  DFMA R8, R8, R8, R6 ;  /* 0x000000080808722b */ /* 0x0020640000000006 */
[----:B0-----:R-:W0:Y:S01]  /*0240*/  S2R R6, SR_TID.X ;  /* 0x0000000000067919 */ /* 0x001e220000002100 */
[----:B--2---:R-:W-:-:S15]  /*0250*/  IMAD.SHL.U32 R7, R0, 0x4, RZ ;  /* 0x0000000400077824 */ /* 0x004fde00078e00ff */
[----:B------:R-:W-:-:S15]  /*0260*/  NOP ;  /* 0x0000000000007918 */ /* 0x000fde0000000000 */
[----:B------:R-:W-:-:S15]  /*0270*/  NOP ;  /* 0x0000000000007918 */ /* 0x000fde0000000000 */
[----:B------:R-:W-:-:S15]  /*0280*/  NOP ;  /* 0x0000000000007918 */ /* 0x000fde0000000000 */
[----:B------:R-:W-:-:S01]  /*0290*/  NOP ;  /* 0x0000000000007918 */ /* 0x000fc20000000000 */
[----:B-1----:R-:W1:Y:S02]  /*02a0*/  DSETP.GEU.AND P0, PT, R8, 0.25, PT ;  /* 0x3fd000000800742a */ /* 0x002e640003f0e000 */
[----:B01----:R-:W-:Y:S05]  /*02b0*/  @P0 BRA `(.L_x_137) ;  /* 0x0000000c00980947 */ /* 0x003fea0003800000 */
[----:B------:R-:W-:Y:S01]  /*02c0*/  CS2R R30, SRZ ;  /* 0x00000000001e7805 */ /* 0x000fe2000001ff00 */
[----:B------:R-:W0:Y:S06]  /*02d0*/  LDCU.128 UR8, c[0x0][0xfd0] ;  /* 0x0001fa00ff0877ac */ /* 0x000e2c0008000c00 */
.L_x_138:
[----:B-1----:R-:W-:Y:S01]  /*02e0*/  IADD3 R37, P1, PT, R6, R31, RZ ;  /* 0x0000001f06257210 */ /* 0x002fe20007f3e0ff */
[C---:B------:R-:W-:Y:S01]  /*02f0*/  IMAD.SHL.U32 R39, R0.reuse, 0x10, RZ ;  /* 0x0000001000277824 */ /* 0x040fe200078e00ff */
[----:B------:R-:W-:Y:S02]  /*0300*/  CS2R R14, SRZ ;  /* 0x00000000000e7805 */ /* 0x000fe4000001ff00 */
[----:B------:R-:W-:Y:S02]  /*0310*/  CS2R R12, SRZ ;  /* 0x00000000000c7805 */ /* 0x000fe4000001ff00 */
[C---:B------:R-:W-:Y:S01]  /*0320*/  ISETP.GE.U32.AND P0, PT, R37.reuse, R28, PT ;  /* 0x0000001c2500720c */ /* 0x040fe20003f06070 */
[----:B------:R-:W-:Y:S01]  /*0330*/  IMAD.X R33, RZ, RZ, R30, P1 ;  /* 0x000000ffff217224 */ /* 0x000fe200008e061e */
[----:B------:R-:W-:Y:S01]  /*0340*/  IADD3 R41, P3, PT, R0, R37, RZ ;  /* 0x0000002500297210 */ /* 0x000fe20007f7e0ff */
[----:B------:R-:W-:-:S03]  /*0350*/  IMAD.SHL.U32 R43, R37, 0x10, RZ ;  /* 0x00000010252b7824 */ /* 0x000fc600078e00ff */
[-C--:B------:R-:W-:Y:S01]  /*0360*/  ISETP.GE.U32.AND.EX P0, PT, R33, R29.reuse, PT, P0 ;  /* 0x0000001d2100720c */ /* 0x080fe20003f06100 */
[--C-:B------:R-:W-:Y:S01]  /*0370*/  IMAD.X R36, RZ, RZ, R33.reuse, P3 ;  /* 0x000000ffff247224 */ /* 0x100fe200018e0621 */
[----:B------:R-:W-:Y:S02]  /*0380*/  ISETP.GE.U32.AND P1, PT, R41, R28, PT ;  /* 0x0000001c2900720c */ /* 0x000fe40003f26070 */
[----:B------:R-:W-:Y:S02]  /*0390*/  SHF.L.U64.HI R23, R37, 0x4, R33 ;  /* 0x0000000425177819 */ /* 0x000fe40000010221 */
[----:B------:R-:W-:Y:S02]  /*03a0*/  ISETP.GE.U32.AND.EX P1, PT, R36, R29, PT, P1 ;  /* 0x0000001d2400720c */ /* 0x000fe40003f26110 */
[----:B------:R-:W-:-:S05]  /*03b0*/  IADD3 R20, P2, PT, R4, R43, RZ ;  /* 0x0000002b04147210 */ /* 0x000fca0007f5e0ff */
[--C-:B------:R-:W-:Y:S01]  /*03c0*/  IMAD.X R21, R5, 0x1, R23.reuse, P2 ;  /* 0x0000000105157824 */ /* 0x100fe200010e0617 */
[----:B------:R-:W-:Y:S02]  /*03d0*/  @!P0 IADD3 R42, P2, PT, R2, R43, RZ ;  /* 0x0000002b022a8210 */ /* 0x000fe40007f5e0ff */
[----:B------:R-:W-:Y:S02]  /*03e0*/  SHF.R.U32.HI R32, RZ, 0x1c, R0 ;  /* 0x0000001cff207819 */ /* 0x000fe40000011600 */
[----:B------:R-:W-:Y:S01]  /*03f0*/  IADD3 R34, P3, PT, R39, R20, RZ ;  /* 0x0000001427227210 */ /* 0x000fe20007f7e0ff */
[----:B------:R-:W-:Y:S01]  /*0400*/  @!P0 IMAD.X R43, R3, 0x1, R23, P2 ;  /* 0x00000001032b8824 */ /* 0x000fe200010e0617 */
[----:B------:R-:W-:Y:S02]  /*0410*/  @!P1 LEA R44, P2, R41, R2, 0x4 ;  /* 0x00000002292c9211 */ /* 0x000fe400078420ff */
[----:B------:R-:W-:Y:S02]  /*0420*/  CS2R R10, SRZ ;  /* 0x00000000000a7805 */ /* 0x000fe4000001ff00 */
[----:B------:R-:W-:Y:S01]  /*0430*/  CS2R R8, SRZ ;  /* 0x0000000000087805 */ /* 0x000fe2000001ff00 */
[----:B------:R1:W2:Y:S01]  /*0440*/  @!P0 LDG.E.128 R12, desc[UR4][R20.64] ;  /* 0x00000004140c8981 */ /* 0x0002a2000c1e1d00 */
[----:B------:R-:W-:Y:S01]  /*0450*/  IMAD.X R35, R32, 0x1, R21, P3 ;  /* 0x0000000120237824 */ /* 0x000fe200018e0615 */
[----:B------:R-:W-:-:S02]  /*0460*/  CS2R R18, SRZ ;  /* 0x0000000000127805 */ /* 0x000fc4000001ff00 */
[----:B------:R-:W-:Y:S02]  /*0470*/  CS2R R16, SRZ ;  /* 0x0000000000107805 */ /* 0x000fe4000001ff00 */
[----:B------:R-:W-:Y:S02]  /*0480*/  CS2R R22, SRZ ;  /* 0x0000000000167805 */ /* 0x000fe4000001ff00 */
[----:B------:R-:W-:Y:S01]  /*0490*/  @!P1 LEA.HI.X R45, R41, R3, R36, 0x4, P2 ;  /* 0x00000003292d9211 */ /* 0x000fe200010f2424 */
[----:B------:R-:W2:Y:S01]  /*04a0*/  @!P0 LDG.E.128 R8, desc[UR4][R42.64] ;  /* 0x000000042a088981 */ /* 0x000ea2000c1e1d00 */
[----:B-1----:R-:W-:-:S03]  /*04b0*/  CS2R R20, SRZ ;  /* 0x0000000000147805 */ /* 0x002fc6000001ff00 */
[----:B------:R1:W3:Y:S04]  /*04c0*/  @!P1 LDG.E.128 R16, desc[UR4][R34.64] ;  /* 0x0000000422109981 */ /* 0x0002e8000c1e1d00 */
[----:B------:R4:W3:Y:S01]  /*04d0*/  @!P1 LDG.E.128 R20, desc[UR4][R44.64] ;  /* 0x000000042c149981 */ /* 0x0008e2000c1e1d00 */
[----:B------:R-:W-:-:S05]  /*04e0*/  IADD3 R41, P2, PT, R0, R41, RZ ;  /* 0x0000002900297210 */ /* 0x000fca0007f5e0ff */
[----:B------:R-:W-:Y:S01]  /*04f0*/  IMAD.X R36, RZ, RZ, R36, P2 ;  /* 0x000000ffff247224 */ /* 0x000fe200010e0624 */
[----:B------:R-:W-:-:S04]  /*0500*/  ISETP.GE.U32.AND P2, PT, R41, R28, PT ;  /* 0x0000001c2900720c */ /* 0x000fc80003f46070 */
[----:B------:R-:W-:Y:S02]  /*0510*/  ISETP.GE.U32.AND.EX P2, PT, R36, R29, PT, P2 ;  /* 0x0000001d2400720c */ /* 0x000fe40003f46120 */
[----:B-1----:R-:W-:-:S05]  /*0520*/  IADD3 R34, P3, PT, R39, R34, RZ ;  /* 0x0000002227227210 */ /* 0x002fca0007f7e0ff */
[----:B------:R-:W-:-:S06]  /*0530*/  IMAD.X R35, R32, 0x1, R35, P3 ;  /* 0x0000000120237824 */ /* 0x000fcc00018e0623 */
[----:B----4-:R-:W-:-:S04]  /*0540*/  @!P2 LEA R44, P3, R41, R2, 0x4 ;  /* 0x00000002292ca211 */ /* 0x010fc800078620ff */
[----:B------:R-:W-:Y:S01]  /*0550*/  @!P2 LEA.HI.X R45, R41, R3, R36, 0x4, P3 ;  /* 0x00000003292da211 */ /* 0x000fe200018f2424 */
[----:B--2---:R-:W-:-:S15]  /*0560*/  DADD R26, R8, -R12 ;  /* 0x00000000081a7229 */ /* 0x004fde000000080c */
        /* <DEDUP_REMOVED lines=19> */
[----:B---3--:R-:W-:-:S15]  /*06a0*/  DADD R24, R20, -R16 ;  /* 0x0000000014187229 */ /* 0x008fde0000000810 */
[----:B------:R-:W-:-:S15]  /*06b0*/  NOP ;  /* 0x0000000000007918 */ /* 0x000fde0000000000 */
[----:B------:R-:W-:-:S15]  /*06c0*/  NOP ;  /* 0x0000000000007918 */ /* 0x000fde0000000000 */
[----:B------:R-:W-:-:S15]  /*06d0*/  NOP ;  /* 0x0000000000007918 */ /* 0x000fde0000000000 */
[----:B------:R-:W-:-:S04]  /*06e0*/  NOP ;  /* 0x0000000000007918 */ /* 0x000fc80000000000 */
[----:B0-----:R-:W-:-:S15]  /*06f0*/  DFMA R8, R26, UR8, -R8 ;  /* 0x000000081a087c2b */ /* 0x001fde0008000808 */
[----:B------:R-:W-:-:S15]  /*0700*/  NOP ;  /* 0x0000000000007918 */ /* 0x000fde0000000000 */
[----:B------:R-:W-:-:S15]  /*0710*/  NOP ;  /* 0x0000000000007918 */ /* 0x000fde0000000000 */
[----:B------:R-:W-:-:S15]  /*0720*/  NOP ;  /* 0x0000000000007918 */ /* 0x000fde0000000000 */
[----:B------:R-:W-:-:S04]  /*0730*/  NOP ;  /* 0x0000000000007918 */ /* 0x000fc80000000000 */
[----:B-1----:R0:W-:Y:S02]  /*0740*/  DFMA R20, R26, UR10, R10 ;  /* 0x0000000a1a147c2b */ /* 0x0021e4000800000a */
[----:B0-----:R-:W-:-:S15]  /*0750*/  CS2R R10, SRZ ;  /* 0x00000000000a7805 */ /* 0x001fde000001ff00 */
[----:B------:R-:W-:-:S15]  /*0760*/  NOP ;  /* 0x0000000000007918 */ /* 0x000fde0000000000 */
[----:B------:R-:W-:-:S15]  /*0770*/  NOP ;  /* 0x0000000000007918 */ /* 0x000fde0000000000 */
[----:B------:R-:W-:-:S15]  /*0780*/  NOP ;  /* 0x0000000000007918 */ /* 0x000fde0000000000 */
[----:B------:R-:W-:-:S02]  /*0790*/  NOP ;  /* 0x0000000000007918 */ /* 0x000fc40000000000 */
        /* <DEDUP_REMOVED lines=20> */
[----:B-1----:R0:W1:Y:S02]  /*08e0*/  DFMA R24, R24, UR10, R22 ;  /* 0x0000000a18187c2b */ /* 0x0020640008000016 */
[----:B0-----:R-:W-:-:S15]  /*08f0*/  CS2R R22, SRZ ;  /* 0x0000000000167805 */ /* 0x001fde000001ff00 */
[----:B------:R-:W-:-:S15]  /*0900*/  NOP ;  /* 0x0000000000007918 */ /* 0x000fde0000000000 */
[----:B------:R-:W-:-:S15]  /*0910*/  NOP ;  /* 0x0000000000007918 */ /* 0x000fde0000000000 */
[----:B------:R-:W-:-:S15]  /*0920*/  NOP ;  /* 0x0000000000007918 */ /* 0x000fde0000000000 */
[----:B------:R-:W-:-:S02]  /*0930*/  NOP ;  /* 0x0000000000007918 */ /* 0x000fc40000000000 */
[----:B------:R0:W-:Y:S02]  /*0940*/  DADD R12, R8, R12 ;  /* 0x00000000080c7229 */ /* 0x0001e4000000000c */
[----:B0-----:R-:W-:-:S06]  /*0950*/  CS2R R8, SRZ ;  /* 0x0000000000087805 */ /* 0x001fcc000001ff00 */
[----:B------:R-:W2:-:S15]  /*0960*/  @!P2 LDG.E.128 R8, desc[UR4][R34.64] ;  /* 0x000000042208a981 */ /* 0x000e9e000c1e1d00 */
[----:B------:R-:W-:-:S15]  /*0970*/  NOP ;  /* 0x0000000000007918 */ /* 0x000fde0000000000 */
[----:B------:R-:W-:-:S15]  /*0980*/  NOP ;  /* 0x0000000000007918 */ /* 0x000fde0000000000 */
[----:B------:R-:W-:-:S11]  /*0990*/  NOP ;  /* 0x0000000000007918 */ /* 0x000fd60000000000 */
[----:B------:R0:W-:Y:S02]  /*09a0*/  DADD R14, R20, R14 ;  /* 0x00000000140e7229 */ /* 0x0001e4000000000e */
[----:B0-----:R-:W-:-:S06]  /*09b0*/  CS2R R20, SRZ ;  /* 0x0000000000147805 */ /* 0x001fcc000001ff00 */
[----:B------:R0:W2:Y:S01]  /*09c0*/  @!P2 LDG.E.128 R20, desc[UR4][R44.64] ;  /* 0x000000042c14a981 */ /* 0x0000a2000c1e1d00 */
[----:B------:R-:W-:-:S05]  /*09d0*/  IADD3 R41, P3, PT, R0, R41, RZ ;  /* 0x0000002900297210 */ /* 0x000fca0007f7e0ff */
[----:B------:R-:W-:Y:S01]  /*09e0*/  IMAD.X R36, RZ, RZ, R36, P3 ;  /* 0x000000ffff247224 */ /* 0x000fe200018e0624 */
[----:B------:R-:W-:-:S04]  /*09f0*/  ISETP.GE.U32.AND P3, PT, R41, R28, PT ;  /* 0x0000001c2900720c */ /* 0x000fc80003f66070 */
[----:B------:R-:W-:-:S13]  /*0a00*/  ISETP.GE.U32.AND.EX P3, PT, R36, R29, PT, P3 ;  /* 0x0000001d2400720c */ /* 0x000fda0003f66130 */
[----:B0-----:R-:W-:-:S05]  /*0a10*/  @!P3 IADD3 R44, P4, PT, R39, R34, RZ ;  /* 0x00000022272cb210 */ /* 0x001fca0007f9e0ff */
[----:B------:R-:W-:Y:S01]  /*0a20*/  @!P3 IMAD.X R45, R32, 0x1, R35, P4 ;  /* 0x00000001202db824 */ /* 0x000fe200020e0623 */
[----:B------:R-:W-:-:S04]  /*0a30*/  @!P3 LEA R46, P4, R41, R2, 0x4 ;  /* 0x00000002292eb211 */ /* 0x000fc800078820ff */
[----:B------:R-:W-:-:S15]  /*0a40*/  @!P3 LEA.HI.X R47, R41, R3, R36, 0x4, P4 ;  /* 0x00000003292fb211 */ /* 0x000fde00020f2424 */
[----:B------:R-:W-:-:S07]  /*0a50*/  NOP ;  /* 0x0000000000007918 */ /* 0x000fce0000000000 */
[----:B-1----:R-:W-:-:S15]  /*0a60*/  DADD R18, R24, R18 ;  /* 0x0000000018127229 */ /* 0x002fde0000000012 */
[----:B------:R-:W-:-:S15]  /*0a70*/  NOP ;  /* 0x0000000000007918 */ /* 0x000fde0000000000 */
[----:B------:R-:W-:-:S15]  /*0a80*/  NOP ;  /* 0x0000000000007918 */ /* 0x000fde0000000000 */
[----:B------:R-:W-:-:S15]  /*0a90*/  NOP ;  /* 0x0000000000007918 */ /* 0x000fde0000000000 */
[----:B------:R-:W-:-:S04]  /*0aa0*/  NOP ;  /* 0x0000000000007918 */ /* 0x000fc80000000000 */
[----:B------:R0:W-:Y:S02]  /*0ab0*/  DADD R16, R26, R16 ;  /* 0x000000001a107229 */ /* 0x0001e40000000010 */
[----:B0-----:R-:W-:-:S15]  /*0ac0*/  CS2R R26, SRZ ;  /* 0x00000000001a7805 */ /* 0x001fde000001ff00 */
[----:B------:R-:W-:-:S15]  /*0ad0*/  NOP ;  /* 0x0000000000007918 */ /* 0x000fde0000000000 */
[----:B------:R-:W-:-:S15]  /*0ae0*/  NOP ;  /* 0x0000000000007918 */ /* 0x000fde0000000000 */
[----:B------:R-:W-:-:S15]  /*0af0*/  NOP ;  /* 0x0000000000007918 */ /* 0x000fde0000000000 */
[----:B------:R-:W-:-:S02]  /*0b00*/  NOP ;  /* 0x0000000000007918 */ /* 0x000fc40000000000 */
[----:B--2---:R-:W0:-:S15]  /*0b10*/  DADD R22, R22, -R10 ;  /* 0x0000000016167229 */ /* 0x004e1e000000080a */
[----:B------:R-:W-:-:S15]  /*0b20*/  NOP ;  /* 0x0000000000007918 */ /* 0x000fde0000000000 */
[----:B------:R-:W-:-:S15]  /*0b30*/  NOP ;  /* 0x0000000000007918 */ /* 0x000fde0000000000 */
[----:B------:R-:W-:-:S15]  /*0b40*/  NOP ;  /* 0x0000000000007918 */ /* 0x000fde0000000000 */
[----:B------:R-:W-:-:S04]  /*0b50*/  NOP ;  /* 0x0000000000007918 */ /* 0x000fc80000000000 */
[----:B------:R-:W-:-:S15]  /*0b60*/  DADD R20, R20, -R8 ;  /* 0x0000000014147229 */ /* 0x000fde0000000808 */
        /* <DEDUP_REMOVED lines=9> */
[----:B------:R1:W2:Y:S02]  /*0c00*/  DMUL R42, R22, UR8 ;  /* 0x00000008162a7c28 */ /* 0x0002a40008000000 */
[----:B-1----:R-:W-:-:S15]  /*0c10*/  CS2R R22, SRZ ;  /* 0x0000000000167805 */ /* 0x002fde000001ff00 */
[----:B------:R-:W-:-:S15]  /*0c20*/  NOP ;  /* 0x0000000000007918 */ /* 0x000fde0000000000 */
[----:B------:R-:W-:-:S15]  /*0c30*/  NOP ;  /* 0x0000000000007918 */ /* 0x000fde0000000000 */
[----:B------:R-:W-:-:S15]  /*0c40*/  NOP ;  /* 0x0000000000007918 */ /* 0x000fde0000000000 */
[----:B------:R-:W-:-:S02]  /*0c50*/  NOP ;  /* 0x0000000000007918 */ /* 0x000fc40000000000 */
[----:B0-----:R-:W0:-:S15]  /*0c60*/  DFMA R24, R20, UR8, -R24 ;  /* 0x0000000814187c2b */ /* 0x001e1e0008000818 */
[----:B------:R-:W-:-:S15]  /*0c70*/  NOP ;  /* 0x0000000000007918 */ /* 0x000fde0000000000 */
[----:B------:R-:W-:-:S15]  /*0c80*/  NOP ;  /* 0x0000000000007918 */ /* 0x000fde0000000000 */
[----:B------:R-:W-:-:S15]  /*0c90*/  NOP ;  /* 0x0000000000007918 */ /* 0x000fde0000000000 */
[----:B------:R-:W-:-:S04]  /*0ca0*/  NOP ;  /* 0x0000000000007918 */ /* 0x000fc80000000000 */
[----:B--2---:R1:W2:Y:S02]  /*0cb0*/  DFMA R42, R20, UR10, R42 ;  /* 0x0000000a142a7c2b */ /* 0x0042a4000800002a */
[----:B-1----:R-:W-:-:S06]  /*0cc0*/  CS2R R20, SRZ ;  /* 0x0000000000147805 */ /* 0x002fcc000001ff00 */
[----:B------:R1:W3:-:S15]  /*0cd0*/  @!P3 LDG.E.128 R20, desc[UR4][R44.64] ;  /* 0x000000042c14b981 */ /* 0x0002de000c1e1d00 */
[----:B------:R-:W-:-:S15]  /*0ce0*/  NOP ;  /* 0x0000000000007918 */ /* 0x000fde0000000000 */
[----:B------:R-:W-:-:S15]  /*0cf0*/  NOP ;  /* 0x0000000000007918 */ /* 0x000fde0000000000 */
[----:B------:R-:W-:-:S11]  /*0d00*/  NOP ;  /* 0x0000000000007918 */ /* 0x000fd60000000000 */
[----:B0-----:R0:W-:Y:S02]  /*0d10*/  DADD R8, R24, R8 ;  /* 0x0000000018087229 */ /* 0x0011e40000000008 */
[----:B0-----:R-:W-:-:S06]  /*0d20*/  CS2R R24, SRZ ;  /* 0x0000000000187805 */ /* 0x001fcc000001ff00 */
[----:B------:R-:W3:Y:S01]  /*0d30*/  @!P3 LDG.E.128 R24, desc[UR4][R46.64] ;  /* 0x000000042e18b981 */ /* 0x000ee2000c1e1d00 */
[----:B-1----:R-:W-:-:S04]  /*0d40*/  @!P1 LEA R45, P5, R37, R4, 0x4 ;  /* 0x00000004252d9211 */ /* 0x002fc800078a20ff */
[----:B------:R-:W-:-:S15]  /*0d50*/  @!P1 LEA.HI.X R49, R37, R5, R33, 0x4, P5 ;  /* 0x0000000525319211 */ /* 0x000fde00028f2421 */
[----:B------:R-:W-:-:S15]  /*0d60*/  NOP ;  /* 0x0000000000007918 */ /* 0x000fde0000000000 */
[----:B------:R-:W-:-:S15]  /*0d70*/  NOP ;  /* 0x0000000000007918 */ /* 0x000fde0000000000 */
[----:B------:R-:W-:-:S06]  /*0d80*/  NOP ;  /* 0x0000000000007918 */ /* 0x000fcc0000000000 */
[----:B--2---:R-:W-:-:S15]  /*0d90*/  DADD R10, R42, R10 ;  /* 0x000000002a0a7229 */ /* 0x004fde000000000a */
[----:B------:R-:W-:-:S15]  /*0da0*/  NOP ;  /* 0x0000000000007918 */ /* 0x000fde0000000000 */
[----:B------:R-:W-:-:S15]  /*0db0*/  NOP ;  /* 0x0000000000007918 */ /* 0x000fde0000000000 */
[----:B------:R-:W-:-:S15]  /*0dc0*/  NOP ;  /* 0x0000000000007918 */ /* 0x000fde0000000000 */
[----:B------:R-:W-:-:S04]  /*0dd0*/  NOP ;  /* 0x0000000000007918 */ /* 0x000fc80000000000 */
[----:B---3--:R0:W-:Y:S02]  /*0de0*/  DADD R40, R24, -R20 ;  /* 0x0000000018287229 */ /* 0x0081e40000000814 */
[----:B0-----:R-:W-:-:S04]  /*0df0*/  @!P0 LEA R24, P4, R37, R4, 0x4 ;  /* 0x0000000425188211 */ /* 0x001fc800078820ff */
[----:B------:R-:W-:-:S05]  /*0e00*/  @!P0 LEA.HI.X R25, R37, R5, R33, 0x4, P4 ;  /* 0x0000000525198211 */ /* 0x000fca00020f2421 */
[----:B------:R1:W-:Y:S01]  /*0e10*/  @!P0 STG.E.128 desc[UR4][R24.64], R12 ;  /* 0x0000000c18008986 */ /* 0x0003e2000c101d04 */
[----:B------:R-:W-:-:S05]  /*0e20*/  IADD3 R31, P0, PT, R7, R31, RZ ;  /* 0x0000001f071f7210 */ /* 0x000fca0007f1e0ff */
[----:B------:R-:W-:Y:S01]  /*0e30*/  IMAD.X R30, RZ, RZ, R30, P0 ;  /* 0x000000ffff1e7224 */ /* 0x000fe200000e061e */
[----:B------:R-:W-:-:S04]  /*0e40*/  ISETP.GE.U32.AND P0, PT, R31, R28, PT ;  /* 0x0000001c1f00720c */ /* 0x000fc80003f06070 */
[----:B------:R-:W-:-:S15]  /*0e50*/  ISETP.GE.U32.AND.EX P0, PT, R30, R29, PT, P0 ;  /* 0x0000001d1e00720c */ /* 0x000fde0003f06100 */
[----:B------:R-:W-:-:S15]  /*0e60*/  NOP ;  /* 0x0000000000007918 */ /* 0x000fde0000000000 */
[----:B------:R-:W-:-:S12]  /*0e70*/  NOP ;  /* 0x0000000000007918 */ /* 0x000fd80000000000 */
[----:B------:R0:W2:Y:S02]  /*0e80*/  DADD R42, R26, -R22 ;  /* 0x000000001a2a7229 */ /* 0x0000a40000000816 */
[----:B0-----:R-:W-:-:S04]  /*0e90*/  @!P3 LEA R26, P6, R37, R4, 0x4 ;  /* 0x00000004251ab211 */ /* 0x001fc800078c20ff */
[----:B------:R-:W-:Y:S02]  /*0ea0*/  @!P3 IADD3 R26, P4, P5, R39, R26, R39 ;  /* 0x0000001a271ab210 */ /* 0x000fe40007d9e027 */
[----:B------:R-:W-:Y:S02]  /*0eb0*/  @!P3 LEA.HI.X R27, R37, R5, R33, 0x4, P6 ;  /* 0x00000005251bb211 */ /* 0x000fe400030f2421 */
[----:B------:R-:W-:Y:S02]  /*0ec0*/  @!P3 IADD3 R26, P6, PT, R39, R26, RZ ;  /* 0x0000001a271ab210 */ /* 0x000fe40007fde0ff */
[----:B------:R-:W-:-:S05]  /*0ed0*/  @!P3 IADD3.X R27, PT, PT, R32, R27, R32, P4, P5 ;  /* 0x0000001b201bb210 */ /* 0x000fca00027ea420 */
[----:B------:R-:W-:-:S15]  /*0ee0*/  @!P3 IMAD.X R27, R32, 0x1, R27, P6 ;  /* 0x00000001201bb824 */ /* 0x000fde00030e061b */
[----:B------:R-:W-:-:S15]  /*0ef0*/  NOP ;  /* 0x0000000000007918 */ /* 0x000fde0000000000 */
[----:B------:R-:W-:-:S15]  /*0f00*/  NOP ;  /* 0x0000000000007918 */ /* 0x000fde0000000000 */
[----:B------:R-:W-:-:S02]  /*0f10*/  NOP ;  /* 0x0000000000007918 */ /* 0x000fc40000000000 */
[----:B--2---:R-:W0:-:S15]  /*0f20*/  DMUL R36, R42, UR10 ;  /* 0x0000000a2a247c28 */ /* 0x004e1e0008000000 */
        /* <DEDUP_REMOVED lines=9> */
[----:B0-----:R0:W-:Y:S02]  /*0fc0*/  DADD R20, R36, R20 ;  /* 0x0000000024147229 */ /* 0x0011e40000000014 */
[----:B0-----:R-:W-:-:S04]  /*0fd0*/  @!P1 LEA R36, P4, R0, R45, 0x4 ;  /* 0x0000002d00249211 */ /* 0x001fc800078820ff */
[----:B------:R-:W-:-:S05]  /*0fe0*/  @!P1 LEA.HI.X R37, R0, R49, RZ, 0x4, P4 ;  /* 0x0000003100259211 */ /* 0x000fca00020f24ff */
[----:B------:R1:W-:Y:S04]  /*0ff0*/  @!P1 STG.E.128 desc[UR4][R36.64], R16 ;  /* 0x0000001024009986 */ /* 0x0003e8000c101d04 */
[----:B------:R1:W-:-:S15]  /*1000*/  @!P2 STG.E.128 desc[UR4][R34.64], R8 ;  /* 0x000000082200a986 */ /* 0x0003de000c101d04 */
        /* <DEDUP_REMOVED lines=13> */
[----:B0-----:R-:W0:Y:S02]  /*10e0*/  DADD R22, R42, R22 ;  /* 0x000000002a167229 */ /* 0x001e240000000016 */
[----:B0-----:R1:W-:Y:S01]  /*10f0*/  @!P3 STG.E.128 desc[UR4][R26.64], R20 ;  /* 0x000000141a00b986 */ /* 0x0013e2000c101d04 */
[----:B------:R-:W-:Y:S05]  /*1100*/  @!P0 BRA `(.L_x_138) ;  /* 0xfffffff000748947 */ /* 0x000fea000383ffff */
[----:B------:R-:W-:Y:S05]  /*1110*/  EXIT ;  /* 0x000000000000794d */ /* 0x000fea0003800000 */
.L_x_137:
[----:B------:R-:W-:-:S07]  /*1120*/  CS2R R34, SRZ ;  /* 0x0000000000227805 */ /* 0x000fce000001ff00 */
.L_x_139:
[----:B------:R-:W-:Y:S02]  /*1130*/  IADD3 R39, P1, PT, R6, R35, RZ ;  /* 0x0000002306277210 */ /* 0x000fe40007f3e0ff */
[----:B0-----:R-:W-:Y:S02]  /*1140*/  CS2R R14, SRZ ;  /* 0x00000000000e7805 */ /* 0x001fe4000001ff00 */
[----:B------:R-:W-:Y:S02]  /*1150*/  CS2R R12, SRZ ;  /* 0x00000000000c7805 */ /* 0x000fe4000001ff00 */
[----:B------:R-:W-:Y:S02]  /*1160*/  CS2R R10, SRZ ;  /* 0x00000000000a7805 */ /* 0x000fe4000001ff00 */
[C---:B------:R-:W-:Y:S01]  /*1170*/  ISETP.GE.U32.AND P0, PT, R39.reuse, R28, PT ;  /* 0x0000001c2700720c */ /* 0x040fe20003f06070 */
[----:B------:R-:W-:Y:S01]  /*1180*/  IMAD.X R38, RZ, RZ, R34, P1 ;  /* 0x000000ffff267224 */ /* 0x000fe200008e0622 */
[----:B------:R-:W0:Y:S01]  /*1190*/  LDC.64 R30, c[0x0][0xfd0] ;  /* 0x0003f400ff1e7b82 */ /* 0x000e220000000a00 */
[----:B------:R-:W-:-:S03]  /*11a0*/  IMAD.SHL.U32 R19, R39, 0x10, RZ ;  /* 0x0000001027137824 */ /* 0x000fc600078e00ff */
[----:B------:R-:W-:Y:S02]  /*11b0*/  ISETP.GE.U32.AND.EX P0, PT, R38, R29, PT, P0 ;  /* 0x0000001d2600720c */ /* 0x000fe40003f06100 */
[----:B------:R-:W-:Y:S02]  /*11c0*/  SHF.L.U64.HI R9, R39, 0x4, R38 ;  /* 0x0000000427097819 */ /* 0x000fe40000010226 */
[----:B------:R-:W-:Y:S01]  /*11d0*/  IADD3 R16, P1, PT, R4, R19, RZ ;  /* 0x0000001304107210 */ /* 0x000fe20007f3e0ff */
[----:B------:R-:W1:Y:S04]  /*11e0*/  LDC.64 R32, c[0x0][0xfd8] ;  /* 0x0003f600ff207b82 */ /* 0x000e680000000a00 */
[----:B------:R-:W-:-:S04]  /*11f0*/  IMAD.X R17, R5, 0x1, R9, P1 ;  /* 0x0000000105117824 */ /* 0x000fc800008e0609 */
[----:B------:R-:W-:Y:S01]  /*1200*/  @!P0 IADD3 R18, P2, PT, R2, R19, RZ ;  /* 0x0000001302128210 */ /* 0x000fe20007f5e0ff */
[----:B------:R-:W2:Y:S04]  /*1210*/  @!P0 LDG.E.128 R12, desc[UR4][R16.64] ;  /* 0x00000004100c8981 */ /* 0x000ea8000c1e1d00 */
[----:B------:R-:W-:Y:S01]  /*1220*/  @!P0 IMAD.X R19, R3, 0x1, R9, P2 ;  /* 0x0000000103138824 */ /* 0x000fe200010e0609 */
[----:B------:R-:W-:-:S06]  /*1230*/  CS2R R8, SRZ ;  /* 0x0000000000087805 */ /* 0x000fcc000001ff00 */
[----:B------:R3:W2:Y:S01]  /*1240*/  @!P0 LDG.E.128 R8, desc[UR4][R18.64] ;  /* 0x0000000412088981 */ /* 0x0006a2000c1e1d00 */
[----:B------:R-:W-:-:S04]  /*1250*/  IADD3 R23, P1, PT, R0, R39, RZ ;  /* 0x0000002700177210 */ /* 0x000fc80007f3e0ff */
[----:B------:R-:W-:Y:S01]  /*1260*/  ISETP.GE.U32.AND P0, PT, R23, R28, PT ;  /* 0x0000001c1700720c */ /* 0x000fe20003f06070 */
[----:B------:R-:W-:Y:S02]  /*1270*/  IMAD.X R22, RZ, RZ, R38, P1 ;  /* 0x000000ffff167224 */ /* 0x000fe400008e0626 */
[----:B------:R-:W-:-:S03]  /*1280*/  IMAD.SHL.U32 R27, R0, 0x10, RZ ;  /* 0x00000010001b7824 */ /* 0x000fc600078e00ff */
[----:B------:R-:W-:Y:S02]  /*1290*/  ISETP.GE.U32.AND.EX P0, PT, R22, R29, PT, P0 ;  /* 0x0000001d1600720c */ /* 0x000fe40003f06100 */
[----:B------:R-:W-:Y:S02]  /*12a0*/  SHF.R.U32.HI R25, RZ, 0x1c, R0 ;  /* 0x0000001cff197819 */ /* 0x000fe40000011600 */
[----:B------:R-:W-:Y:S01]  /*12b0*/  IADD3 R20, P1, PT, R27, R16, RZ ;  /* 0x000000101b147210 */ /* 0x000fe20007f3e0ff */
[----:B0-----:R-:W-:Y:S04]  /*12c0*/  DADD R30, -R30, 1 ;  /* 0x3ff000001e1e7429 */ /* 0x001fe80000000100 */
[----:B------:R-:W-:Y:S01]  /*12d0*/  IMAD.X R21, R25, 0x1, R17, P1 ;  /* 0x0000000119157824 */ /* 0x000fe200008e0611 */
[----:B---3--:R-:W-:-:S03]  /*12e0*/  CS2R R18, SRZ ;  /* 0x0000000000127805 */ /* 0x008fc6000001ff00 */
[C---:B------:R-:W-:Y:S02]  /*12f0*/  @!P0 LEA R44, P1, R23.reuse, R2, 0x4 ;  /* 0x00000002172c8211 */ /* 0x040fe400078220ff */
[----:B------:R-:W-:Y:S02]  /*1300*/  CS2R R16, SRZ ;  /* 0x0000000000107805 */ /* 0x000fe4000001ff00 */
[----:B------:R-:W-:-:S04]  /*1310*/  @!P0 LEA.HI.X R45, R23, R3, R22, 0x4, P1 ;  /* 0x00000003172d8211 */ /* 0x000fc800008f2416 */
[----:B------:R-:W3:-:S15]  /*1320*/  @!P0 LDG.E.128 R16, desc[UR4][R20.64] ;  /* 0x0000000414108981 */ /* 0x000ede000c1e1d00 */
[----:B------:R-:W-:-:S15]  /*1330*/  NOP ;  /* 0x0000000000007918 */ /* 0x000fde0000000000 */
[----:B------:R-:W-:-:S15]  /*1340*/  NOP ;  /* 0x0000000000007918 */ /* 0x000fde0000000000 */
[----:B------:R-:W-:-:S03]  /*1350*/  NOP ;  /* 0x0000000000007918 */ /* 0x000fc60000000000 */
[----:B-1----:R-:W-:-:S15]  /*1360*/  DADD R32, RZ, -R32 ;  /* 0x00000000ff207229 */ /* 0x002fde0000000820 */
        /* <DEDUP_REMOVED lines=19> */
[----:B------:R0:W1:Y:S02]  /*14a0*/  DMUL R36, R14, R32 ;  /* 0x000000200e247228 */ /* 0x0000640000000000 */
[----:B0-----:R-:W-:-:S15]  /*14b0*/  CS2R R14, SRZ ;  /* 0x00000000000e7805 */ /* 0x001fde000001ff00 */
[----:B------:R-:W-:-:S15]  /*14c0*/  NOP ;  /* 0x0000000000007918 */ /* 0x000fde0000000000 */
[----:B------:R-:W-:-:S15]  /*14d0*/  NOP ;  /* 0x0000000000007918 */ /* 0x000fde0000000000 */
[----:B------:R-:W-:-:S15]  /*14e0*/  NOP ;  /* 0x0000000000007918 */ /* 0x000fde0000000000 */
[----:B------:R-:W-:-:S02]  /*14f0*/  NOP ;  /* 0x0000000000007918 */ /* 0x000fc40000000000 */
[----:B-1----:R-:W-:-:S15]  /*1500*/  DFMA R36, R12, R30, -R36 ;  /* 0x0000001e0c24722b */ /* 0x002fde0000000824 */
[----:B------:R-:W-:-:S15]  /*1510*/  NOP ;  /* 0x0000000000007918 */ /* 0x000fde0000000000 */
[----:B------:R-:W-:-:S15]  /*1520*/  NOP ;  /* 0x0000000000007918 */ /* 0x000fde0000000000 */
[----:B------:R-:W-:-:S15]  /*1530*/  NOP ;  /* 0x0000000000007918 */ /* 0x000fde0000000000 */
[----:B------:R-:W-:-:S04]  /*1540*/  NOP ;  /* 0x0000000000007918 */ /* 0x000fc80000000000 */
[----:B------:R0:W1:Y:S02]  /*1550*/  DFMA R40, R12, R32, R40 ;  /* 0x000000200c28722b */ /* 0x0000640000000028 */
[----:B0-----:R-:W-:-:S06]  /*1560*/  CS2R R12, SRZ ;  /* 0x00000000000c7805 */ /* 0x001fcc000001ff00 */
[----:B------:R-:W3:-:S15]  /*1570*/  @!P0 LDG.E.128 R12, desc[UR4][R44.64] ;  /* 0x000000042c0c8981 */ /* 0x000ede000c1e1d00 */
[----:B------:R-:W-:-:S15]  /*1580*/  NOP ;  /* 0x0000000000007918 */ /* 0x000fde0000000000 */
[----:B------:R-:W-:-:S15]  /*1590*/  NOP ;  /* 0x0000000000007918 */ /* 0x000fde0000000000 */
[----:B------:R-:W-:-:S11]  /*15a0*/  NOP ;  /* 0x0000000000007918 */ /* 0x000fd60000000000 */
[----:B-1----:R0:W-:Y:S02]  /*15b0*/  DADD R10, -R40, R10 ;  /* 0x00000000280a7229 */ /* 0x0021e4000000010a */
[----:B0-----:R-:W-:-:S05]  /*15c0*/  IADD3 R41, P1, PT, R0, R23, RZ ;  /* 0x0000001700297210 */ /* 0x001fca0007f3e0ff */
[----:B------:R-:W-:Y:S01]  /*15d0*/  IMAD.X R24, RZ, RZ, R22, P1 ;  /* 0x000000ffff187224 */ /* 0x000fe200008e0616 */
[----:B------:R-:W-:-:S04]  /*15e0*/  ISETP.GE.U32.AND P1, PT, R41, R28, PT ;  /* 0x0000001c2900720c */ /* 0x000fc80003f26070 */
[----:B------:R-:W-:Y:S02]  /*15f0*/  ISETP.GE.U32.AND.EX P1, PT, R24, R29, PT, P1 ;  /* 0x0000001d1800720c */ /* 0x000fe40003f26110 */
[----:B------:R-:W-:-:S15]  /*1600*/  CS2R R22, SRZ ;  /* 0x0000000000167805 */ /* 0x000fde000001ff00 */
[----:B------:R-:W-:-:S15]  /*1610*/  NOP ;  /* 0x0000000000007918 */ /* 0x000fde0000000000 */
[----:B------:R-:W-:-:S15]  /*1620*/  NOP ;  /* 0x0000000000007918 */ /* 0x000fde0000000000 */
[----:B------:R-:W-:-:S05]  /*1630*/  NOP ;  /* 0x0000000000007918 */ /* 0x000fca0000000000 */
[----:B------:R-:W-:-:S15]  /*1640*/  DADD R8, -R36, R8 ;  /* 0x0000000024087229 */ /* 0x000fde0000000108 */
[----:B------:R-:W-:-:S15]  /*1650*/  NOP ;  /* 0x0000000000007918 */ /* 0x000fde0000000000 */
[----:B------:R-:W-:-:S15]  /*1660*/  NOP ;  /* 0x0000000000007918 */ /* 0x000fde0000000000 */
[----:B------:R-:W-:-:S15]  /*1670*/  NOP ;  /* 0x0000000000007918 */ /* 0x000fde0000000000 */
[----:B------:R-:W-:-:S04]  /*1680*/  NOP ;  /* 0x0000000000007918 */ /* 0x000fc80000000000 */
[----:B---3--:R-:W0:-:S15]  /*1690*/  DADD R18, R14, -R18 ;  /* 0x000000000e127229 */ /* 0x008e1e0000000812 */
        /* <DEDUP_REMOVED lines=19> */
[----:B0-----:R0:W-:Y:S02]  /*17d0*/  DADD R12, -R36, R12 ;  /* 0x00000000240c7229 */ /* 0x0011e4000000010c */
[----:B0-----:R-:W-:-:S05]  /*17e0*/  IADD3 R36, P2, PT, R27, R20, RZ ;  /* 0x000000141b247210 */ /* 0x001fca0007f5e0ff */
[----:B------:R-:W-:Y:S01]  /*17f0*/  IMAD.X R37, R25, 0x1, R21, P2 ;  /* 0x0000000119257824 */ /* 0x000fe200010e0615 */
[C---:B------:R-:W-:Y:S02]  /*1800*/  @!P1 LEA R46, P2, R41.reuse, R2, 0x4 ;  /* 0x00000002292e9211 */ /* 0x040fe400078420ff */
[----:B------:R-:W-:Y:S02]  /*1810*/  CS2R R20, SRZ ;  /* 0x0000000000147805 */ /* 0x000fe4000001ff00 */
[----:B------:R-:W-:-:S05]  /*1820*/  @!P1 LEA.HI.X R47, R41, R3, R24, 0x4, P2 ;  /* 0x00000003292f9211 */ /* 0x000fca00010f2418 */
[----:B------:R-:W2:-:S15]  /*1830*/  @!P1 LDG.E.128 R20, desc[UR4][R46.64] ;  /* 0x000000042e149981 */ /* 0x000e9e000c1e1d00 */
[----:B------:R-:W-:-:S15]  /*1840*/  NOP ;  /* 0x0000000000007918 */ /* 0x000fde0000000000 */
[----:B------:R-:W-:-:S15]  /*1850*/  NOP ;  /* 0x0000000000007918 */ /* 0x000fde0000000000 */
[----:B------:R-:W-:-:S02]  /*1860*/  NOP ;  /* 0x0000000000007918 */ /* 0x000fc40000000000 */
[----:B------:R0:W1:Y:S02]  /*1870*/  DMUL R42, R30, R18 ;  /* 0x000000121e2a7228 */ /* 0x0000640000000000 */
[----:B0-----:R-:W-:-:S15]  /*1880*/  CS2R R18, SRZ ;  /* 0x0000000000127805 */ /* 0x001fde000001ff00 */
[----:B------:R-:W-:-:S15]  /*1890*/  NOP ;  /* 0x0000000000007918 */ /* 0x000fde0000000000 */
[----:B------:R-:W-:-:S15]  /*18a0*/  NOP ;  /* 0x0000000000007918 */ /* 0x000fde0000000000 */
[----:B------:R-:W-:-:S15]  /*18b0*/  NOP ;  /* 0x0000000000007918 */ /* 0x000fde0000000000 */
[----:B------:R-:W-:-:S02]  /*18c0*/  NOP ;  /* 0x0000000000007918 */ /* 0x000fc40000000000 */
[----:B-1----:R0:W1:Y:S02]  /*18d0*/  DFMA R42, R32, R16, R42 ;  /* 0x00000010202a722b */ /* 0x002064000000002a */
[----:B0-----:R-:W-:-:S06]  /*18e0*/  CS2R R16, SRZ ;  /* 0x0000000000107805 */ /* 0x001fcc000001ff00 */
[----:B------:R-:W2:Y:S01]  /*18f0*/  @!P1 LDG.E.128 R16, desc[UR4][R36.64] ;  /* 0x0000000424109981 */ /* 0x000ea2000c1e1d00 */
[----:B------:R-:W-:-:S05]  /*1900*/  IADD3 R41, P2, PT, R0, R41, RZ ;  /* 0x0000002900297210 */ /* 0x000fca0007f5e0ff */
[----:B------:R-:W-:Y:S01]  /*1910*/  IMAD.X R24, RZ, RZ, R24, P2 ;  /* 0x000000ffff187224 */ /* 0x000fe200010e0618 */
[----:B------:R-:W-:-:S04]  /*1920*/  ISETP.GE.U32.AND P2, PT, R41, R28, PT ;  /* 0x0000001c2900720c */ /* 0x000fc80003f46070 */
[----:B------:R-:W-:-:S15]  /*1930*/  ISETP.GE.U32.AND.EX P2, PT, R24, R29, PT, P2 ;  /* 0x0000001d1800720c */ /* 0x000fde0003f46120 */
[----:B------:R-:W-:-:S15]  /*1940*/  NOP ;  /* 0x0000000000007918 */ /* 0x000fde0000000000 */
[----:B------:R-:W-:-:S15]  /*1950*/  NOP ;  /* 0x0000000000007918 */ /* 0x000fde0000000000 */
[----:B-1----:R-:W-:-:S15]  /*1960*/  DADD R14, -R42, R14 ;  /* 0x000000002a0e7229 */ /* 0x002fde000000010e */
        /* <DEDUP_REMOVED lines=19> */
[----:B------:R-:W1:-:S15]  /*1aa0*/  DMUL R44, R30, R18 ;  /* 0x000000121e2c7228 */ /* 0x000e5e0000000000 */
        /* <DEDUP_REMOVED lines=9> */
[----:B-1----:R1:W2:Y:S02]  /*1b40*/  DFMA R42, R32, R16, R44 ;  /* 0x00000010202a722b */ /* 0x0022a4000000002c */
[----:B-1----:R-:W-:-:S04]  /*1b50*/  @!P2 LEA R44, P3, R41, R2, 0x4 ;  /* 0x00000002292ca211 */ /* 0x002fc800078620ff */
[----:B------:R-:W-:Y:S02]  /*1b60*/  @!P2 LEA.HI.X R45, R41, R3, R24, 0x4, P3 ;  /* 0x00000003292da211 */ /* 0x000fe400018f2418 */
[----:B------:R-:W-:Y:S02]  /*1b70*/  IADD3 R40, P3, PT, R27, R36, RZ ;  /* 0x000000241b287210 */ /* 0x000fe40007f7e0ff */
[----:B------:R-:W-:Y:S02]  /*1b80*/  CS2R R16, SRZ ;  /* 0x0000000000107805 */ /* 0x000fe4000001ff00 */
[----:B------:R-:W-:Y:S01]  /*1b90*/  CS2R R26, SRZ ;  /* 0x00000000001a7805 */ /* 0x000fe2000001ff00 */
[----:B------:R-:W-:Y:S01]  /*1ba0*/  IMAD.X R41, R25, 0x1, R37, P3 ;  /* 0x0000000119297824 */ /* 0x000fe200018e0625 */
[----:B------:R-:W-:-:S06]  /*1bb0*/  CS2R R24, SRZ ;  /* 0x0000000000187805 */ /* 0x000fcc000001ff00 */
[----:B------:R-:W3:-:S15]  /*1bc0*/  @!P2 LDG.E.128 R24, desc[UR4][R40.64] ;  /* 0x000000042818a981 */ /* 0x000ede000c1e1d00 */
[----:B------:R-:W-:-:S15]  /*1bd0*/  NOP ;  /* 0x0000000000007918 */ /* 0x000fde0000000000 */
[----:B------:R-:W-:-:S14]  /*1be0*/  NOP ;  /* 0x0000000000007918 */ /* 0x000fdc0000000000 */
[----:B0-----:R0:W-:Y:S02]  /*1bf0*/  DADD R20, -R18, R20 ;  /* 0x0000000012147229 */ /* 0x0011e40000000114 */
[----:B0-----:R-:W-:-:S06]  /*1c00*/  CS2R R18, SRZ ;  /* 0x0000000000127805 */ /* 0x001fcc000001ff00 */
[----:B------:R0:W3:Y:S01]  /*1c10*/  @!P2 LDG.E.128 R16, desc[UR4][R44.64] ;  /* 0x000000042c10a981 */ /* 0x0000e2000c1e1d00 */
[----:B------:R-:W-:-:S04]  /*1c20*/  ISETP.GE.U32.AND P3, PT, R39, R28, PT ;  /* 0x0000001c2700720c */ /* 0x000fc80003f66070 */
[----:B------:R-:W-:-:S13]  /*1c30*/  ISETP.GE.U32.AND.EX P3, PT, R38, R29, PT, P3 ;  /* 0x0000001d2600720c */ /* 0x000fda0003f66130 */
[----:B0-----:R-:W-:-:S04]  /*1c40*/  @!P3 LEA R44, P4, R39, R4, 0x4 ;  /* 0x00000004272cb211 */ /* 0x001fc800078820ff */
[----:B------:R-:W-:-:S05]  /*1c50*/  @!P3 LEA.HI.X R45, R39, R5, R38, 0x4, P4 ;  /* 0x00000005272db211 */ /* 0x000fca00020f2426 */
[----:B------:R0:W-:-:S15]  /*1c60*/  @!P3 STG.E.128 desc[UR4][R44.64], R8 ;  /* 0x000000082c00b986 */ /* 0x0001de000c101d04 */
[----:B------:R-:W-:-:S14]  /*1c70*/  NOP ;  /* 0x0000000000007918 */ /* 0x000fdc0000000000 */
[----:B--2---:R-:W-:-:S15]  /*1c80*/  DADD R22, -R42, R22 ;  /* 0x000000002a167229 */ /* 0x004fde0000000116 */
[----:B------:R-:W-:-:S15]  /*1c90*/  NOP ;  /* 0x0000000000007918 */ /* 0x000fde0000000000 */
[----:B------:R-:W-:-:S15]  /*1ca0*/  NOP ;  /* 0x0000000000007918 */ /* 0x000fde0000000000 */
[----:B------:R-:W-:-:S15]  /*1cb0*/  NOP ;  /* 0x0000000000007918 */ /* 0x000fde0000000000 */
[----:B------:R-:W-:-:S04]  /*1cc0*/  NOP ;  /* 0x0000000000007918 */ /* 0x000fc80000000000 */
[----:B---3--:R-:W1:-:S15]  /*1cd0*/  DADD R26, R18, -R26 ;  /* 0x00000000121a7229 */ /* 0x008e5e000000081a */
[----:B------:R-:W-:-:S15]  /*1ce0*/  NOP ;  /* 0x0000000000007918 */ /* 0x000fde0000000000 */
[----:B------:R-:W-:-:S15]  /*1cf0*/  NOP ;  /* 0x0000000000007918 */ /* 0x000fde0000000000 */
[----:B------:R-:W-:-:S15]  /*1d00*/  NOP ;  /* 0x0000000000007918 */ /* 0x000fde0000000000 */
[----:B------:R-:W-:-:S04]  /*1d10*/  NOP ;  /* 0x0000000000007918 */ /* 0x000fc80000000000 */
[----:B-1----:R-:W-:-:S15]  /*1d20*/  DMUL R42, R32, R26 ;  /* 0x0000001a202a7228 */ /* 0x002fde0000000000 */
        /* <DEDUP_REMOVED lines=19> */
[----:B--2---:R2:W3:Y:S02]  /*1e60*/  DFMA R26, R32, R24, R26 ;  /* 0x00000018201a722b */ /* 0x0044e4000000001a */
[----:B--2---:R-:W-:-:S04]  /*1e70*/  @!P0 LEA R25, P3, R39, R4, 0x4 ;  /* 0x0000000427198211 */ /* 0x004fc800078620ff */
[----:B------:R-:W-:Y:S02]  /*1e80*/  @!P0 LEA.HI.X R39, R39, R5, R38, 0x4, P3 ;  /* 0x0000000527278211 */ /* 0x000fe400018f2426 */
[----:B------:R-:W-:-:S04]  /*1e90*/  @!P0 LEA R24, P3, R0, R25, 0x4 ;  /* 0x0000001900188211 */ /* 0x000fc800078620ff */
[----:B------:R-:W-:-:S05]  /*1ea0*/  @!P0 LEA.HI.X R25, R0, R39, RZ, 0x4, P3 ;  /* 0x0000002700198211 */ /* 0x000fca00018f24ff */
[----:B------:R0:W-:Y:S01]  /*1eb0*/  @!P0 STG.E.128 desc[UR4][R24.64], R12 ;  /* 0x0000000c18008986 */ /* 0x0001e2000c101d04 */
[----:B------:R-:W-:-:S03]  /*1ec0*/  IADD3 R35, P0, PT, R7, R35, RZ ;  /* 0x0000002307237210 */ /* 0x000fc60007f1e0ff */
[----:B------:R0:W-:Y:S02]  /*1ed0*/  @!P1 STG.E.128 desc[UR4][R36.64], R20 ;  /* 0x0000001424009986 */ /* 0x0001e4000c101d04 */
[----:B------:R-:W-:Y:S01]  /*1ee0*/  IMAD.X R34, RZ, RZ, R34, P0 ;  /* 0x000000ffff227224 */ /* 0x000fe200000e0622 */
[----:B------:R-:W-:-:S04]  /*1ef0*/  ISETP.GE.U32.AND P0, PT, R35, R28, PT ;  /* 0x0000001c2300720c */ /* 0x000fc80003f06070 */
[----:B------:R-:W-:-:S15]  /*1f00*/  ISETP.GE.U32.AND.EX P0, PT, R34, R29, PT, P0 ;  /* 0x0000001d2200720c */ /* 0x000fde0003f06100 */
[----:B------:R-:W-:-:S15]  /*1f10*/  NOP ;  /* 0x0000000000007918 */ /* 0x000fde0000000000 */
[----:B------:R-:W-:-:S06]  /*1f20*/  NOP ;  /* 0x0000000000007918 */ /* 0x000fcc0000000000 */
[----:B-1----:R-:W-:-:S15]  /*1f30*/  DADD R16, -R42, R16 ;  /* 0x000000002a107229 */ /* 0x002fde0000000110 */
[----:B------:R-:W-:-:S15]  /*1f40*/  NOP ;  /* 0x0000000000007918 */ /* 0x000fde0000000000 */
[----:B------:R-:W-:-:S15]  /*1f50*/  NOP ;  /* 0x0000000000007918 */ /* 0x000fde0000000000 */
[----:B------:R-:W-:-:S15]  /*1f60*/  NOP ;  /* 0x0000000000007918 */ /* 0x000fde0000000000 */
[----:B------:R-:W-:-:S04]  /*1f70*/  NOP ;  /* 0x0000000000007918 */ /* 0x000fc80000000000 */
[----:B---3--:R-:W1:Y:S02]  /*1f80*/  DADD R18, -R26, R18 ;  /* 0x000000001a127229 */ /* 0x008e640000000112 */
[----:B-1----:R0:W-:Y:S01]  /*1f90*/  @!P2 STG.E.128 desc[UR4][R40.64], R16 ;  /* 0x000000102800a986 */ /* 0x0021e2000c101d04 */
[----:B------:R-:W-:Y:S05]  /*1fa0*/  @!P0 BRA `(.L_x_139) ;  /* 0xfffffff000608947 */ /* 0x000fea000383ffff */
[----:B------:R-:W-:Y:S05]  /*1fb0*/  EXIT ;  /* 0x000000000000794d */ /* 0x000fea0003800000 */
.L_x_136:
[----:B------:R-:W0:Y:S02]  /*1fc0*/  S2R R0, SR_TID.X ;  /* 0x0000000000007919 */ /* 0x000e240000002100 */
[----:B0-----:R-:W-:-:S03]  /*1fd0*/  IMAD.WIDE.U32 R6, R0, 0x4, RZ ;  /* 0x0000000400067825 */ /* 0x001fc600078e00ff */
[----:B------:R-:W-:-:S04]  /*1fe0*/  ISETP.GE.U32.AND P0, PT, R6, R28, PT ;  /* 0x0000001c0600720c */ /* 0x000fc80003f06070 */
[----:B------:R-:W-:-:S13]  /*1ff0*/  ISETP.GE.AND.EX P0, PT, R7, R29, PT, P0 ;  /* 0x0000001d0700720c */ /* 0x000fda0003f06300 */
[----:B------:R-:W-:Y:S05]  /*2000*/  @P0 EXIT ;  /* 0x000000000000094d */ /* 0x000fea0003800000 */
[----:B------:R-:W0:Y:S01]  /*2010*/  LDC.64 R36, c[0x0][0xfd8] ;  /* 0x0003f600ff247b82 */ /* 0x000e220000000a00 */
[----:B------:R-:W1:Y:S07]  /*2020*/  LDCU UR6, c[0x0][0x360] ;  /* 0x00006c00ff0677ac */ /* 0x000e6e0008000800 */
[----:B------:R-:W2:Y:S01]  /*2030*/  LDC.64 R30, c[0x0][0xfd0] ;  /* 0x0003f400ff1e7b82 */ /* 0x000ea20000000a00 */
[----:B0-----:R-:W2:-:S15]  /*2040*/  DMUL R6, R36, R36 ;  /* 0x0000002424067228 */ /* 0x001e9e0000000000 */
[----:B------:R-:W-:-:S15]  /*2050*/  NOP ;  /* 0x0000000000007918 */ /* 0x000fde0000000000 */
[----:B------:R-:W-:-:S15]  /*2060*/  NOP ;  /* 0x0000000000007918 */ /* 0x000fde0000000000 */
[----:B------:R-:W-:-:S15]  /*2070*/  NOP ;  /* 0x0000000000007918 */ /* 0x000fde0000000000 */
[----:B------:R-:W-:-:S04]  /*2080*/  NOP ;  /* 0x0000000000007918 */ /* 0x000fc80000000000 */
[----:B--2---:R-:W0:-:S15]  /*2090*/  DFMA R6, R30, R30, R6 ;  /* 0x0000001e1e06722b */ /* 0x004e1e0000000006 */
[----:B------:R-:W-:-:S15]  /*20a0*/  NOP ;  /* 0x0000000000007918 */ /* 0x000fde0000000000 */
[----:B------:R-:W-:-:S15]  /*20b0*/  NOP ;  /* 0x0000000000007918 */ /* 0x000fde0000000000 */
[----:B------:R-:W-:-:S15]  /*20c0*/  NOP ;  /* 0x0000000000007918 */ /* 0x000fde0000000000 */
[----:B------:R-:W-:-:S04]  /*20d0*/  NOP ;  /* 0x0000000000007918 */ /* 0x000fc80000000000 */
[----:B0-----:R0:W2:Y:S02]  /*20e0*/  DSETP.GEU.AND P0, PT, R6, 0.25, PT ;  /* 0x3fd000000600742a */ /* 0x0010a40003f0e000 */
[----:B0-----:R-:W-:Y:S01]  /*20f0*/  IMAD.MOV.U32 R7, RZ, RZ, RZ ;  /* 0x000000ffff077224 */ /* 0x001fe200078e00ff */
[----:B-12---:R-:W-:Y:S06]  /*2100*/  @P0 BRA `(.L_x_140) ;  /* 0x0000000800c00947 */ /* 0x006fec0003800000 */
.L_x_141:
[C---:B------:R-:W-:Y:S01]  /*2110*/  IMAD.SHL.U32 R43, R0.reuse, 0x40, RZ ;  /* 0x00000040002b7824 */ /* 0x040fe200078e00ff */
[----:B0-----:R-:W-:-:S04]  /*2120*/  SHF.L.U64.HI R9, R0, 0x6, R7 ;  /* 0x0000000600097819 */ /* 0x001fc80000010207 */
[-C--:B------:R-:W-:Y:S02]  /*2130*/  IADD3 R38, P0, PT, R4, R43.reuse, RZ ;  /* 0x0000002b04267210 */ /* 0x080fe40007f1e0ff */
[----:B------:R-:W-:-:S03]  /*2140*/  IADD3 R42, P1, PT, R2, R43, RZ ;  /* 0x0000002b022a7210 */ /* 0x000fc60007f3e0ff */
[--C-:B------:R-:W-:Y:S02]  /*2150*/  IMAD.X R39, R5, 0x1, R9.reuse, P0 ;  /* 0x0000000105277824 */ /* 0x100fe400000e0609 */
[----:B------:R-:W-:-:S03]  /*2160*/  IMAD.X R43, R3, 0x1, R9, P1 ;  /* 0x00000001032b7824 */ /* 0x000fc600008e0609 */
[----:B------:R-:W2:Y:S04]  /*2170*/  LDG.E.ENL2.256 R24, R32, desc[UR4][R38.64] ;  /* 0xfe0000042620797e */ /* 0x000ea80008121918 */
[----:B------:R-:W2:Y:S02]  /*2180*/  LDG.E.ENL2.256 R8, R12, desc[UR4][R42.64] ;  /* 0xfe0000042a0c797e */ /* 0x000ea40008121908 */
[----:B--2---:R-:W0:-:S15]  /*2190*/  DADD R14, -R34, R14 ;  /* 0x00000000220e7229 */ /* 0x004e1e000000010e */
[----:B------:R-:W-:-:S15]  /*21a0*/  NOP ;  /* 0x0000000000007918 */ /* 0x000fde0000000000 */
[----:B------:R-:W-:-:S15]  /*21b0*/  NOP ;  /* 0x0000000000007918 */ /* 0x000fde0000000000 */
[----:B------:R-:W-:-:S15]  /*21c0*/  NOP ;  /* 0x0000000000007918 */ /* 0x000fde0000000000 */
[----:B------:R-:W-:-:S04]  /*21d0*/  NOP ;  /* 0x0000000000007918 */ /* 0x000fc80000000000 */
[----:B------:R-:W-:-:S15]  /*21e0*/  DADD R16, -R24, R8 ;  /* 0x0000000018107229 */ /* 0x000fde0000000108 */
        /* <DEDUP_REMOVED lines=19> */
[----:B0-----:R-:W-:-:S15]  /*2320*/  DFMA R8, R12, R30, -R8 ;  /* 0x0000001e0c08722b */ /* 0x001fde0000000808 */
[----:B------:R-:W-:-:S15]  /*2330*/  NOP ;  /* 0x0000000000007918 */ /* 0x000fde0000000000 */
[----:B------:R-:W-:-:S15]  /*2340*/  NOP ;  /* 0x0000000000007918 */ /* 0x000fde0000000000 */
[----:B------:R-:W-:-:S15]  /*2350*/  NOP ;  /* 0x0000000000007918 */ /* 0x000fde0000000000 */
[----:B------:R-:W-:-:S04]  /*2360*/  NOP ;  /* 0x0000000000007918 */ /* 0x000fc80000000000 */
[----:B-1----:R-:W-:-:S15]  /*2370*/  DFMA R40, R12, R36, R40 ;  /* 0x000000240c28722b */ /* 0x002fde0000000028 */
        /* <DEDUP_REMOVED lines=25> */
[----:B-1----:R-:W3:-:S15]  /*2510*/  LDG.E.ENL2.256 R20, R16, desc[UR4][R38.64+0x20] ;  /* 0xfe0001042610797e */ /* 0x002ede0008121914 */
[----:B------:R-:W-:-:S15]  /*2520*/  NOP ;  /* 0x0000000000007918 */ /* 0x000fde0000000000 */
[----:B------:R-:W-:-:S15]  /*2530*/  NOP ;  /* 0x0000000000007918 */ /* 0x000fde0000000000 */
[----:B------:R-:W-:-:S15]  /*2540*/  NOP ;  /* 0x0000000000007918 */ /* 0x000fde0000000000 */
[----:B------:R-:W-:-:S02]  /*2550*/  NOP ;  /* 0x0000000000007918 */ /* 0x000fc40000000000 */
[----:B------:R1:W-:Y:S02]  /*2560*/  DADD R32, R32, R8 ;  /* 0x0000000020207229 */ /* 0x0003e40000000008 */
[----:B-1----:R-:W3:Y:S01]  /*2570*/  LDG.E.ENL2.256 R12, R8, desc[UR4][R42.64+0x20] ;  /* 0xfe0001042a08797e */ /* 0x002ee2000812190c */
[----:B------:R-:W-:-:S05]  /*2580*/  IADD3 R0, P0, PT, R0, UR6, RZ ;  /* 0x0000000600007c10 */ /* 0x000fca000ff1e0ff */
[----:B------:R-:W-:Y:S01]  /*2590*/  IMAD.X R7, RZ, RZ, R7, P0 ;  /* 0x000000ffff077224 */ /* 0x000fe200000e0607 */
[----:B------:R-:W-:-:S04]  /*25a0*/  LOP3.LUT P0, RZ, R0, 0xffffc000, RZ, 0xc0, !PT ;  /* 0xffffc00000ff7812 */ /* 0x000fc8000780c0ff */
[----:B------:R-:W-:Y:S02]  /*25b0*/  SHF.L.U64.HI R6, R0, 0x2, R7 ;  /* 0x0000000200067819 */ /* 0x000fe40000010207 */
[----:B------:R-:W-:-:S15]  /*25c0*/  LOP3.LUT P0, RZ, R7, 0x3fffffff, RZ, 0xc0, P0 ;  /* 0x3fffffff07ff7812 */ /* 0x000fde000000c0ff */
[----:B------:R-:W-:-:S15]  /*25d0*/  NOP ;  /* 0x0000000000007918 */ /* 0x000fde0000000000 */
[----:B------:R-:W-:-:S15]  /*25e0*/  NOP ;  /* 0x0000000000007918 */ /* 0x000fde0000000000 */
[----:B------:R-:W-:-:S04]  /*25f0*/  NOP ;  /* 0x0000000000007918 */ /* 0x000fc80000000000 */
[----:B------:R-:W-:-:S15]  /*2600*/  DADD R34, R34, R40 ;  /* 0x0000000022227229 */ /* 0x000fde0000000028 */
[----:B------:R-:W-:-:S15]  /*2610*/  NOP ;  /* 0x0000000000007918 */ /* 0x000fde0000000000 */
[----:B------:R-:W-:-:S15]  /*2620*/  NOP ;  /* 0x0000000000007918 */ /* 0x000fde0000000000 */
[----:B------:R-:W-:-:S15]  /*2630*/  NOP ;  /* 0x0000000000007918 */ /* 0x000fde0000000000 */
[----:B------:R-:W-:-:S04]  /*2640*/  NOP ;  /* 0x0000000000007918 */ /* 0x000fc80000000000 */
[----:B0-----:R-:W-:-:S15]  /*2650*/  DADD R24, R24, R44 ;  /* 0x0000000018187229 */ /* 0x001fde000000002c */
[----:B------:R-:W-:-:S15]  /*2660*/  NOP ;  /* 0x0000000000007918 */ /* 0x000fde0000000000 */
[----:B------:R-:W-:-:S15]  /*2670*/  NOP ;  /* 0x0000000000007918 */ /* 0x000fde0000000000 */
[----:B------:R-:W-:-:S15]  /*2680*/  NOP ;  /* 0x0000000000007918 */ /* 0x000fde0000000000 */
[----:B------:R-:W-:-:S04]  /*2690*/  NOP ;  /* 0x0000000000007918 */ /* 0x000fc80000000000 */
[----:B--2---:R-:W0:Y:S02]  /*26a0*/  DADD R26, R26, R46 ;  /* 0x000000001a1a7229 */ /* 0x004e24000000002e */
[----:B0-----:R0:W-:-:S15]  /*26b0*/  STG.E.ENL2.256 desc[UR4][R38.64], R32, R24 ;  /* 0xf80000202618797f */ /* 0x0011de000f121804 */
[----:B------:R-:W-:-:S15]  /*26c0*/  NOP ;  /* 0x0000000000007918 */ /* 0x000fde0000000000 */
[----:B------:R-:W-:-:S15]  /*26d0*/  NOP ;  /* 0x0000000000007918 */ /* 0x000fde0000000000 */
[----:B------:R-:W-:-:S15]  /*26e0*/  NOP ;  /* 0x0000000000007918 */ /* 0x000fde0000000000 */
[----:B------:R-:W-:-:S02]  /*26f0*/  NOP ;  /* 0x0000000000007918 */ /* 0x000fc40000000000 */
[----:B---3--:R-:W1:-:S15]  /*2700*/  DADD R10, -R18, R10 ;  /* 0x00000000120a7229 */ /* 0x008e5e000000010a */
        /* <DEDUP_REMOVED lines=9> */
[----:B------:R-:W1:-:S15]  /*27a0*/  DADD R8, -R16, R8 ;  /* 0x0000000010087229 */ /* 0x000e5e0000000108 */
        /* <DEDUP_REMOVED lines=9> */
[----:B-1----:R-:W-:-:S15]  /*2840*/  DFMA R40, R8, R30, -R40 ;  /* 0x0000001e0828722b */ /* 0x002fde0000000828 */
[----:B------:R-:W-:-:S15]  /*2850*/  NOP ;  /* 0x0000000000007918 */ /* 0x000fde0000000000 */
[----:B------:R-:W-:-:S15]  /*2860*/  NOP ;  /* 0x0000000000007918 */ /* 0x000fde0000000000 */
[----:B------:R-:W-:-:S15]  /*2870*/  NOP ;  /* 0x0000000000007918 */ /* 0x000fde0000000000 */
[----:B------:R-:W-:-:S04]  /*2880*/  NOP ;  /* 0x0000000000007918 */ /* 0x000fc80000000000 */
[----:B--2---:R-:W-:-:S15]  /*2890*/  DFMA R10, R8, R36, R10 ;  /* 0x00000024080a722b */ /* 0x004fde000000000a */
        /* <DEDUP_REMOVED lines=30> */
[----:B--2---:R-:W-:-:S05]  /*2a80*/  IMAD.SHL.U32 R13, R0, 0x4, RZ ;  /* 0x00000004000d7824 */ /* 0x004fca00078e00ff */
[----:B------:R-:W-:-:S04]  /*2a90*/  ISETP.LT.U32.AND P1, PT, R13, R28, PT ;  /* 0x0000001c0d00720c */ /* 0x000fc80003f21070 */
[----:B------:R-:W-:-:S15]  /*2aa0*/  ISETP.LT.AND.EX P1, PT, R6, R29, PT, P1 ;  /* 0x0000001d0600720c */ /* 0x000fde0003f21310 */
[----:B------:R-:W-:-:S15]  /*2ab0*/  NOP ;  /* 0x0000000000007918 */ /* 0x000fde0000000000 */
[----:B------:R-:W-:-:S15]  /*2ac0*/  NOP ;  /* 0x0000000000007918 */ /* 0x000fde0000000000 */
[----:B------:R-:W-:-:S08]  /*2ad0*/  NOP ;  /* 0x0000000000007918 */ /* 0x000fd00000000000 */
[----:B------:R-:W-:-:S15]  /*2ae0*/  DADD R18, R18, R10 ;  /* 0x0000000012127229 */ /* 0x000fde000000000a */
[----:B------:R-:W-:-:S15]  /*2af0*/  NOP ;  /* 0x0000000000007918 */ /* 0x000fde0000000000 */
        /* <DEDUP_REMOVED lines=8> */
[----:B-1----:R-:W-:-:S15]  /*2b80*/  DADD R8, R20, R8 ;  /* 0x0000000014087229 */ /* 0x002fde0000000008 */
[----:B------:R-:W-:-:S15]  /*2b90*/  NOP ;  /* 0x0000000000007918 */ /* 0x000fde0000000000 */
[----:B------:R-:W-:-:S15]  /*2ba0*/  NOP ;  /* 0x0000000000007918 */ /* 0x000fde0000000000 */
[----:B------:R-:W-:-:S15]  /*2bb0*/  NOP ;  /* 0x0000000000007918 */ /* 0x000fde0000000000 */
[----:B------:R-:W-:-:S04]  /*2bc0*/  NOP ;  /* 0x0000000000007918 */ /* 0x000fc80000000000 */
[----:B---3--:R-:W1:Y:S02]  /*2bd0*/  DADD R10, R22, R14 ;  /* 0x00000000160a7229 */ /* 0x008e64000000000e */
[----:B-1----:R0:W-:Y:S01]  /*2be0*/  STG.E.ENL2.256 desc[UR4][R38.64+0x20], R16, R8 ;  /* 0xf80001102608797f */ /* 0x0021e2000f121804 */
[----:B------:R-:W-:Y:S05]  /*2bf0*/  @!P0 BRA P1, `(.L_x_141) ;  /* 0xfffffff400448947 */ /* 0x000fea000083ffff */
[----:B------:R-:W-:Y:S05]  /*2c00*/  EXIT ;  /* 0x000000000000794d */ /* 0x000fea0003800000 */
.L_x_140:
[----:B------:R-:W0:-:S15]  /*2c10*/  DADD R30, -R30, 1 ;  /* 0x3ff000001e1e7429 */ /* 0x000e1e0000000100 */
[----:B------:R-:W-:-:S15]  /*2c20*/  NOP ;  /* 0x0000000000007918 */ /* 0x000fde0000000000 */
[----:B------:R-:W-:-:S15]  /*2c30*/  NOP ;  /* 0x0000000000007918 */ /* 0x000fde0000000000 */
[----:B------:R-:W-:-:S15]  /*2c40*/  NOP ;  /* 0x0000000000007918 */ /* 0x000fde0000000000 */
[----:B------:R-:W-:-:S04]  /*2c50*/  NOP ;  /* 0x0000000000007918 */ /* 0x000fc80000000000 */
[----:B0-----:R-:W1:Y:S02]  /*2c60*/  DADD R36, RZ, -R36 ;  /* 0x00000000ff247229 */ /* 0x001e640000000824 */
.L_x_142:
        /* <DEDUP_REMOVED lines=8> */
[----:B--2---:R-:W1:-:S15]  /*2cf0*/  DADD R14, -R14, R34 ;  /* 0x000000000e0e7229 */ /* 0x004e5e0000000122 */
        /* <DEDUP_REMOVED lines=14> */
[----:B-1----:R-:W0:-:S15]  /*2de0*/  DMUL R8, R36, R14 ;  /* 0x0000000e24087228 */ /* 0x002e1e0000000000 */
        /* <DEDUP_REMOVED lines=45> */
[----:B------:R1:W-:Y:S02]  /*30c0*/  DADD R32, R32, -R8 ;  /* 0x0000000020207229 */ /* 0x0003e40000000808 */
        /* <DEDUP_REMOVED lines=14> */
[----:B0-----:R-:W-:-:S15]  /*31b0*/  DADD R24, R24, -R44 ;  /* 0x0000000018187229 */ /* 0x001fde000000082c */
[----:B------:R-:W-:-:S15]  /*31c0*/  NOP ;  /* 0x0000000000007918 */ /* 0x000fde0000000000 */
[----:B------:R-:W-:-:S15]  /*31d0*/  NOP ;  /* 0x0000000000007918 */ /* 0x000fde0000000000 */
[----:B------:R-:W-:-:S15]  /*31e0*/  NOP ;  /* 0x0000000000007918 */ /* 0x000fde0000000000 */
[----:B------:R-:W-:-:S04]  /*31f0*/  NOP ;  /* 0x0000000000007918 */ /* 0x000fc80000000000 */
[----:B--2---:R-:W0:Y:S02]  /*3200*/  DADD R26, R26, -R46 ;  /* 0x000000001a1a7229 */ /* 0x004e24000000082e */
        /* <DEDUP_REMOVED lines=55> */
[----:B-1----:R1:W-:Y:S02]  /*3580*/  DADD R12, R12, -R16 ;  /* 0x000000000c0c7229 */ /* 0x0023e40000000810 */
[----:B-1----:R-:W-:-:S05]  /*3590*/  IMAD.SHL.U32 R17, R0, 0x4, RZ ;  /* 0x0000000400117824 */ /* 0x002fca00078e00ff */
[----:B------:R-:W-:-:S04]  /*35a0*/  ISETP.LT.U32.AND P1, PT, R17, R28, PT ;  /* 0x0000001c1100720c */ /* 0x000fc80003f21070 */
[----:B------:R-:W-:-:S15]  /*35b0*/  ISETP.LT.AND.EX P1, PT, R6, R29, PT, P1 ;  /* 0x0000001d0600720c */ /* 0x000fde0003f21310 */
[----:B------:R-:W-:-:S15]  /*35c0*/  NOP ;  /* 0x0000000000007918 */ /* 0x000fde0000000000 */
[----:B------:R-:W-:-:S15]  /*35d0*/  NOP ;  /* 0x0000000000007918 */ /* 0x000fde0000000000 */
[----:B------:R-:W-:-:S08]  /*35e0*/  NOP ;  /* 0x0000000000007918 */ /* 0x000fd00000000000 */
[----:B------:R-:W1:-:S15]  /*35f0*/  DMUL R22, R30, R22 ;  /* 0x000000161e167228 */ /* 0x000e5e0000000000 */
        /* <DEDUP_REMOVED lines=19> */
[----:B-1----:R-:W1:Y:S02]  /*3730*/  DADD R14, R14, -R22 ;  /* 0x000000000e0e7229 */ /* 0x002e640000000816 */
[----:B-1----:R0:W-:Y:S01]  /*3740*/  STG.E.ENL2.256 desc[UR4][R38.64+0x20], R8, R12 ;  /* 0xf8000108260c797f */ /* 0x0021e2000f121804 */
[----:B------:R-:W-:Y:S05]  /*3750*/  @!P0 BRA P1, `(.L_x_142) ;  /* 0xfffffff400448947 */ /* 0x000fea000083ffff */
[----:B------:R-:W-:Y:S05]  /*3760*/  EXIT ;  /* 0x000000000000794d */ /* 0x000fea0003800000 */
.L_x_143:
        /* <DEDUP_REMOVED lines=9> */
.L_x_327:


//--------------------- .text._ZN2at6native52_GLOBAL__N__ff984223_19_ForeachTernaryOp_cu_5285c63625multi_tensor_apply_kernelINS1_18TensorListMetadataILi2EEENS1_22TernaryOpScalarFunctorIfLi2ELi2ELi0EEEJNS0_11LerpFunctorIfEEfEEEvT_T0_DpT1_ --------------------------
	.section	.text._ZN2at6native52_GLOBAL__N__ff984223_19_ForeachTernaryOp_cu_5285c63625multi_tensor_apply_kernelINS1_18TensorListMetadataILi2EEENS1_22TernaryOpScalarFunctorIfLi2ELi2ELi0EEEJNS0_11LerpFunctorIfEEfEEEvT_T0_DpT1_,"ax",@progbits
	.align	128
.text._ZN2at6native52_GLOBAL__N__ff984223_19_ForeachTernaryOp_cu_5285c63625multi_tensor_apply_kernelINS1_18TensorListMetadataILi2EEENS1_22TernaryOpScalarFunctorIfLi2ELi2ELi0EEEJNS0_11LerpFunctorIfEEfEEEvT_T0_DpT1_:
        .type           _ZN2at6native52_GLOBAL__N__ff984223_19_ForeachTernaryOp_cu_5285c63625multi_tensor_apply_kernelINS1_18TensorListMetadataILi2EEENS1_22TernaryOpScalarFunctorIfLi2ELi2ELi0EEEJNS0_11LerpFunctorIfEEfEEEvT_T0_DpT1_,@function
        .size           _ZN2at6native52_GLOBAL__N__ff984223_19_ForeachTernaryOp_cu_5285c63625multi_tensor_apply_kernelINS1_18TensorListMetadataILi2EEENS1_22TernaryOpScalarFunctorIfLi2ELi2ELi0EEEJNS0_11LerpFunctorIfEEfEEEvT_T0_DpT1_,(.L_x_328 - _ZN2at6native52_GLOBAL__N__ff984223_19_ForeachTernaryOp_cu_5285c63625multi_tensor_apply_kernelINS1_18TensorListMetadataILi2EEENS1_22TernaryOpScalarFunctorIfLi2ELi2ELi0EEEJNS0_11LerpFunctorIfEEfEEEvT_T0_DpT1_)
        .other          _ZN2at6native52_GLOBAL__N__ff984223_19_ForeachTernaryOp_cu_5285c63625multi_tensor_apply_kernelINS1_18TensorListMetadataILi2EEENS1_22TernaryOpScalarFunctorIfLi2ELi2ELi0EEEJNS0_11LerpFunctorIfEEfEEEvT_T0_DpT1_,@"STO_CUDA_ENTRY STV_DEFAULT"
_ZN2at6native52_GLOBAL__N__ff984223_19_ForeachTernaryOp_cu_5285c63625multi_tensor_apply_kernelINS1_18TensorListMetadataILi2EEENS1_22TernaryOpScalarFunctorIfLi2ELi2ELi0EEEJNS0_11LerpFunctorIfEEfEEEvT_T0_DpT1_:
        /* <DEDUP_REMOVED lines=34> */
.L_x_145:
[----:B------:R-:W-:Y:S02]  /*0220*/  IADD3 R2, P1, PT, R0, R19, RZ ;  /* 0x0000001300027210 */ /* 0x000fe40007f3e0ff */
[----:B------:R-:W-:Y:S02]  /*0230*/  CS2R R22, SRZ ;  /* 0x0000000000167805 */ /* 0x000fe4000001ff00 */
[C---:B------:R-:W-:Y:S01]  /*0240*/  ISETP.GE.U32.AND P0, PT, R2.reuse, UR5, PT ;  /* 0x0000000502007c0c */ /* 0x040fe2000bf06070 */
[----:B------:R-:W-:Y:S01]  /*0250*/  IMAD.X R3, RZ, RZ, R16, P1 ;  /* 0x000000ffff037224 */ /* 0x000fe200008e0610 */
[----:B--2---:R-:W-:Y:S01]  /*0260*/  IADD3 R6, P1, PT, R17, R2, RZ ;  /* 0x0000000211067210 */ /* 0x004fe20007f3e0ff */
        /* <DEDUP_REMOVED lines=40> */
[----:B------:R2:W4:Y:S01]  /*04f0*/  @!P2 LDG.E R25, desc[UR14][R8.64] ;  /* 0x0000000e0819a981 */ /* 0x000522000c1e1900 */
[----:B-1----:R-:W0:Y:S03]  /*0500*/  LDC R12, c[0x0][0xfcc] ;  /* 0x0003f300ff0c7b82 */ /* 0x002e260000000800 */
[----:B------:R-:W4:Y:S04]  /*0510*/  @!P2 LDG.E R26, desc[UR14][R10.64] ;  /* 0x0000000e0a1aa981 */ /* 0x000f28000c1e1900 */
[----:B------:R1:W5:Y:S04]  /*0520*/  @!P3 LDG.E R27, desc[UR14][R6.64] ;  /* 0x0000000e061bb981 */ /* 0x000368000c1e1900 */
[----:B------:R-:W5:Y:S01]  /*0530*/  @!P3 LDG.E R24, desc[UR14][R14.64] ;  /* 0x0000000e0e18b981 */ /* 0x000f62000c1e1900 */
[----:B0-----:R-:W-:Y:S01]  /*0540*/  FSETP.GEU.FTZ.AND P4, PT, |R12|, 0.5, PT ;  /* 0x3f0000000c00780b */ /* 0x001fe20003f9e200 */
[----:B--2---:R-:W-:-:S12]  /*0550*/  FADD.FTZ R9, R21, -R22 ;  /* 0x8000001615097221 */ /* 0x004fd80000010000 */
[----:B------:R-:W-:Y:S01]  /*0560*/  @!P4 FFMA.FTZ R22, R9, R12, R22 ;  /* 0x0000000c0916c223 */ /* 0x000fe20000010016 */
[----:B------:R-:W-:Y:S01]  /*0570*/  @P4 FFMA.FTZ R22, -R18, R9, R21 ;  /* 0x0000000912164223 */ /* 0x000fe20000010115 */
[----:B---3--:R-:W-:-:S04]  /*0580*/  FADD.FTZ R13, R23, -R20 ;  /* 0x80000014170d7221 */ /* 0x008fc80000010000 */
[----:B------:R0:W-:Y:S01]  /*0590*/  @!P0 STG.E desc[UR14][R2.64], R22 ;  /* 0x0000001602008986 */ /* 0x0001e2000c10190e */
[----:B------:R-:W-:Y:S01]  /*05a0*/  @!P4 FFMA.FTZ R20, R13, R12, R20 ;  /* 0x0000000c0d14c223 */ /* 0x000fe20000010014 */
[----:B------:R-:W-:Y:S01]  /*05b0*/  @P4 FFMA.FTZ R20, -R18, R13, R23 ;  /* 0x0000000d12144223 */ /* 0x000fe20000010117 */
[----:B------:R-:W-:Y:S01]  /*05c0*/  LEA R19, P0, R17, R19, 0x2 ;  /* 0x0000001311137211 */ /* 0x000fe200078010ff */
[----:B----4-:R-:W-:-:S04]  /*05d0*/  FADD.FTZ R9, R25, -R26 ;  /* 0x8000001a19097221 */ /* 0x010fc80000010000 */
[----:B-1----:R-:W-:Y:S01]  /*05e0*/  @!P4 FFMA.FTZ R6, R9, R12, R26 ;  /* 0x0000000c0906c223 */ /* 0x002fe2000001001a */
[----:B-----5:R-:W-:Y:S01]  /*05f0*/  FADD.FTZ R21, R27, -R24 ;  /* 0x800000181b157221 */ /* 0x020fe20000010000 */
[----:B------:R-:W-:-:S03]  /*0600*/  @P4 FFMA.FTZ R6, -R18, R9, R25 ;  /* 0x0000000912064223 */ /* 0x000fc60000010119 */
[----:B------:R-:W-:Y:S01]  /*0610*/  @!P4 FFMA.FTZ R7, R21, R12, R24 ;  /* 0x0000000c1507c223 */ /* 0x000fe20000010018 */
[----:B------:R-:W-:Y:S01]  /*0620*/  @P4 FFMA.FTZ R7, -R18, R21, R27 ;  /* 0x0000001512074223 */ /* 0x000fe2000001011b */
[----:B------:R0:W-:Y:S01]  /*0630*/  @!P1 STG.E desc[UR14][R4.64], R20 ;  /* 0x0000001404009986 */ /* 0x0001e2000c10190e */
[----:B------:R-:W-:Y:S01]  /*0640*/  IMAD.X R16, RZ, RZ, R16, P0 ;  /* 0x000000ffff107224 */ /* 0x000fe200000e0610 */
[----:B------:R-:W-:Y:S02]  /*0650*/  ISETP.GE.U32.AND P0, PT, R19, UR5, PT ;  /* 0x0000000513007c0c */ /* 0x000fe4000bf06070 */
[----:B------:R0:W-:Y:S04]  /*0660*/  @!P2 STG.E desc[UR14][R10.64], R6 ;  /* 0x000000060a00a986 */ /* 0x0001e8000c10190e */
[----:B------:R0:W-:Y:S01]  /*0670*/  @!P3 STG.E desc[UR14][R14.64], R7 ;  /* 0x000000070e00b986 */ /* 0x0001e2000c10190e */
[----:B------:R-:W-:-:S13]  /*0680*/  ISETP.GE.U32.AND.EX P0, PT, R16, UR10, PT, P0 ;  /* 0x0000000a10007c0c */ /* 0x000fda000bf06100 */
[----:B0-----:R-:W-:Y:S05]  /*0690*/  @!P0 BRA `(.L_x_145) ;  /* 0xfffffff800e08947 */ /* 0x001fea000383ffff */
[----:B------:R-:W-:Y:S05]  /*06a0*/  EXIT ;  /* 0x000000000000794d */ /* 0x000fea0003800000 */
.L_x_144:
        /* <DEDUP_REMOVED lines=11> */
.L_x_146:
[C---:B------:R-:W-:Y:S01]  /*0760*/  IMAD.SHL.U32 R4, R17.reuse, 0x10, RZ ;  /* 0x0000001011047824 */ /* 0x040fe200078e00ff */
[----:B------:R-:W-:-:S04]  /*0770*/  SHF.L.U64.HI R5, R17, 0x4, R16 ;  /* 0x0000000411057819 */ /* 0x000fc80000010210 */
[C---:B------:R-:W-:Y:S02]  /*0780*/  IADD3 R2, P0, PT, R4.reuse, UR6, RZ ;  /* 0x0000000604027c10 */ /* 0x040fe4000ff1e0ff */
[----:B------:R-:W-:Y:S02]  /*0790*/  IADD3 R4, P1, PT, R4, UR8, RZ ;  /* 0x0000000804047c10 */ /* 0x000fe4000ff3e0ff */
[C---:B------:R-:W-:Y:S02]  /*07a0*/  IADD3.X R3, PT, PT, R5.reuse, UR7, RZ, P0, !PT ;  /* 0x0000000705037c10 */ /* 0x040fe400087fe4ff */
[----:B------:R-:W-:-:S03]  /*07b0*/  IADD3.X R5, PT, PT, R5, UR9, RZ, P1, !PT ;  /* 0x0000000905057c10 */ /* 0x000fc60008ffe4ff */
[----:B------:R-:W3:Y:S04]  /*07c0*/  LDG.E.128 R8, desc[UR14][R2.64] ;  /* 0x0000000e02087981 */ /* 0x000ee8000c1e1d00 */
[----:B------:R-:W3:Y:S01]  /*07d0*/  LDG.E.128 R4, desc[UR14][R4.64] ;  /* 0x0000000e04047981 */ /* 0x000ee2000c1e1d00 */
[----:B------:R-:W-:-:S05]  /*07e0*/  IADD3 R17, P0, PT, R17, UR5, RZ ;  /* 0x0000000511117c10 */ /* 0x000fca000ff1e0ff */
[----:B------:R-:W-:Y:S01]  /*07f0*/  IMAD.X R16, RZ, RZ, R16, P0 ;  /* 0x000000ffff107224 */ /* 0x000fe200000e0610 */
[----:B------:R-:W-:-:S04]  /*0800*/  LOP3.LUT P0, RZ, R17, 0xffffc000, RZ, 0xc0, !PT ;  /* 0xffffc00011ff7812 */ /* 0x000fc8000780c0ff */
[----:B------:R-:W-:Y:S01]  /*0810*/  LOP3.LUT P0, RZ, R16, 0x3fffffff, RZ, 0xc0, P0 ;  /* 0x3fffffff10ff7812 */ /* 0x000fe2000000c0ff */
[----:B---3--:R-:W-:-:S04]  /*0820*/  FADD.FTZ R13, -R8, R4 ;  /* 0x00000004080d7221 */ /* 0x008fc80000010100 */
[----:B--2---:R-:W-:Y:S01]  /*0830*/  @!P2 FFMA.FTZ R12, R13, R0, R8 ;  /* 0x000000000d0ca223 */ /* 0x004fe20000010008 */
[----:B------:R-:W-:Y:S01]  /*0840*/  @P2 FFMA.FTZ R12, -R18, R13, R4 ;  /* 0x0000000d120c2223 */ /* 0x000fe20000010104 */
[----:B------:R-:W-:-:S13]  /*0850*/  FSETP.GEU.FTZ.AND P2, PT, |R0|, 0.5, PT ;  /* 0x3f0000000000780b */ /* 0x000fda0003f5e200 */
[----:B------:R-:W-:Y:S01]  /*0860*/  @!P2 FADD.FTZ R8, -R9, R5 ;  /* 0x000000050908a221 */ /* 0x000fe20000010100 */
[--C-:B------:R-:W-:Y:S01]  /*0870*/  @!P2 FADD.FTZ R15, -R10, R6.reuse ;  /* 0x000000060a0fa221 */ /* 0x100fe20000010100 */
[C-C-:B------:R-:W-:Y:S01]  /*0880*/  @!P2 FADD.FTZ R20, -R11.reuse, R7.reuse ;  /* 0x000000070b14a221 */ /* 0x140fe20000010100 */
[----:B------:R-:W-:Y:S01]  /*0890*/  @P2 FADD.FTZ R4, -R11, R7 ;  /* 0x000000070b042221 */ /* 0x000fe20000010100 */
[-C--:B------:R-:W-:Y:S01]  /*08a0*/  @!P2 FFMA.FTZ R13, R8, R0.reuse, R9 ;  /* 0x00000000080da223 */ /* 0x080fe20000010009 */
[----:B------:R-:W-:Y:S01]  /*08b0*/  @P2 FADD.FTZ R9, -R9, R5 ;  /* 0x0000000509092221 */ /* 0x000fe20000010100 */
[----:B------:R-:W-:Y:S01]  /*08c0*/  @P2 FADD.FTZ R19, -R10, R6 ;  /* 0x000000060a132221 */ /* 0x000fe20000010100 */
[-C--:B------:R-:W-:Y:S01]  /*08d0*/  @!P2 FFMA.FTZ R14, R15, R0.reuse, R10 ;  /* 0x000000000f0ea223 */ /* 0x080fe2000001000a */
[----:B------:R-:W-:Y:S01]  /*08e0*/  @!P2 FFMA.FTZ R15, R20, R0, R11 ;  /* 0x00000000140fa223 */ /* 0x000fe2000001000b */
        /* <DEDUP_REMOVED lines=8> */
[----:B0-----:R-:W-:Y:S05]  /*0970*/  @!P0 BRA P1, `(.L_x_146) ;  /* 0xfffffffc00788947 */ /* 0x001fea000083ffff */
[----:B------:R-:W-:Y:S05]  /*0980*/  EXIT ;  /* 0x000000000000794d */ /* 0x000fea0003800000 */
.L_x_147:
        /* <DEDUP_REMOVED lines=15> */
.L_x_328:


//--------------------- .text._ZN2at6native52_GLOBAL__N__ff984223_19_ForeachTernaryOp_cu_5285c63625multi_tensor_apply_kernelINS1_18TensorListMetadataILi2EEENS1_22TernaryOpScalarFunctorIdLi2ELi2ELi0EEEJNS0_11LerpFunctorIdEEdEEEvT_T0_DpT1_ --------------------------
	.section	.text._ZN2at6native52_GLOBAL__N__ff984223_19_ForeachTernaryOp_cu_5285c63625multi_tensor_apply_kernelINS1_18TensorListMetadataILi2EEENS1_22TernaryOpScalarFunctorIdLi2ELi2ELi0EEEJNS0_11LerpFunctorIdEEdEEEvT_T0_DpT1_,"ax",@progbits
	.align	128
.text._ZN2at6native52_GLOBAL__N__ff984223_19_ForeachTernaryOp_cu_5285c63625multi_tensor_apply_kernelINS1_18TensorListMetadataILi2EEENS1_22TernaryOpScalarFunctorIdLi2ELi2ELi0EEEJNS0_11LerpFunctorIdEEdEEEvT_T0_DpT1_:
        .type           _ZN2at6native52_GLOBAL__N__ff984223_19_ForeachTernaryOp_cu_5285c63625multi_tensor_apply_kernelINS1_18TensorListMetadataILi2EEENS1_22TernaryOpScalarFunctorIdLi2ELi2ELi0EEEJNS0_11LerpFunctorIdEEdEEEvT_T0_DpT1_,@function
        .size           _ZN2at6native52_GLOBAL__N__ff984223_19_ForeachTernaryOp_cu_5285c63625multi_tensor_apply_kernelINS1_18TensorListMetadataILi2EEENS1_22TernaryOpScalarFunctorIdLi2ELi2ELi0EEEJNS0_11LerpFunctorIdEEdEEEvT_T0_DpT1_,(.L_x_329 - _ZN2at6native52_GLOBAL__N__ff984223_19_ForeachTernaryOp_cu_5285c63625multi_tensor_apply_kernelINS1_18TensorListMetadataILi2EEENS1_22TernaryOpScalarFunctorIdLi2ELi2ELi0EEEJNS0_11LerpFunctorIdEEdEEEvT_T0_DpT1_)
        .other          _ZN2at6native52_GLOBAL__N__ff984223_19_ForeachTernaryOp_cu_5285c63625multi_tensor_apply_kernelINS1_18TensorListMetadataILi2EEENS1_22TernaryOpScalarFunctorIdLi2ELi2ELi0EEEJNS0_11LerpFunctorIdEEdEEEvT_T0_DpT1_,@"STO_CUDA_ENTRY STV_DEFAULT"
_ZN2at6native52_GLOBAL__N__ff984223_19_ForeachTernaryOp_cu_5285c63625multi_tensor_apply_kernelINS1_18TensorListMetadataILi2EEENS1_22TernaryOpScalarFunctorIdLi2ELi2ELi0EEEJNS0_11LerpFunctorIdEEdEEEvT_T0_DpT1_:
        /* <DEDUP_REMOVED lines=24> */
[----:B------:R-:W0:Y:S01]  /*0180*/  LDC.64 R4, c[0x0][0xfd0] ;  /* 0x0003f400ff047b82 */ /* 0x000e220000000a00 */
[----:B------:R-:W1:Y:S01]  /*0190*/  S2R R28, SR_TID.X ;  /* 0x00000000001c7919 */ /* 0x000e620000002100 */
[----:B------:R-:W-:Y:S01]  /*01a0*/  UISETP.LT.U32.AND UP0, UPT, UR13, 0x10000, UPT ;  /* 0x000100000d00788c */ /* 0x000fe2000bf01070 */
[----:B------:R-:W2:Y:S03]  /*01b0*/  LDCU UR10, c[0x0][0x360] ;  /* 0x00006c00ff0a77ac */ /* 0x000ea60008000800 */
[----:B------:R-:W-:Y:S01]  /*01c0*/  UISETP.LT.U32.AND.EX UP0, UPT, UR4, URZ, UPT, UP0 ;  /* 0x000000ff0400728c */ /* 0x000fe2000bf01100 */
[----:B------:R-:W-:-:S03]  /*01d0*/  UMOV UR5, URZ ;  /* 0x000000ff00057c82 */ /* 0x000fc60008000000 */
[----:B------:R-:W-:Y:S02]  /*01e0*/  USEL UR12, UR4, URZ, UP0 ;  /* 0x000000ff040c7287 */ /* 0x000fe40008000000 */
[----:B------:R-:W-:Y:S01]  /*01f0*/  USEL UR11, UR13, 0x10000, UP0 ;  /* 0x000100000d0b7887 */ /* 0x000fe20008000000 */
[----:B------:R-:W-:Y:S01]  /*0200*/  UMOV UR4, URZ ;  /* 0x000000ff00047c82 */ /* 0x000fe20008000000 */
[----:B012---:R-:W0:Y:S10]  /*0210*/  DADD R4, -R4, 1 ;  /* 0x3ff0000004047429 */ /* 0x007e340000000100 */
.L_x_151:
[----:B------:R-:W-:Y:S02]  /*0220*/  IADD3 R0, P1, PT, R28, UR4, RZ ;  /* 0x000000041c007c10 */ /* 0x000fe4000ff3e0ff */
[----:B------:R-:W-:Y:S01]  /*0230*/  CS2R R10, SRZ ;  /* 0x00000000000a7805 */ /* 0x000fe2000001ff00 */
[----:B0-----:R-:W1:Y:S01]  /*0240*/  LDC.64 R6, c[0x0][0xfd0] ;  /* 0x0003f400ff067b82 */ /* 0x001e620000000a00 */
[C---:B------:R-:W-:Y:S01]  /*0250*/  ISETP.GE.U32.AND P0, PT, R0.reuse, UR11, PT ;  /* 0x0000000b00007c0c */ /* 0x040fe2000bf06070 */
[----:B------:R-:W-:Y:S02]  /*0260*/  IMAD.X R23, RZ, RZ, UR5, P1 ;  /* 0x00000005ff177e24 */ /* 0x000fe400088e06ff */
[----:B------:R-:W-:-:S03]  /*0270*/  IMAD.SHL.U32 R8, R0, 0x8, RZ ;  /* 0x0000000800087824 */ /* 0x000fc600078e00ff */
[----:B------:R-:W-:Y:S02]  /*0280*/  ISETP.GE.U32.AND.EX P0, PT, R23, UR12, PT, P0 ;  /* 0x0000000c17007c0c */ /* 0x000fe4000bf06100 */
[----:B------:R-:W-:Y:S02]  /*0290*/  IADD3 R26, P1, PT, R8, UR6, RZ ;  /* 0x00000006081a7c10 */ /* 0x000fe4000ff3e0ff */
[----:B------:R-:W-:-:S04]  /*02a0*/  SHF.L.U64.HI R2, R0, 0x3, R23 ;  /* 0x0000000300027819 */ /* 0x000fc80000010217 */
[----:B------:R-:W-:-:S05]  /*02b0*/  IADD3.X R27, PT, PT, R2, UR7, RZ, P1, !PT ;  /* 0x00000007021b7c10 */ /* 0x000fca0008ffe4ff */
[----:B------:R-:W-:-:S04]  /*02c0*/  @!P0 IADD3 R8, P2, PT, R8, UR8, RZ ;  /* 0x0000000808088c10 */ /* 0x000fc8000ff5e0ff */
[----:B------:R-:W-:Y:S02]  /*02d0*/  @!P0 IADD3.X R9, PT, PT, R2, UR9, RZ, P2, !PT ;  /* 0x0000000902098c10 */ /* 0x000fe400097fe4ff */
[----:B------:R-:W-:-:S03]  /*02e0*/  CS2R R2, SRZ ;  /* 0x0000000000027805 */ /* 0x000fc6000001ff00 */
[----:B------:R-:W2:Y:S04]  /*02f0*/  @!P0 LDG.E.64 R10, desc[UR14][R8.64] ;  /* 0x0000000e080a8981 */ /* 0x000ea8000c1e1b00 */
[----:B------:R3:W2:Y:S01]  /*0300*/  @!P0 LDG.E.64 R2, desc[UR14][R26.64] ;  /* 0x0000000e1a028981 */ /* 0x0006a2000c1e1b00 */
[----:B------:R-:W-:-:S04]  /*0310*/  IADD3 R15, P2, PT, R0, UR10, RZ ;  /* 0x0000000a000f7c10 */ /* 0x000fc8000ff5e0ff */
[C---:B------:R-:W-:Y:S01]  /*0320*/  IADD3 R17, P3, PT, R15.reuse, UR10, RZ ;  /* 0x0000000a0f117c10 */ /* 0x040fe2000ff7e0ff */
[----:B------:R-:W-:Y:S01]  /*0330*/  IMAD.X R18, RZ, RZ, R23, P2 ;  /* 0x000000ffff127224 */ /* 0x000fe200010e0617 */
[----:B------:R-:W-:Y:S02]  /*0340*/  ISETP.GE.U32.AND P1, PT, R15, UR11, PT ;  /* 0x0000000b0f007c0c */ /* 0x000fe4000bf26070 */
[C---:B------:R-:W-:Y:S01]  /*0350*/  IADD3 R19, P5, PT, R17.reuse, UR10, RZ ;  /* 0x0000000a11137c10 */ /* 0x040fe2000ffbe0ff */
[----:B------:R-:W-:Y:S01]  /*0360*/  IMAD.X R16, RZ, RZ, R18, P3 ;  /* 0x000000ffff107224 */ /* 0x000fe200018e0612 */
[----:B------:R-:W-:Y:S02]  /*0370*/  ISETP.GE.U32.AND.EX P1, PT, R18, UR12, PT, P1 ;  /* 0x0000000c12007c0c */ /* 0x000fe4000bf26110 */
[----:B------:R-:W-:Y:S01]  /*0380*/  ISETP.GE.U32.AND P2, PT, R17, UR11, PT ;  /* 0x0000000b11007c0c */ /* 0x000fe2000bf46070 */
[----:B------:R-:W-:Y:S01]  /*0390*/  IMAD.X R22, RZ, RZ, R16, P5 ;  /* 0x000000ffff167224 */ /* 0x000fe200028e0610 */
[----:B------:R-:W-:-:S02]  /*03a0*/  ISETP.GE.U32.AND P3, PT, R19, UR11, PT ;  /* 0x0000000b13007c0c */ /* 0x000fc4000bf66070 */
[----:B------:R-:W-:Y:S02]  /*03b0*/  ISETP.GE.U32.AND.EX P2, PT, R16, UR12, PT, P2 ;  /* 0x0000000c10007c0c */ /* 0x000fe4000bf46120 */
[----:B------:R-:W-:-:S05]  /*03c0*/  ISETP.GE.U32.AND.EX P3, PT, R22, UR12, PT, P3 ;  /* 0x0000000c16007c0c */ /* 0x000fca000bf66130 */
[----:B------:R-:W-:-:S04]  /*03d0*/  @!P1 LEA R14, P5, R15, UR8, 0x3 ;  /* 0x000000080f0e9c11 */ /* 0x000fc8000f8a18ff */
[----:B------:R-:W-:Y:S02]  /*03e0*/  @!P1 LEA.HI.X R15, R15, UR9, R18, 0x3, P5 ;  /* 0x000000090f0f9c11 */ /* 0x000fe4000a8f1c12 */
[----:B------:R-:W-:Y:S01]  /*03f0*/  @!P2 LEA R24, P5, R17, UR8, 0x3 ;  /* 0x000000081118ac11 */ /* 0x000fe2000f8a18ff */
[----:B------:R-:W-:-:S03]  /*0400*/  IMAD.U32 R21, RZ, RZ, UR10 ;  /* 0x0000000aff157e24 */ /* 0x000fc6000f8e00ff */
[----:B------:R-:W-:Y:S02]  /*0410*/  @!P2 LEA.HI.X R25, R17, UR9, R16, 0x3, P5 ;  /* 0x000000091119ac11 */ /* 0x000fe4000a8f1c10 */
[C---:B------:R-:W-:Y:S01]  /*0420*/  @!P3 LEA R16, P6, R0.reuse, UR6, 0x3 ;  /* 0x000000060010bc11 */ /* 0x040fe2000f8c18ff */
[----:B-1----:R-:W-:Y:S01]  /*0430*/  DSETP.GEU.AND P4, PT, |R6|, 0.5, PT ;  /* 0x3fe000000600742a */ /* 0x002fe20003f8e200 */
[----:B------:R-:W-:Y:S02]  /*0440*/  IMAD.U32 R29, RZ, RZ, UR10 ;  /* 0x0000000aff1d7e24 */ /* 0x000fe4000f8e00ff */
[----:B------:R-:W-:Y:S01]  /*0450*/  @!P3 LEA.HI.X R17, R0, UR7, R23, 0x3, P6 ;  /* 0x000000070011bc11 */ /* 0x000fe2000b0f1c17 */
[----:B---3--:R-:W-:-:S04]  /*0460*/  IMAD.WIDE.U32 R26, R21, 0x8, R26 ;  /* 0x00000008151a7825 */ /* 0x008fc800078e001a */
[----:B------:R-:W-:Y:S01]  /*0470*/  @!P3 IMAD.WIDE.U32 R16, R29, 0x8, R16 ;  /* 0x000000081d10b825 */ /* 0x000fe200078e0010 */
[----:B------:R-:W-:-:S03]  /*0480*/  CS2R R8, SRZ ;  /* 0x0000000000087805 */ /* 0x000fc6000001ff00 */
[----:B------:R-:W-:-:S03]  /*0490*/  @!P3 IMAD.WIDE.U32 R16, R21, 0x8, R16 ;  /* 0x000000081510b825 */ /* 0x000fc600078e0010 */
[----:B------:R1:W3:Y:S02]  /*04a0*/  @!P1 LDG.E.64 R8, desc[UR14][R14.64] ;  /* 0x0000000e0e089981 */ /* 0x0002e4000c1e1b00 */
[----:B-1----:R-:W-:-:S06]  /*04b0*/  CS2R R14, SRZ ;  /* 0x00000000000e7805 */ /* 0x002fcc000001ff00 */
[----:B------:R-:W4:-:S15]  /*04c0*/  @!P2 LDG.E.64 R14, desc[UR14][R24.64] ;  /* 0x0000000e180ea981 */ /* 0x000f1e000c1e1b00 */
[----:B------:R-:W-:-:S15]  /*04d0*/  NOP ;  /* 0x0000000000007918 */ /* 0x000fde0000000000 */
[----:B------:R-:W-:-:S11]  /*04e0*/  NOP ;  /* 0x0000000000007918 */ /* 0x000fd60000000000 */
[----:B--2---:R-:W1:-:S15]  /*04f0*/  DADD R12, R10, -R2 ;  /* 0x000000000a0c7229 */ /* 0x004e5e0000000802 */
[----:B------:R-:W-:-:S15]  /*0500*/  NOP ;  /* 0x0000000000007918 */ /* 0x000fde0000000000 */
[----:B------:R-:W-:-:S15]  /*0510*/  NOP ;  /* 0x0000000000007918 */ /* 0x000fde0000000000 */
[----:B------:R-:W-:-:S15]  /*0520*/  NOP ;  /* 0x0000000000007918 */ /* 0x000fde0000000000 */
[----:B------:R-:W-:-:S04]  /*0530*/  NOP ;  /* 0x0000000000007918 */ /* 0x000fc80000000000 */
[----:B-1----:R-:W-:-:S15]  /*0540*/  @!P4 DFMA R2, R12, R6, R2 ;  /* 0x000000060c02c22b */ /* 0x002fde0000000002 */
[----:B------:R-:W-:-:S15]  /*0550*/  NOP ;  /* 0x0000000000007918 */ /* 0x000fde0000000000 */
[----:B------:R-:W-:-:S15]  /*0560*/  NOP ;  /* 0x0000000000007918 */ /* 0x000fde0000000000 */
[----:B------:R-:W-:-:S15]  /*0570*/  NOP ;  /* 0x0000000000007918 */ /* 0x000fde0000000000 */
[----:B------:R-:W-:-:S04]  /*0580*/  NOP ;  /* 0x0000000000007918 */ /* 0x000fc80000000000 */
[----:B0-----:R0:W-:Y:S02]  /*0590*/  @P4 DFMA R2, -R4, R12, R10 ;  /* 0x0000000c0402422b */ /* 0x0011e4000000010a */
[----:B0-----:R-:W-:-:S05]  /*05a0*/  IMAD.U32 R13, RZ, RZ, UR10 ;  /* 0x0000000aff0d7e24 */ /* 0x001fca000f8e00ff */
[----:B------:R-:W-:Y:S02]  /*05b0*/  LEA R12, P5, R13, R26, 0x3 ;  /* 0x0000001a0d0c7211 */ /* 0x000fe400078a18ff */
[----:B------:R-:W-:Y:S02]  /*05c0*/  CS2R R10, SRZ ;  /* 0x00000000000a7805 */ /* 0x000fe4000001ff00 */
[----:B------:R-:W-:Y:S02]  /*05d0*/  LEA.HI.X R13, R21, R27, RZ, 0x3, P5 ;  /* 0x0000001b150d7211 */ /* 0x000fe400028f1cff */
[----:B------:R-:W-:Y:S02]  /*05e0*/  CS2R R20, SRZ ;  /* 0x0000000000147805 */ /* 0x000fe4000001ff00 */
[C---:B------:R-:W-:Y:S01]  /*05f0*/  @!P3 LEA R18, P5, R19.reuse, UR8, 0x3 ;  /* 0x000000081312bc11 */ /* 0x040fe2000f8a18ff */
[----:B------:R0:W3:Y:S04]  /*0600*/  @!P1 LDG.E.64 R10, desc[UR14][R26.64] ;  /* 0x0000000e1a0a9981 */ /* 0x0000e8000c1e1b00 */
[----:B------:R1:W4:Y:S01]  /*0610*/  @!P2 LDG.E.64 R20, desc[UR14][R12.64] ;  /* 0x0000000e0c14a981 */ /* 0x000322000c1e1b00 */
[----:B------:R-:W-:-:S02]  /*0620*/  @!P3 LEA.HI.X R19, R19, UR9, R22, 0x3, P5 ;  /* 0x000000091313bc11 */ /* 0x000fc4000a8f1c16 */
[----:B0-----:R-:W-:Y:S01]  /*0630*/  CS2R R26, SRZ ;  /* 0x00000000001a7805 */ /* 0x001fe2000001ff00 */
[----:B-1----:R-:W-:Y:S01]  /*0640*/  @!P3 IMAD.WIDE.U32 R12, R29, 0x8, R16 ;  /* 0x000000081d0cb825 */ /* 0x002fe200078e0010 */
[----:B------:R-:W-:-:S04]  /*0650*/  CS2R R16, SRZ ;  /* 0x0000000000107805 */ /* 0x000fc8000001ff00 */
[----:B------:R0:W2:Y:S04]  /*0660*/  @!P3 LDG.E.64 R26, desc[UR14][R18.64] ;  /* 0x0000000e121ab981 */ /* 0x0000a8000c1e1b00 */
[----:B------:R1:W2:Y:S01]  /*0670*/  @!P3 LDG.E.64 R16, desc[UR14][R12.64] ;  /* 0x0000000e0c10b981 */ /* 0x0002a2000c1e1b00 */
[----:B0-----:R-:W-:Y:S01]  /*0680*/  IMAD.U32 R18, RZ, RZ, UR10 ;  /* 0x0000000aff127e24 */ /* 0x001fe2000f8e00ff */
[----:B-1----:R-:W-:Y:S01]  /*0690*/  @!P1 LEA R12, P5, R0, UR6, 0x3 ;  /* 0x00000006000c9c11 */ /* 0x002fe2000f8a18ff */
[----:B------:R-:W-:-:S03]  /*06a0*/  IMAD.U32 R19, RZ, RZ, UR10 ;  /* 0x0000000aff137e24 */ /* 0x000fc6000f8e00ff */
[----:B------:R-:W-:Y:S01]  /*06b0*/  @!P1 LEA.HI.X R13, R0, UR7, R23, 0x3, P5 ;  /* 0x00000007000d9c11 */ /* 0x000fe2000a8f1c17 */
[----:B------:R-:W-:-:S15]  /*06c0*/  BSSY.RECONVERGENT B0, `(.L_x_149) ;  /* 0x0000043000007945 */ /* 0x000fde0003800200 */
[----:B------:R-:W-:-:S09]  /*06d0*/  NOP ;  /* 0x0000000000007918 */ /* 0x000fd20000000000 */
[----:B---3--:R-:W0:-:S15]  /*06e0*/  DADD R24, R8, -R10 ;  /* 0x0000000008187229 */ /* 0x008e1e000000080a */
[----:B------:R-:W-:-:S15]  /*06f0*/  NOP ;  /* 0x0000000000007918 */ /* 0x000fde0000000000 */
[----:B------:R-:W-:-:S15]  /*0700*/  NOP ;  /* 0x0000000000007918 */ /* 0x000fde0000000000 */
[----:B------:R-:W-:-:S15]  /*0710*/  NOP ;  /* 0x0000000000007918 */ /* 0x000fde0000000000 */
[----:B------:R-:W-:-:S04]  /*0720*/  NOP ;  /* 0x0000000000007918 */ /* 0x000fc80000000000 */
[----:B0-----:R-:W-:-:S15]  /*0730*/  @!P4 DFMA R10, R24, R6, R10 ;  /* 0x00000006180ac22b */ /* 0x001fde000000000a */
[----:B------:R-:W-:-:S15]  /*0740*/  NOP ;  /* 0x0000000000007918 */ /* 0x000fde0000000000 */
[----:B------:R-:W-:-:S15]  /*0750*/  NOP ;  /* 0x0000000000007918 */ /* 0x000fde0000000000 */
[----:B------:R-:W-:-:S15]  /*0760*/  NOP ;  /* 0x0000000000007918 */ /* 0x000fde0000000000 */
[----:B------:R-:W-:-:S04]  /*0770*/  NOP ;  /* 0x0000000000007918 */ /* 0x000fc80000000000 */
[----:B------:R-:W-:-:S15]  /*0780*/  @P4 DFMA R10, -R4, R24, R8 ;  /* 0x00000018040a422b */ /* 0x000fde0000000108 */
[----:B------:R-:W-:-:S15]  /*0790*/  NOP ;  /* 0x0000000000007918 */ /* 0x000fde0000000000 */
[----:B------:R-:W-:-:S15]  /*07a0*/  NOP ;  /* 0x0000000000007918 */ /* 0x000fde0000000000 */
[----:B------:R-:W-:-:S15]  /*07b0*/  NOP ;  /* 0x0000000000007918 */ /* 0x000fde0000000000 */
[----:B------:R-:W-:-:S04]  /*07c0*/  NOP ;  /* 0x0000000000007918 */ /* 0x000fc80000000000 */
[----:B----4-:R-:W0:-:S15]  /*07d0*/  DADD R8, R14, -R20 ;  /* 0x000000000e087229 */ /* 0x010e1e0000000814 */
        /* <DEDUP_REMOVED lines=9> */
[----:B------:R0:W-:Y:S02]  /*0870*/  @P4 DFMA R20, -R4, R8, R14 ;  /* 0x000000080414422b */ /* 0x0001e4000000010e */
[----:B0-----:R-:W-:-:S04]  /*0880*/  @!P0 LEA R14, P6, R0, UR6, 0x3 ;  /* 0x00000006000e8c11 */ /* 0x001fc8000f8c18ff */
[----:B------:R-:W-:-:S05]  /*0890*/  @!P0 LEA.HI.X R15, R0, UR7, R23, 0x3, P6 ;  /* 0x00000007000f8c11 */ /* 0x000fca000b0f1c17 */
[----:B------:R0:W-:-:S15]  /*08a0*/  @!P0 STG.E.64 desc[UR14][R14.64], R2 ;  /* 0x000000020e008986 */ /* 0x0001de000c101b0e */
[----:B------:R-:W-:-:S15]  /*08b0*/  NOP ;  /* 0x0000000000007918 */ /* 0x000fde0000000000 */
[----:B------:R-:W-:-:S15]  /*08c0*/  NOP ;  /* 0x0000000000007918 */ /* 0x000fde0000000000 */
[----:B------:R-:W-:-:S08]  /*08d0*/  NOP ;  /* 0x0000000000007918 */ /* 0x000fd00000000000 */
[----:B--2---:R-:W1:-:S15]  /*08e0*/  DADD R8, R26, -R16 ;  /* 0x000000001a087229 */ /* 0x004e5e0000000810 */
[----:B------:R-:W-:-:S15]  /*08f0*/  NOP ;  /* 0x0000000000007918 */ /* 0x000fde0000000000 */
[----:B------:R-:W-:-:S15]  /*0900*/  NOP ;  /* 0x0000000000007918 */ /* 0x000fde0000000000 */
[----:B------:R-:W-:-:S15]  /*0910*/  NOP ;  /* 0x0000000000007918 */ /* 0x000fde0000000000 */
[----:B------:R-:W-:-:S04]  /*0920*/  NOP ;  /* 0x0000000000007918 */ /* 0x000fc80000000000 */
[----:B-1----:R1:W2:Y:S02]  /*0930*/  @!P4 DFMA R6, R8, R6, R16 ;  /* 0x000000060806c22b */ /* 0x0022a40000000010 */
[----:B-1----:R-:W-:Y:S02]  /*0940*/  IMAD.U32 R17, RZ, RZ, UR10 ;  /* 0x0000000aff117e24 */ /* 0x002fe4000f8e00ff */
[----:B------:R-:W-:-:S03]  /*0950*/  IMAD.U32 R16, RZ, RZ, UR10 ;  /* 0x0000000aff107e24 */ /* 0x000fc6000f8e00ff */
[----:B------:R-:W-:Y:S01]  /*0960*/  @!P1 LEA R12, P6, R17, R12, 0x3 ;  /* 0x0000000c110c9211 */ /* 0x000fe200078c18ff */
[----:B------:R-:W-:Y:S01]  /*0970*/  @!P2 IMAD.SHL.U32 R16, R16, 0x8, RZ ;  /* 0x000000081010a824 */ /* 0x000fe200078e00ff */
[----:B------:R-:W-:Y:S02]  /*0980*/  @!P2 LEA R17, P5, R0, UR6, 0x3 ;  /* 0x000000060011ac11 */ /* 0x000fe4000f8a18ff */
[----:B------:R-:W-:Y:S02]  /*0990*/  @!P1 LEA.HI.X R13, R18, R13, RZ, 0x3, P6 ;  /* 0x0000000d120d9211 */ /* 0x000fe400030f1cff */
[----:B------:R-:W-:Y:S02]  /*09a0*/  @!P2 LEA.HI.X R18, R0, UR7, R23, 0x3, P5 ;  /* 0x000000070012ac11 */ /* 0x000fe4000a8f1c17 */
[----:B------:R-:W-:Y:S02]  /*09b0*/  @!P2 IADD3 R16, P5, P6, R16, R17, R16 ;  /* 0x000000111010a210 */ /* 0x000fe40007ebe010 */
[----:B------:R-:W-:-:S04]  /*09c0*/  @!P2 SHF.R.U32.HI R17, RZ, 0x1d, R19 ;  /* 0x0000001dff11a819 */ /* 0x000fc80000011613 */
[----:B------:R-:W-:Y:S01]  /*09d0*/  @!P2 IADD3.X R17, PT, PT, R17, R18, R17, P5, P6 ;  /* 0x000000121111a210 */ /* 0x000fe20002fec411 */
[----:B------:R0:W-:Y:S04]  /*09e0*/  @!P1 STG.E.64 desc[UR14][R12.64], R10 ;  /* 0x0000000a0c009986 */ /* 0x0001e8000c101b0e */
[----:B------:R0:W-:-:S15]  /*09f0*/  @!P2 STG.E.64 desc[UR14][R16.64], R20 ;  /* 0x000000141000a986 */ /* 0x0001de000c101b0e */
[----:B------:R-:W-:-:S15]  /*0a00*/  NOP ;  /* 0x0000000000007918 */ /* 0x000fde0000000000 */
[----:B------:R-:W-:-:S08]  /*0a10*/  NOP ;  /* 0x0000000000007918 */ /* 0x000fd00000000000 */
[----:B------:R0:W1:Y:S02]  /*0a20*/  @P4 DFMA R6, -R4, R8, R26 ;  /* 0x000000080406422b */ /* 0x000064000000011a */
        /* <DEDUP_REMOVED lines=12> */
.L_x_150:
[----:B------:R-:W-:Y:S05]  /*0af0*/  BSYNC.RECONVERGENT B0 ;  /* 0x0000000000007941 */ /* 0x000fea0003800200 */
.L_x_149:
[----:B------:R-:W-:-:S04]  /*0b00*/  ULEA UR4, UP0, UR10, UR4, 0x2 ;  /* 0x000000040a047291 */ /* 0x000fc8000f8010ff */
[----:B------:R-:W-:Y:S02]  /*0b10*/  UIADD3.X UR5, UPT, UPT, URZ, UR5, URZ, UP0, !UPT ;  /* 0x00000005ff057290 */ /* 0x000fe400087fe4ff */
[----:B------:R-:W-:-:S04]  /*0b20*/  UISETP.GE.U32.AND UP0, UPT, UR4, UR11, UPT ;  /* 0x0000000b0400728c */ /* 0x000fc8000bf06070 */
[----:B------:R-:W-:-:S09]  /*0b30*/  UISETP.GE.U32.AND.EX UP0, UPT, UR5, UR12, UPT, UP0 ;  /* 0x0000000c0500728c */ /* 0x000fd2000bf06100 */
[----:B------:R-:W-:Y:S05]  /*0b40*/  BRA.U !UP0, `(.L_x_151) ;  /* 0xfffffff508b47547 */ /* 0x000fea000b83ffff */
[----:B------:R-:W-:Y:S05]  /*0b50*/  EXIT ;  /* 0x000000000000794d */ /* 0x000fea0003800000 */
.L_x_148:
[----:B------:R-:W0:Y:S02]  /*0b60*/  S2R R21, SR_TID.X ;  /* 0x0000000000157919 */ /* 0x000e240000002100 */
[----:B0-----:R-:W-:-:S03]  /*0b70*/  IMAD.WIDE.U32 R2, R21, 0x4, RZ ;  /* 0x0000000415027825 */ /* 0x001fc600078e00ff */
[----:B------:R-:W-:-:S04]  /*0b80*/  ISETP.GE.U32.AND P0, PT, R2, UR13, PT ;  /* 0x0000000d02007c0c */ /* 0x000fc8000bf06070 */
[----:B------:R-:W-:-:S13]  /*0b90*/  ISETP.GE.AND.EX P0, PT, R3, UR4, PT, P0 ;  /* 0x0000000403007c0c */ /* 0x000fda000bf06300 */
[----:B------:R-:W-:Y:S05]  /*0ba0*/  @P0 EXIT ;  /* 0x000000000000094d */ /* 0x000fea0003800000 */
[----:B------:R-:W0:Y:S01]  /*0bb0*/  LDC.64 R22, c[0x0][0xfd0] ;  /* 0x0003f400ff167b82 */ /* 0x000e220000000a00 */
[----:B------:R-:W-:Y:S01]  /*0bc0*/  IMAD.MOV.U32 R0, RZ, RZ, RZ ;  /* 0x000000ffff007224 */ /* 0x000fe200078e00ff */
[----:B------:R-:W1:Y:S06]  /*0bd0*/  LDCU UR5, c[0x0][0x360] ;  /* 0x00006c00ff0577ac */ /* 0x000e6c0008000800 */
[----:B------:R-:W2:Y:S01]  /*0be0*/  LDC.64 R2, c[0x0][0xfd0] ;  /* 0x0003f400ff027b82 */ /* 0x000ea20000000a00 */
[----:B0-----:R0:W3:-:S15]  /*0bf0*/  DSETP.GEU.AND P2, PT, |R22|, 0.5, PT ;  /* 0x3fe000001600742a */ /* 0x0010de0003f4e200 */
[----:B------:R-:W-:-:S15]  /*0c00*/  NOP ;  /* 0x0000000000007918 */ /* 0x000fde0000000000 */
[----:B------:R-:W-:-:S15]  /*0c10*/  NOP ;  /* 0x0000000000007918 */ /* 0x000fde0000000000 */
[----:B------:R-:W-:-:S15]  /*0c20*/  NOP ;  /* 0x0000000000007918 */ /* 0x000fde0000000000 */
[----:B------:R-:W-:-:S04]  /*0c30*/  NOP ;  /* 0x0000000000007918 */ /* 0x000fc80000000000 */
[----:B0123--:R-:W4:Y:S02]  /*0c40*/  DADD R22, -R22, 1 ;  /* 0x3ff0000016167429 */ /* 0x00ff240000000100 */
.L_x_152:
[C---:B------:R-:W-:Y:S01]  /*0c50*/  IMAD.SHL.U32 R8, R21.reuse, 0x20, RZ ;  /* 0x0000002015087824 */ /* 0x040fe200078e00ff */
[----:B0-----:R-:W-:Y:S01]  /*0c60*/  SHF.L.U64.HI R4, R21, 0x5, R0 ;  /* 0x0000000515047819 */ /* 0x001fe20000010200 */
[----:B------:R-:W0:Y:S03]  /*0c70*/  @!P2 LDC.64 R28, c[0x0][0xfd0] ;  /* 0x0003f400ff1cab82 */ /* 0x000e260000000a00 */
        /* <DEDUP_REMOVED lines=40> */
[----:B------:R-:W0:-:S15]  /*0f00*/  DSETP.GEU.AND P2, PT, |R2|, 0.5, PT ;  /* 0x3fe000000200742a */ /* 0x000e1e0003f4e200 */
[----:B------:R-:W-:-:S15]  /*0f10*/  NOP ;  /* 0x0000000000007918 */ /* 0x000fde0000000000 */
[----:B------:R-:W-:-:S15]  /*0f20*/  NOP ;  /* 0x0000000000007918 */ /* 0x000fde0000000000 */
[----:B------:R-:W-:-:S15]  /*0f30*/  NOP ;  /* 0x0000000000007918 */ /* 0x000fde0000000000 */
[----:B------:R-:W-:-:S04]  /*0f40*/  NOP ;  /* 0x0000000000007918 */ /* 0x000fc80000000000 */
[----:B0-----:R-:W0:-:S15]  /*0f50*/  @!P2 DADD R4, -R12, R8 ;  /* 0x000000000c04a229 */ /* 0x001e1e0000000108 */
        /* <DEDUP_REMOVED lines=41> */
.L_x_153:
        /* <DEDUP_REMOVED lines=9> */
.L_x_329:


//--------------------- .text._ZN2at6native52_GLOBAL__N__ff984223_19_ForeachTernaryOp_cu_5285c63625multi_tensor_apply_kernelINS1_18TensorListMetadataILi3EEENS1_22TernaryOpScalarFunctorIN3c108BFloat16ELi3ELi2ELi2EEEJNS0_11LerpFunctorIfEEfEEEvT_T0_DpT1_ --------------------------
	.section	.text._ZN2at6native52_GLOBAL__N__ff984223_19_ForeachTernaryOp_cu_5285c63625multi_tensor_apply_kernelINS1_18TensorListMetadataILi3EEENS1_22TernaryOpScalarFunctorIN3c108BFloat16ELi3ELi2ELi2EEEJNS0_11LerpFunctorIfEEfEEEvT_T0_DpT1_,"ax",@progbits
	.align	128
.text._ZN2at6native52_GLOBAL__N__ff984223_19_ForeachTernaryOp_cu_5285c63625multi_tensor_apply_kernelINS1_18TensorListMetadataILi3EEENS1_22TernaryOpScalarFunctorIN3c108BFloat16ELi3ELi2ELi2EEEJNS0_11LerpFunctorIfEEfEEEvT_T0_DpT1_:
        .type           _ZN2at6native52_GLOBAL__N__ff984223_19_ForeachTernaryOp_cu_5285c63625multi_tensor_apply_kernelINS1_18TensorListMetadataILi3EEENS1_22TernaryOpScalarFunctorIN3c108BFloat16ELi3ELi2ELi2EEEJNS0_11LerpFunctorIfEEfEEEvT_T0_DpT1_,@function
        .size           _ZN2at6native52_GLOBAL__N__ff984223_19_ForeachTernaryOp_cu_5285c63625multi_tensor_apply_kernelINS1_18TensorListMetadataILi3EEENS1_22TernaryOpScalarFunctorIN3c108BFloat16ELi3ELi2ELi2EEEJNS0_11LerpFunctorIfEEfEEEvT_T0_DpT1_,(.L_x_330 - _ZN2at6native52_GLOBAL__N__ff984223_19_ForeachTernaryOp_cu_5285c63625multi_tensor_apply_kernelINS1_18TensorListMetadataILi3EEENS1_22TernaryOpScalarFunctorIN3c108BFloat16ELi3ELi2ELi2EEEJNS0_11LerpFunctorIfEEfEEEvT_T0_DpT1_)
        .other          _ZN2at6native52_GLOBAL__N__ff984223_19_ForeachTernaryOp_cu_5285c63625multi_tensor_apply_kernelINS1_18TensorListMetadataILi3EEENS1_22TernaryOpScalarFunctorIN3c108BFloat16ELi3ELi2ELi2EEEJNS0_11LerpFunctorIfEEfEEEvT_T0_DpT1_,@"STO_CUDA_ENTRY STV_DEFAULT"
_ZN2at6native52_GLOBAL__N__ff984223_19_ForeachTernaryOp_cu_5285c63625multi_tensor_apply_kernelINS1_18TensorListMetadataILi3EEENS1_22TernaryOpScalarFunctorIN3c108BFloat16ELi3ELi2ELi2EEEJNS0_11LerpFunctorIfEEfEEEvT_T0_DpT1_:
        /* <DEDUP_REMOVED lines=17> */
[----:B------:R-:W-:Y:S02]  /*0110*/  ULOP3.LUT UR14, UR15, 0x7, UR8, 0xf8, !UPT ;  /* 0x000000070f0e7892 */ /* 0x000fe4000f8ef808 */
[----:B------:R-:W-:Y:S02]  /*0120*/  UIADD3 UR15, UP1, UPT, UR4, -UR12, URZ ;  /* 0x8000000c040f7290 */ /* 0x000fe4000ff3e0ff */
[----:B------:R-:W-:Y:S02]  /*0130*/  ULOP3.LUT UP0, URZ, UR14, 0x7, UR6, 0xf8, !UPT ;  /* 0x000000070eff7892 */ /* 0x000fe4000f80f806 */
[----:B------:R-:W-:-:S02]  /*0140*/  UIADD3.X UR4, UPT, UPT, UR5, ~UR13, URZ, UP1, !UPT ;  /* 0x8000000d05047290 */ /* 0x000fc40008ffe4ff */
        /* <DEDUP_REMOVED lines=9> */
[----:B------:R-:W2:Y:S05]  /*01e0*/  LDCU UR12, c[0x0][0x360] ;  /* 0x00006c00ff0c77ac */ /* 0x000eaa0008000800 */
[----:B------:R-:W3:Y:S01]  /*01f0*/  LDC R2, c[0x0][0xfcc] ;  /* 0x0003f300ff027b82 */ /* 0x000ee20000000800 */
[----:B------:R-:W-:Y:S01]  /*0200*/  UISETP.LT.U32.AND.EX UP0, UPT, UR4, URZ, UPT, UP0 ;  /* 0x000000ff0400728c */ /* 0x000fe2000bf01100 */
[----:B------:R-:W-:-:S03]  /*0210*/  UMOV UR5, URZ ;  /* 0x000000ff00057c82 */ /* 0x000fc60008000000 */
[----:B------:R-:W-:Y:S02]  /*0220*/  USEL UR14, UR4, URZ, UP0 ;  /* 0x000000ff040e7287 */ /* 0x000fe40008000000 */
[----:B------:R-:W-:Y:S01]  /*0230*/  USEL UR13, UR15, 0x10000, UP0 ;  /* 0x000100000f0d7887 */ /* 0x000fe20008000000 */
[----:B------:R-:W-:Y:S01]  /*0240*/  UMOV UR4, URZ ;  /* 0x000000ff00047c82 */ /* 0x000fe20008000000 */
[----:B012---:R-:W-:-:S10]  /*0250*/  FADD.FTZ R3, -R3, 1 ;  /* 0x3f80000003037421 */ /* 0x007fd40000010100 */
.L_x_155:
[----:B------:R-:W-:Y:S02]  /*0260*/  IADD3 R27, P1, PT, R0, UR4, RZ ;  /* 0x00000004001b7c10 */ /* 0x000fe4000ff3e0ff */
[----:B0-----:R-:W-:Y:S02]  /*0270*/  PRMT R11, RZ, 0x7610, R11 ;  /* 0x00007610ff0b7816 */ /* 0x001fe4000000000b */
        /* <DEDUP_REMOVED lines=16> */
[----:B------:R-:W-:Y:S01]  /*0380*/  @!P1 LEA R18, P3, R9, UR6, 0x1 ;  /* 0x0000000609129c11 */ /* 0x000fe2000f8608ff */
[----:B------:R0:W2:Y:S01]  /*0390*/  @!P0 LDG.E.U16 R11, desc[UR16][R14.64] ;  /* 0x000000100e0b8981 */ /* 0x0000a2000c1e1500 */
[----:B------:R-:W-:-:S02]  /*03a0*/  ISETP.GE.U32.AND.EX P2, PT, R4, UR14, PT, P2 ;  /* 0x0000000e04007c0c */ /* 0x000fc4000bf46120 */
[----:B------:R-:W-:Y:S02]  /*03b0*/  @!P1 LEA.HI.X R19, R9, UR7, R10, 0x1, P3 ;  /* 0x0000000709139c11 */ /* 0x000fe400098f0c0a */
[----:B------:R-:W-:Y:S02]  /*03c0*/  ISETP.GE.U32.AND P3, PT, R6, UR13, PT ;  /* 0x0000000d06007c0c */ /* 0x000fe4000bf66070 */
[----:B------:R-:W-:Y:S02]  /*03d0*/  PRMT R22, RZ, 0x7610, R22 ;  /* 0x00007610ff167816 */ /* 0x000fe40000000016 */
[----:B------:R-:W-:Y:S02]  /*03e0*/  ISETP.GE.U32.AND.EX P3, PT, R7, UR14, PT, P3 ;  /* 0x0000000e07007c0c */ /* 0x000fe4000bf66130 */
[C---:B0-----:R-:W-:Y:S02]  /*03f0*/  @!P1 LEA R14, P4, R9.reuse, UR8, 0x1 ;  /* 0x00000008090e9c11 */ /* 0x041fe4000f8808ff */
[----:B------:R-:W-:Y:S01]  /*0400*/  PRMT R25, RZ, 0x7610, R25 ;  /* 0x00007610ff197816 */ /* 0x000fe20000000019 */
[----:B------:R0:W4:Y:S01]  /*0410*/  @!P0 LDG.E.U16 R22, desc[UR16][R12.64] ;  /* 0x000000100c168981 */ /* 0x000122000c1e1500 */
[----:B------:R-:W-:-:S02]  /*0420*/  @!P1 LEA.HI.X R15, R9, UR9, R10, 0x1, P4 ;  /* 0x00000009090f9c11 */ /* 0x000fc4000a0f0c0a */
[C---:B------:R-:W-:Y:S02]  /*0430*/  @!P2 LEA R16, P4, R5.reuse, UR6, 0x1 ;  /* 0x000000060510ac11 */ /* 0x040fe4000f8808ff */
[----:B------:R1:W5:Y:S01]  /*0440*/  @!P1 LDG.E.U16 R25, desc[UR16][R18.64] ;  /* 0x0000001012199981 */ /* 0x000362000c1e1500 */
[----:B------:R-:W-:Y:S02]  /*0450*/  PRMT R23, RZ, 0x7610, R23 ;  /* 0x00007610ff177816 */ /* 0x000fe40000000017 */
[C---:B------:R-:W-:Y:S02]  /*0460*/  @!P2 LEA.HI.X R17, R5.reuse, UR7, R4, 0x1, P4 ;  /* 0x000000070511ac11 */ /* 0x040fe4000a0f0c04 */
[C---:B0-----:R-:W-:Y:S02]  /*0470*/  @!P2 LEA R12, P5, R5.reuse, UR8, 0x1 ;  /* 0x00000008050cac11 */ /* 0x041fe4000f8a08ff */
[----:B------:R-:W-:Y:S01]  /*0480*/  PRMT R8, RZ, 0x7610, R8 ;  /* 0x00007610ff087816 */ /* 0x000fe20000000008 */
[----:B------:R-:W5:Y:S01]  /*0490*/  @!P1 LDG.E.U16 R23, desc[UR16][R14.64] ;  /* 0x000000100e179981 */ /* 0x000f62000c1e1500 */
[----:B------:R-:W-:-:S02]  /*04a0*/  @!P2 LEA.HI.X R13, R5, UR9, R4, 0x1, P5 ;  /* 0x00000009050dac11 */ /* 0x000fc4000a8f0c04 */
[C---:B-1----:R-:W-:Y:S02]  /*04b0*/  @!P3 LEA R18, P4, R6.reuse, UR6, 0x1 ;  /* 0x000000060612bc11 */ /* 0x042fe4000f8808ff */
[C---:B------:R-:W-:Y:S01]  /*04c0*/  @!P3 LEA R20, P5, R6.reuse, UR8, 0x1 ;  /* 0x000000080614bc11 */ /* 0x040fe2000f8a08ff */
[----:B------:R0:W5:Y:S01]  /*04d0*/  @!P2 LDG.E.U16 R8, desc[UR16][R16.64] ;  /* 0x000000101008a981 */ /* 0x000162000c1e1500 */
[----:B------:R-:W-:Y:S02]  /*04e0*/  PRMT R26, RZ, 0x7610, R26 ;  /* 0x00007610ff1a7816 */ /* 0x000fe4000000001a */
[----:B------:R-:W-:Y:S02]  /*04f0*/  PRMT R28, RZ, 0x7610, R28 ;  /* 0x00007610ff1c7816 */ /* 0x000fe4000000001c */
[----:B------:R-:W-:Y:S02]  /*0500*/  PRMT R29, RZ, 0x7610, R29 ;  /* 0x00007610ff1d7816 */ /* 0x000fe4000000001d */
[C-C-:B------:R-:W-:Y:S01]  /*0510*/  @!P3 LEA.HI.X R19, R6.reuse, UR7, R7.reuse, 0x1, P4 ;  /* 0x000000070613bc11 */ /* 0x140fe2000a0f0c07 */
[----:B------:R2:W5:Y:S01]  /*0520*/  @!P2 LDG.E.U16 R26, desc[UR16][R12.64] ;  /* 0x000000100c1aa981 */ /* 0x000562000c1e1500 */
[----:B------:R-:W-:-:S03]  /*0530*/  @!P3 LEA.HI.X R21, R6, UR9, R7, 0x1, P5 ;  /* 0x000000090615bc11 */ /* 0x000fc6000a8f0c07 */
[----:B------:R1:W5:Y:S04]  /*0540*/  @!P3 LDG.E.U16 R28, desc[UR16][R18.64] ;  /* 0x00000010121cb981 */ /* 0x000368000c1e1500 */
[----:B------:R-:W5:Y:S01]  /*0550*/  @!P3 LDG.E.U16 R29, desc[UR16][R20.64] ;  /* 0x00000010141db981 */ /* 0x000f62000c1e1500 */
[----:B---3--:R-:W-:Y:S02]  /*0560*/  FSETP.GEU.FTZ.AND P4, PT, |R2|, 0.5, PT ;  /* 0x3f0000000200780b */ /* 0x008fe40003f9e200 */
[----:B0-----:R-:W-:Y:S02]  /*0570*/  @!P0 LEA R16, P5, R27, UR10, 0x1 ;  /* 0x0000000a1b108c11 */ /* 0x001fe4000f8a08ff */
[----:B------:R-:W-:Y:S02]  /*0580*/  @!P1 LEA R14, P6, R9, UR10, 0x1 ;  /* 0x0000000a090e9c11 */ /* 0x000fe4000f8c08ff */
[----:B------:R-:W-:-:S02]  /*0590*/  @!P0 LEA.HI.X R17, R27, UR11, R24, 0x1, P5 ;  /* 0x0000000b1b118c11 */ /* 0x000fc4000a8f0c18 */
[----:B------:R-:W-:Y:S02]  /*05a0*/  @!P1 LEA.HI.X R15, R9, UR11, R10, 0x1, P6 ;  /* 0x0000000b090f9c11 */ /* 0x000fe4000b0f0c0a */
[----:B------:R-:W-:Y:S01]  /*05b0*/  @!P2 LEA R10, P5, R5, UR10, 0x1 ;  /* 0x0000000a050aac11 */ /* 0x000fe2000f8a08ff */
[----:B------:R-:W-:-:S04]  /*05c0*/  ULEA UR4, UP0, UR12, UR4, 0x2 ;  /* 0x000000040c047291 */ /* 0x000fc8000f8010ff */
[----:B------:R-:W-:Y:S02]  /*05d0*/  UIADD3.X UR5, UPT, UPT, URZ, UR5, URZ, UP0, !UPT ;  /* 0x00000005ff057290 */ /* 0x000fe400087fe4ff */
[----:B------:R-:W-:-:S04]  /*05e0*/  UISETP.GE.U32.AND UP0, UPT, UR4, UR13, UPT ;  /* 0x0000000d0400728c */ /* 0x000fc8000bf06070 */
[----:B------:R-:W-:Y:S01]  /*05f0*/  UISETP.GE.U32.AND.EX UP0, UPT, UR5, UR14, UPT, UP0 ;  /* 0x0000000e0500728c */ /* 0x000fe2000bf06100 */
[----:B--2---:R-:W-:Y:S01]  /*0600*/  IMAD.U32 R13, R11, 0x10000, RZ ;  /* 0x000100000b0d7824 */ /* 0x004fe200078e00ff */
[----:B------:R-:W-:Y:S01]  /*0610*/  @!P2 LEA.HI.X R11, R5, UR11, R4, 0x1, P5 ;  /* 0x0000000b050bac11 */ /* 0x000fe2000a8f0c04 */
[----:B----4-:R-:W-:Y:S02]  /*0620*/  IMAD.U32 R22, R22, 0x10000, RZ ;  /* 0x0001000016167824 */ /* 0x010fe400078e00ff */
[----:B-----5:R-:W-:Y:S02]  /*0630*/  IMAD.U32 R25, R25, 0x10000, RZ ;  /* 0x0001000019197824 */ /* 0x020fe400078e00ff */
[----:B-1----:R-:W-:Y:S01]  /*0640*/  FADD.FTZ R18, -R13, R22 ;  /* 0x000000160d127221 */ /* 0x002fe20000010100 */
[----:B------:R-:W-:Y:S02]  /*0650*/  IMAD.U32 R12, R23, 0x10000, RZ ;  /* 0x00010000170c7824 */ /* 0x000fe400078e00ff */
[----:B------:R-:W-:-:S02]  /*0660*/  IMAD.U32 R19, R8, 0x10000, RZ ;  /* 0x0001000008137824 */ /* 0x000fc400078e00ff */
[----:B------:R-:W-:Y:S01]  /*0670*/  FADD.FTZ R9, -R25, R12 ;  /* 0x0000000c19097221 */ /* 0x000fe20000010100 */
[-C--:B------:R-:W-:Y:S01]  /*0680*/  @!P4 FFMA.FTZ R13, R18, R2.reuse, R13 ;  /* 0x00000002120dc223 */ /* 0x080fe2000001000d */
[----:B------:R-:W-:Y:S02]  /*0690*/  IMAD.U32 R26, R26, 0x10000, RZ ;  /* 0x000100001a1a7824 */ /* 0x000fe400078e00ff */
[----:B------:R-:W-:Y:S02]  /*06a0*/  IMAD.U32 R28, R28, 0x10000, RZ ;  /* 0x000100001c1c7824 */ /* 0x000fe400078e00ff */
[----:B------:R-:W-:Y:S01]  /*06b0*/  FADD.FTZ R5, -R19, R26 ;  /* 0x0000001a13057221 */ /* 0x000fe20000010100 */
[----:B------:R-:W-:Y:S02]  /*06c0*/  IMAD.U32 R8, R29, 0x10000, RZ ;  /* 0x000100001d087824 */ /* 0x000fe400078e00ff */
[----:B------:R-:W-:Y:S01]  /*06d0*/  @!P4 FFMA.FTZ R25, R9, R2, R25 ;  /* 0x000000020919c223 */ /* 0x000fe20000010019 */
[----:B------:R-:W-:Y:S01]  /*06e0*/  @P4 FFMA.FTZ R13, -R3, R18, R22 ;  /* 0x00000012030d4223 */ /* 0x000fe20000010116 */
[----:B------:R-:W-:Y:S01]  /*06f0*/  FADD.FTZ R21, -R28, R8 ;  /* 0x000000081c157221 */ /* 0x000fe20000010100 */
[-C--:B------:R-:W-:Y:S01]  /*0700*/  @!P4 FFMA.FTZ R19, R5, R2.reuse, R19 ;  /* 0x000000020513c223 */ /* 0x080fe20000010013 */
[C---:B------:R-:W-:Y:S01]  /*0710*/  @P4 FFMA.FTZ R25, -R3.reuse, R9, R12 ;  /* 0x0000000903194223 */ /* 0x040fe2000001010c */
[----:B------:R-:W-:Y:S01]  /*0720*/  @P4 FFMA.FTZ R19, -R3, R5, R26 ;  /* 0x0000000503134223 */ /* 0x000fe2000001011a */
[----:B------:R-:W-:Y:S01]  /*0730*/  @!P4 FFMA.FTZ R9, R21, R2, R28 ;  /* 0x000000021509c223 */ /* 0x000fe2000001001c */
[----:B------:R-:W-:Y:S01]  /*0740*/  @P4 FFMA.FTZ R9, -R3, R21, R8 ;  /* 0x0000001503094223 */ /* 0x000fe20000010108 */
[----:B------:R-:W-:-:S02]  /*0750*/  @!P3 LEA R4, P5, R6, UR10, 0x1 ;  /* 0x0000000a0604bc11 */ /* 0x000fc4000f8a08ff */
[----:B------:R-:W-:Y:S02]  /*0760*/  F2FP.BF16.F32.PACK_AB R13, RZ, R13 ;  /* 0x0000000dff0d723e */ /* 0x000fe400000010ff */
[----:B------:R-:W-:Y:S02]  /*0770*/  F2FP.BF16.F32.PACK_AB R25, RZ, R25 ;  /* 0x00000019ff19723e */ /* 0x000fe400000010ff */
[----:B------:R-:W-:Y:S02]  /*0780*/  F2FP.BF16.F32.PACK_AB R19, RZ, R19 ;  /* 0x00000013ff13723e */ /* 0x000fe400000010ff */
[----:B------:R-:W-:Y:S02]  /*0790*/  @!P3 LEA.HI.X R5, R6, UR11, R7, 0x1, P5 ;  /* 0x0000000b0605bc11 */ /* 0x000fe4000a8f0c07 */
[----:B------:R-:W-:Y:S01]  /*07a0*/  F2FP.BF16.F32.PACK_AB R9, RZ, R9 ;  /* 0x00000009ff09723e */ /* 0x000fe200000010ff */
[----:B------:R0:W-:Y:S04]  /*07b0*/  @!P0 STG.E.U16 desc[UR16][R16.64], R13 ;  /* 0x0000000d10008986 */ /* 0x0001e8000c101510 */
[----:B------:R0:W-:Y:S04]  /*07c0*/  @!P1 STG.E.U16 desc[UR16][R14.64], R25 ;  /* 0x000000190e009986 */ /* 0x0001e8000c101510 */
[----:B------:R0:W-:Y:S04]  /*07d0*/  @!P2 STG.E.U16 desc[UR16][R10.64], R19 ;  /* 0x000000130a00a986 */ /* 0x0001e8000c101510 */
[----:B------:R0:W-:Y:S01]  /*07e0*/  @!P3 STG.E.U16 desc[UR16][R4.64], R9 ;  /* 0x000000090400b986 */ /* 0x0001e2000c101510 */
[----:B------:R-:W-:Y:S05]  /*07f0*/  BRA.U !UP0, `(.L_x_155) ;  /* 0xfffffff908987547 */ /* 0x000fea000b83ffff */
[----:B------:R-:W-:Y:S05]  /*0800*/  EXIT ;  /* 0x000000000000794d */ /* 0x000fea0003800000 */
.L_x_154:
        /* <DEDUP_REMOVED lines=11> */
.L_x_156:
[C---:B------:R-:W-:Y:S01]  /*08c0*/  IMAD.SHL.U32 R5, R3.reuse, 0x8, RZ ;  /* 0x0000000803057824 */ /* 0x040fe200078e00ff */
[----:B------:R-:W-:-:S04]  /*08d0*/  SHF.L.U64.HI R14, R3, 0x3, R0 ;  /* 0x00000003030e7819 */ /* 0x000fc80000010200 */
[C---:B------:R-:W-:Y:S02]  /*08e0*/  IADD3 R8, P0, PT, R5.reuse, UR6, RZ ;  /* 0x0000000605087c10 */ /* 0x040fe4000ff1e0ff */
[----:B------:R-:W-:Y:S02]  /*08f0*/  IADD3 R6, P1, PT, R5, UR8, RZ ;  /* 0x0000000805067c10 */ /* 0x000fe4000ff3e0ff */
[C---:B------:R-:W-:Y:S02]  /*0900*/  IADD3.X R9, PT, PT, R14.reuse, UR7, RZ, P0, !PT ;  /* 0x000000070e097c10 */ /* 0x040fe400087fe4ff */
[----:B------:R-:W-:-:S04]  /*0910*/  IADD3.X R7, PT, PT, R14, UR9, RZ, P1, !PT ;  /* 0x000000090e077c10 */ /* 0x000fc80008ffe4ff */
[----:B------:R-:W3:Y:S04]  /*0920*/  LDG.E.64 R8, desc[UR16][R8.64] ;  /* 0x0000001008087981 */ /* 0x000ee8000c1e1b00 */
[----:B------:R-:W4:Y:S01]  /*0930*/  LDG.E.64 R6, desc[UR16][R6.64] ;  /* 0x0000001006067981 */ /* 0x000f22000c1e1b00 */
[----:B---3--:R-:W-:Y:S01]  /*0940*/  IMAD.U32 R10, R8, 0x10000, RZ ;  /* 0x00010000080a7824 */ /* 0x008fe200078e00ff */
[C---:B------:R-:W-:Y:S01]  /*0950*/  PRMT R12, R9.reuse, 0x7632, R12 ;  /* 0x00007632090c7816 */ /* 0x040fe2000000000c */
[----:B------:R-:W-:Y:S02]  /*0960*/  IMAD.U32 R16, R9, 0x10000, RZ ;  /* 0x0001000009107824 */ /* 0x000fe400078e00ff */
[----:B----4-:R-:W-:Y:S02]  /*0970*/  IMAD.U32 R13, R6, 0x10000, RZ ;  /* 0x00010000060d7824 */ /* 0x010fe400078e00ff */
[----:B------:R-:W-:-:S02]  /*0980*/  IMAD.U32 R15, R7, 0x10000, RZ ;  /* 0x00010000070f7824 */ /* 0x000fc400078e00ff */
[----:B------:R-:W-:Y:S01]  /*0990*/  FADD.FTZ R11, -R10, R13 ;  /* 0x0000000d0a0b7221 */ /* 0x000fe20000010100 */
[----:B------:R-:W-:-:S03]  /*09a0*/  IMAD.U32 R12, R12, 0x10000, RZ ;  /* 0x000100000c0c7824 */ /* 0x000fc600078e00ff */
[----:B--2---:R-:W-:Y:S01]  /*09b0*/  @!P2 FFMA.FTZ R10, R11, R2, R10 ;  /* 0x000000020b0aa223 */ /* 0x004fe2000001000a */
[----:B------:R-:W-:Y:S01]  /*09c0*/  @P2 FFMA.FTZ R10, -R4, R11, R13 ;  /* 0x0000000b040a2223 */ /* 0x000fe2000001010d */
[----:B------:R-:W-:Y:S02]  /*09d0*/  FSETP.GEU.FTZ.AND P2, PT, |R2|, 0.5, PT ;  /* 0x3f0000000200780b */ /* 0x000fe40003f5e200 */
[----:B------:R-:W-:Y:S02]  /*09e0*/  PRMT R11, R8, 0x7632, R11 ;  /* 0x00007632080b7816 */ /* 0x000fe4000000000b */
[----:B------:R-:W-:Y:S02]  /*09f0*/  PRMT R13, R6, 0x7632, R13 ;  /* 0x00007632060d7816 */ /* 0x000fe4000000000d */
[----:B------:R-:W-:Y:S01]  /*0a00*/  PRMT R6, R7, 0x7632, R6 ;  /* 0x0000763207067816 */ /* 0x000fe20000000006 */
[----:B------:R-:W-:Y:S02]  /*0a10*/  IMAD.U32 R8, R11, 0x10000, RZ ;  /* 0x000100000b087824 */ /* 0x000fe400078e00ff */
[----:B------:R-:W-:-:S02]  /*0a20*/  IMAD.U32 R13, R13, 0x10000, RZ ;  /* 0x000100000d0d7824 */ /* 0x000fc400078e00ff */
[----:B------:R-:W-:Y:S02]  /*0a30*/  IMAD.U32 R17, R6, 0x10000, RZ ;  /* 0x0001000006117824 */ /* 0x000fe400078e00ff */
[C-C-:B------:R-:W-:Y:S01]  /*0a40*/  @!P2 FADD.FTZ R7, -R8.reuse, R13.reuse ;  /* 0x0000000d0807a221 */ /* 0x140fe20000010100 */
[----:B------:R-:W-:Y:S01]  /*0a50*/  @P2 FADD.FTZ R6, -R8, R13 ;  /* 0x0000000d08062221 */ /* 0x000fe20000010100 */
[----:B------:R-:W-:Y:S01]  /*0a60*/  @!P2 FADD.FTZ R9, -R16, R15 ;  /* 0x0000000f1009a221 */ /* 0x000fe20000010100 */
[----:B------:R-:W-:Y:S01]  /*0a70*/  @!P2 FADD.FTZ R11, -R12, R17 ;  /* 0x000000110c0ba221 */ /* 0x000fe20000010100 */
[----:B------:R-:W-:Y:S01]  /*0a80*/  @!P2 FFMA.FTZ R7, R7, R2, R8 ;  /* 0x000000020707a223 */ /* 0x000fe20000010008 */
[----:B------:R-:W-:Y:S01]  /*0a90*/  @P2 FFMA.FTZ R7, -R4, R6, R13 ;  /* 0x0000000604072223 */ /* 0x000fe2000001010d */
[-C--:B------:R-:W-:Y:S01]  /*0aa0*/  @!P2 FFMA.FTZ R9, R9, R2.reuse, R16 ;  /* 0x000000020909a223 */ /* 0x080fe20000010010 */
[----:B------:R-:W-:Y:S01]  /*0ab0*/  @!P2 FFMA.FTZ R8, R11, R2, R12 ;  /* 0x000000020b08a223 */ /* 0x000fe2000001000c */
[----:B------:R-:W-:Y:S01]  /*0ac0*/  IADD3 R6, P0, PT, R5, UR10, RZ ;  /* 0x0000000a05067c10 */ /* 0x000fe2000ff1e0ff */
[----:B------:R-:W-:Y:S01]  /*0ad0*/  @P2 FADD.FTZ R16, -R16, R15 ;  /* 0x0000000f10102221 */ /* 0x000fe20000010100 */
[----:B------:R-:W-:Y:S01]  /*0ae0*/  @P2 FADD.FTZ R12, -R12, R17 ;  /* 0x000000110c0c2221 */ /* 0x000fe20000010100 */
[----:B------:R-:W-:-:S02]  /*0af0*/  F2FP.BF16.F32.PACK_AB R10, R7, R10 ;  /* 0x0000000a070a723e */ /* 0x000fc400000010ff */
[----:B------:R-:W-:Y:S01]  /*0b00*/  IADD3.X R7, PT, PT, R14, UR11, RZ, P0, !PT ;  /* 0x0000000b0e077c10 */ /* 0x000fe200087fe4ff */
[C---:B------:R-:W-:Y:S01]  /*0b10*/  @P2 FFMA.FTZ R9, -R4.reuse, R16, R15 ;  /* 0x0000001004092223 */ /* 0x040fe2000001010f */
[----:B------:R-:W-:Y:S01]  /*0b20*/  @P2 FFMA.FTZ R8, -R4, R12, R17 ;  /* 0x0000000c04082223 */ /* 0x000fe20000010111 */
[----:B------:R-:W-:-:S04]  /*0b30*/  IADD3 R3, P0, PT, R3, UR5, RZ ;  /* 0x0000000503037c10 */ /* 0x000fc8000ff1e0ff */
[----:B------:R-:W-:Y:S01]  /*0b40*/  F2FP.BF16.F32.PACK_AB R11, R8, R9 ;  /* 0x00000009080b723e */ /* 0x000fe200000010ff */
[C---:B------:R-:W-:Y:S02]  /*0b50*/  IMAD.SHL.U32 R5, R3.reuse, 0x4, RZ ;  /* 0x0000000403057824 */ /* 0x040fe400078e00ff */
[----:B------:R-:W-:Y:S01]  /*0b60*/  IMAD.X R0, RZ, RZ, R0, P0 ;  /* 0x000000ffff007224 */ /* 0x000fe200000e0600 */
[----:B------:R-:W-:Y:S01]  /*0b70*/  LOP3.LUT P0, RZ, R3, 0xffffc000, RZ, 0xc0, !PT ;  /* 0xffffc00003ff7812 */ /* 0x000fe2000780c0ff */
[----:B------:R0:W-:Y:S01]  /*0b80*/  STG.E.64 desc[UR16][R6.64], R10 ;  /* 0x0000000a06007986 */ /* 0x0001e2000c101b10 */
[----:B------:R-:W-:Y:S02]  /*0b90*/  ISETP.LT.U32.AND P1, PT, R5, UR15, PT ;  /* 0x0000000f05007c0c */ /* 0x000fe4000bf21070 */
[----:B------:R-:W-:Y:S02]  /*0ba0*/  SHF.L.U64.HI R5, R3, 0x2, R0 ;  /* 0x0000000203057819 */ /* 0x000fe40000010200 */
[----:B------:R-:W-:-:S02]  /*0bb0*/  LOP3.LUT P0, RZ, R0, 0x3fffffff, RZ, 0xc0, P0 ;  /* 0x3fffffff00ff7812 */ /* 0x000fc4000000c0ff */
[----:B------:R-:W-:-:S13]  /*0bc0*/  ISETP.LT.AND.EX P1, PT, R5, UR4, PT, P1 ;  /* 0x0000000405007c0c */ /* 0x000fda000bf21310 */
[----:B0-----:R-:W-:Y:S05]  /*0bd0*/  @!P0 BRA P1, `(.L_x_156) ;  /* 0xfffffffc00388947 */ /* 0x001fea000083ffff */
[----:B------:R-:W-:Y:S05]  /*0be0*/  EXIT ;  /* 0x000000000000794d */ /* 0x000fea0003800000 */
.L_x_157:
        /* <DEDUP_REMOVED lines=9> */
.L_x_330:


//--------------------- .text._ZN2at6native52_GLOBAL__N__ff984223_19_ForeachTernaryOp_cu_5285c63625multi_tensor_apply_kernelINS1_18TensorListMetadataILi3EEENS1_22TernaryOpScalarFunctorIN3c104HalfELi3ELi2ELi2EEEJNS0_11LerpFunctorIfEEfEEEvT_T0_DpT1_ --------------------------
	.section	.text._ZN2at6native52_GLOBAL__N__ff984223_19_ForeachTernaryOp_cu_5285c63625multi_tensor_apply_kernelINS1_18TensorListMetadataILi3EEENS1_22TernaryOpScalarFunctorIN3c104HalfELi3ELi2ELi2EEEJNS0_11LerpFunctorIfEEfEEEvT_T0_DpT1_,"ax",@progbits
	.align	128
.text._ZN2at6native52_GLOBAL__N__ff984223_19_ForeachTernaryOp_cu_5285c63625multi_tensor_apply_kernelINS1_18TensorListMetadataILi3EEENS1_22TernaryOpScalarFunctorIN3c104HalfELi3ELi2ELi2EEEJNS0_11LerpFunctorIfEEfEEEvT_T0_DpT1_:
        .type           _ZN2at6native52_GLOBAL__N__ff984223_19_ForeachTernaryOp_cu_5285c63625multi_tensor_apply_kernelINS1_18TensorListMetadataILi3EEENS1_22TernaryOpScalarFunctorIN3c104HalfELi3ELi2ELi2EEEJNS0_11LerpFunctorIfEEfEEEvT_T0_DpT1_,@function
        .size           _ZN2at6native52_GLOBAL__N__ff984223_19_ForeachTernaryOp_cu_5285c63625multi_tensor_apply_kernelINS1_18TensorListMetadataILi3EEENS1_22TernaryOpScalarFunctorIN3c104HalfELi3ELi2ELi2EEEJNS0_11LerpFunctorIfEEfEEEvT_T0_DpT1_,(.L_x_331 - _ZN2at6native52_GLOBAL__N__ff984223_19_ForeachTernaryOp_cu_5285c63625multi_tensor_apply_kernelINS1_18TensorListMetadataILi3EEENS1_22TernaryOpScalarFunctorIN3c104HalfELi3ELi2ELi2EEEJNS0_11LerpFunctorIfEEfEEEvT_T0_DpT1_)
        .other          _ZN2at6native52_GLOBAL__N__ff984223_19_ForeachTernaryOp_cu_5285c63625multi_tensor_apply_kernelINS1_18TensorListMetadataILi3EEENS1_22TernaryOpScalarFunctorIN3c104HalfELi3ELi2ELi2EEEJNS0_11LerpFunctorIfEEfEEEvT_T0_DpT1_,@"STO_CUDA_ENTRY STV_DEFAULT"
_ZN2at6native52_GLOBAL__N__ff984223_19_ForeachTernaryOp_cu_5285c63625multi_tensor_apply_kernelINS1_18TensorListMetadataILi3EEENS1_22TernaryOpScalarFunctorIN3c104HalfELi3ELi2ELi2EEEJNS0_11LerpFunctorIfEEfEEEvT_T0_DpT1_:
        /* <DEDUP_REMOVED lines=38> */
.L_x_159:
        /* <DEDUP_REMOVED lines=58> */
[----:B--2---:R-:W-:Y:S01]  /*0600*/  HADD2.F32 R13, -RZ, R11.H0_H0 ;  /* 0x2000000bff0d7230 */ /* 0x004fe20000004100 */
[----:B------:R-:W-:Y:S01]  /*0610*/  @!P2 LEA.HI.X R11, R5, UR11, R4, 0x1, P5 ;  /* 0x0000000b050bac11 */ /* 0x000fe2000a8f0c04 */
[----:B----4-:R-:W-:Y:S02]  /*0620*/  HADD2.F32 R22, -RZ, R22.H0_H0 ;  /* 0x20000016ff167230 */ /* 0x010fe40000004100 */
[----:B-----5:R-:W-:-:S03]  /*0630*/  HADD2.F32 R25, -RZ, R25.H0_H0 ;  /* 0x20000019ff197230 */ /* 0x020fc60000004100 */
[----:B-1----:R-:W-:Y:S01]  /*0640*/  FADD.FTZ R18, -R13, R22 ;  /* 0x000000160d127221 */ /* 0x002fe20000010100 */
[----:B------:R-:W-:Y:S02]  /*0650*/  HADD2.F32 R12, -RZ, R23.H0_H0 ;  /* 0x20000017ff0c7230 */ /* 0x000fe40000004100 */
[----:B------:R-:W-:-:S03]  /*0660*/  HADD2.F32 R19, -RZ, R8.H0_H0 ;  /* 0x20000008ff137230 */ /* 0x000fc60000004100 */
[----:B------:R-:W-:Y:S01]  /*0670*/  FADD.FTZ R9, -R25, R12 ;  /* 0x0000000c19097221 */ /* 0x000fe20000010100 */
[----:B------:R-:W-:Y:S02]  /*0680*/  HADD2.F32 R26, -RZ, R26.H0_H0 ;  /* 0x2000001aff1a7230 */ /* 0x000fe40000004100 */
[----:B------:R-:W-:Y:S02]  /*0690*/  HADD2.F32 R28, -RZ, R28.H0_H0 ;  /* 0x2000001cff1c7230 */ /* 0x000fe40000004100 */
[----:B------:R-:W-:Y:S02]  /*06a0*/  HADD2.F32 R8, -RZ, R29.H0_H0 ;  /* 0x2000001dff087230 */ /* 0x000fe40000004100 */
[----:B------:R-:W-:Y:S01]  /*06b0*/  FADD.FTZ R5, -R19, R26 ;  /* 0x0000001a13057221 */ /* 0x000fe20000010100 */
[-C--:B------:R-:W-:Y:S01]  /*06c0*/  @!P4 FFMA.FTZ R13, R18, R2.reuse, R13 ;  /* 0x00000002120dc223 */ /* 0x080fe2000001000d */
[----:B------:R-:W-:Y:S01]  /*06d0*/  @!P4 FFMA.FTZ R25, R9, R2, R25 ;  /* 0x000000020919c223 */ /* 0x000fe20000010019 */
[----:B------:R-:W-:Y:S01]  /*06e0*/  FADD.FTZ R21, -R28, R8 ;  /* 0x000000081c157221 */ /* 0x000fe20000010100 */
[----:B------:R-:W-:Y:S01]  /*06f0*/  @P4 FFMA.FTZ R13, -R3, R18, R22 ;  /* 0x00000012030d4223 */ /* 0x000fe20000010116 */
[-C--:B------:R-:W-:Y:S01]  /*0700*/  @!P4 FFMA.FTZ R19, R5, R2.reuse, R19 ;  /* 0x000000020513c223 */ /* 0x080fe20000010013 */
[----:B------:R-:W-:Y:S01]  /*0710*/  @P4 FFMA.FTZ R25, -R3, R9, R12 ;  /* 0x0000000903194223 */ /* 0x000fe2000001010c */
[----:B------:R-:W-:Y:S01]  /*0720*/  @!P4 FFMA.FTZ R9, R21, R2, R28 ;  /* 0x000000021509c223 */ /* 0x000fe2000001001c */
[C---:B------:R-:W-:Y:S01]  /*0730*/  @P4 FFMA.FTZ R19, -R3.reuse, R5, R26 ;  /* 0x0000000503134223 */ /* 0x040fe2000001011a */
[----:B------:R-:W-:Y:S01]  /*0740*/  @P4 FFMA.FTZ R9, -R3, R21, R8 ;  /* 0x0000001503094223 */ /* 0x000fe20000010108 */
[----:B------:R-:W-:-:S02]  /*0750*/  @!P3 LEA R4, P5, R6, UR10, 0x1 ;  /* 0x0000000a0604bc11 */ /* 0x000fc4000f8a08ff */
[----:B------:R-:W-:Y:S02]  /*0760*/  F2FP.F16.F32.PACK_AB R13, RZ, R13 ;  /* 0x0000000dff0d723e */ /* 0x000fe400000000ff */
[----:B------:R-:W-:Y:S02]  /*0770*/  F2FP.F16.F32.PACK_AB R25, RZ, R25 ;  /* 0x00000019ff19723e */ /* 0x000fe400000000ff */
[----:B------:R-:W-:Y:S02]  /*0780*/  F2FP.F16.F32.PACK_AB R19, RZ, R19 ;  /* 0x00000013ff13723e */ /* 0x000fe400000000ff */
[----:B------:R-:W-:Y:S02]  /*0790*/  @!P3 LEA.HI.X R5, R6, UR11, R7, 0x1, P5 ;  /* 0x0000000b0605bc11 */ /* 0x000fe4000a8f0c07 */
[----:B------:R-:W-:Y:S01]  /*07a0*/  F2FP.F16.F32.PACK_AB R9, RZ, R9 ;  /* 0x00000009ff09723e */ /* 0x000fe200000000ff */
[----:B------:R0:W-:Y:S04]  /*07b0*/  @!P0 STG.E.U16 desc[UR16][R16.64], R13 ;  /* 0x0000000d10008986 */ /* 0x0001e8000c101510 */
[----:B------:R0:W-:Y:S04]  /*07c0*/  @!P1 STG.E.U16 desc[UR16][R14.64], R25 ;  /* 0x000000190e009986 */ /* 0x0001e8000c101510 */
[----:B------:R0:W-:Y:S04]  /*07d0*/  @!P2 STG.E.U16 desc[UR16][R10.64], R19 ;  /* 0x000000130a00a986 */ /* 0x0001e8000c101510 */
[----:B------:R0:W-:Y:S01]  /*07e0*/  @!P3 STG.E.U16 desc[UR16][R4.64], R9 ;  /* 0x000000090400b986 */ /* 0x0001e2000c101510 */
[----:B------:R-:W-:Y:S05]  /*07f0*/  BRA.U !UP0, `(.L_x_159) ;  /* 0xfffffff908987547 */ /* 0x000fea000b83ffff */
[----:B------:R-:W-:Y:S05]  /*0800*/  EXIT ;  /* 0x000000000000794d */ /* 0x000fea0003800000 */
.L_x_158:
        /* <DEDUP_REMOVED lines=11> */
.L_x_160:
        /* <DEDUP_REMOVED lines=8> */
[----:B---3--:R-:W-:Y:S02]  /*0940*/  HADD2.F32 R10, -RZ, R6.H0_H0 ;  /* 0x20000006ff0a7230 */ /* 0x008fe40000004100 */
[----:B------:R-:W-:Y:S02]  /*0950*/  HADD2.F32 R16, -RZ, R7.H0_H0 ;  /* 0x20000007ff107230 */ /* 0x000fe40000004100 */
[--C-:B----4-:R-:W-:Y:S02]  /*0960*/  HADD2.F32 R12, -RZ, R8.reuse.H0_H0 ;  /* 0x20000008ff0c7230 */ /* 0x110fe40000004100 */
[----:B------:R-:W-:-:S02]  /*0970*/  HADD2.F32 R14, -RZ, R8.H1_H1 ;  /* 0x30000008ff0e7230 */ /* 0x000fc40000004100 */
[--C-:B------:R-:W-:Y:S02]  /*0980*/  HADD2.F32 R17, -RZ, R9.reuse.H1_H1 ;  /* 0x30000009ff117230 */ /* 0x100fe40000004100 */
[----:B------:R-:W-:Y:S01]  /*0990*/  FADD.FTZ R11, -R10, R12 ;  /* 0x0000000c0a0b7221 */ /* 0x000fe20000010100 */
[----:B------:R-:W-:-:S03]  /*09a0*/  HADD2.F32 R15, -RZ, R9.H0_H0 ;  /* 0x20000009ff0f7230 */ /* 0x000fc60000004100 */
[----:B--2---:R-:W-:Y:S01]  /*09b0*/  @!P2 FFMA.FTZ R10, R11, R0, R10 ;  /* 0x000000000b0aa223 */ /* 0x004fe2000001000a */
[----:B------:R-:W-:Y:S01]  /*09c0*/  @P2 FFMA.FTZ R10, -R3, R11, R12 ;  /* 0x0000000b030a2223 */ /* 0x000fe2000001010c */
[----:B------:R-:W-:Y:S01]  /*09d0*/  FSETP.GEU.FTZ.AND P2, PT, |R0|, 0.5, PT ;  /* 0x3f0000000000780b */ /* 0x000fe20003f5e200 */
[----:B------:R-:W-:Y:S02]  /*09e0*/  HADD2.F32 R12, -RZ, R6.H1_H1 ;  /* 0x30000006ff0c7230 */ /* 0x000fe40000004100 */
[----:B------:R-:W-:-:S10]  /*09f0*/  HADD2.F32 R6, -RZ, R7.H1_H1 ;  /* 0x30000007ff067230 */ /* 0x000fd40000004100 */
[----:B------:R-:W-:Y:S01]  /*0a00*/  @!P2 FADD.FTZ R7, -R12, R14 ;  /* 0x0000000e0c07a221 */ /* 0x000fe20000010100 */
[----:B------:R-:W-:Y:S01]  /*0a10*/  @!P2 FADD.FTZ R11, -R6, R17 ;  /* 0x00000011060ba221 */ /* 0x000fe20000010100 */
[----:B------:R-:W-:Y:S02]  /*0a20*/  @!P2 FADD.FTZ R9, -R16, R15 ;  /* 0x0000000f1009a221 */ /* 0x000fe40000010100 */
[-C--:B------:R-:W-:Y:S01]  /*0a30*/  @!P2 FFMA.FTZ R7, R7, R0.reuse, R12 ;  /* 0x000000000707a223 */ /* 0x080fe2000001000c */
[----:B------:R-:W-:Y:S01]  /*0a40*/  @P2 FADD.FTZ R12, -R12, R14 ;  /* 0x0000000e0c0c2221 */ /* 0x000fe20000010100 */
[-C--:B------:R-:W-:Y:S01]  /*0a50*/  @!P2 FFMA.FTZ R8, R11, R0.reuse, R6 ;  /* 0x000000000b08a223 */ /* 0x080fe20000010006 */
[----:B------:R-:W-:Y:S01]  /*0a60*/  @P2 FADD.FTZ R6, -R6, R17 ;  /* 0x0000001106062221 */ /* 0x000fe20000010100 */
[----:B------:R-:W-:Y:S01]  /*0a70*/  @!P2 FFMA.FTZ R9, R9, R0, R16 ;  /* 0x000000000909a223 */ /* 0x000fe20000010010 */
[C---:B------:R-:W-:Y:S01]  /*0a80*/  @P2 FFMA.FTZ R7, -R3.reuse, R12, R14 ;  /* 0x0000000c03072223 */ /* 0x040fe2000001010e */
[----:B------:R-:W-:Y:S01]  /*0a90*/  @P2 FADD.FTZ R16, -R16, R15 ;  /* 0x0000000f10102221 */ /* 0x000fe20000010100 */
[----:B------:R-:W-:Y:S01]  /*0aa0*/  @P2 FFMA.FTZ R8, -R3, R6, R17 ;  /* 0x0000000603082223 */ /* 0x000fe20000010111 */
[----:B------:R-:W-:-:S02]  /*0ab0*/  IADD3 R6, P0, PT, R4, UR10, RZ ;  /* 0x0000000a04067c10 */ /* 0x000fc4000ff1e0ff */
[----:B------:R-:W-:Y:S01]  /*0ac0*/  F2FP.F16.F32.PACK_AB R10, R7, R10 ;  /* 0x0000000a070a723e */ /* 0x000fe200000000ff */
[----:B------:R-:W-:Y:S01]  /*0ad0*/  @P2 FFMA.FTZ R9, -R3, R16, R15 ;  /* 0x0000001003092223 */ /* 0x000fe2000001010f */
[----:B------:R-:W-:Y:S02]  /*0ae0*/  IADD3.X R7, PT, PT, R13, UR11, RZ, P0, !PT ;  /* 0x0000000b0d077c10 */ /* 0x000fe400087fe4ff */
[----:B------:R-:W-:Y:S02]  /*0af0*/  IADD3 R5, P0, PT, R5, UR5, RZ ;  /* 0x0000000505057c10 */ /* 0x000fe4000ff1e0ff */
[----:B------:R-:W-:-:S03]  /*0b00*/  F2FP.F16.F32.PACK_AB R11, R8, R9 ;  /* 0x00000009080b723e */ /* 0x000fc600000000ff */
[C---:B------:R-:W-:Y:S02]  /*0b10*/  IMAD.SHL.U32 R4, R5.reuse, 0x4, RZ ;  /* 0x0000000405047824 */ /* 0x040fe400078e00ff */
[----:B------:R-:W-:Y:S01]  /*0b20*/  IMAD.X R2, RZ, RZ, R2, P0 ;  /* 0x000000ffff027224 */ /* 0x000fe200000e0602 */
[----:B------:R0:W-:Y:S01]  /*0b30*/  STG.E.64 desc[UR16][R6.64], R10 ;  /* 0x0000000a06007986 */ /* 0x0001e2000c101b10 */
[C---:B------:R-:W-:Y:S02]  /*0b40*/  LOP3.LUT P0, RZ, R5.reuse, 0xffffc000, RZ, 0xc0, !PT ;  /* 0xffffc00005ff7812 */ /* 0x040fe4000780c0ff */
[----:B------:R-:W-:Y:S02]  /*0b50*/  ISETP.LT.U32.AND P1, PT, R4, UR15, PT ;  /* 0x0000000f04007c0c */ /* 0x000fe4000bf21070 */
[----:B------:R-:W-:Y:S02]  /*0b60*/  SHF.L.U64.HI R4, R5, 0x2, R2 ;  /* 0x0000000205047819 */ /* 0x000fe40000010202 */
[----:B------:R-:W-:-:S02]  /*0b70*/  LOP3.LUT P0, RZ, R2, 0x3fffffff, RZ, 0xc0, P0 ;  /* 0x3fffffff02ff7812 */ /* 0x000fc4000000c0ff */
[----:B------:R-:W-:-:S13]  /*0b80*/  ISETP.LT.AND.EX P1, PT, R4, UR4, PT, P1 ;  /* 0x0000000404007c0c */ /* 0x000fda000bf21310 */
[----:B0-----:R-:W-:Y:S05]  /*0b90*/  @!P0 BRA P1, `(.L_x_160) ;  /* 0xfffffffc00488947 */ /* 0x001fea000083ffff */
[----:B------:R-:W-:Y:S05]  /*0ba0*/  EXIT ;  /* 0x000000000000794d */ /* 0x000fea0003800000 */
.L_x_161:
        /* <DEDUP_REMOVED lines=13> */
.L_x_331:


//--------------------- .text._ZN2at6native52_GLOBAL__N__ff984223_19_ForeachTernaryOp_cu_5285c63625multi_tensor_apply_kernelINS1_18TensorListMetadataILi3EEENS1_22TernaryOpScalarFunctorIN3c107complexIfEELi3ELi2ELi2EEEJNS0_11LerpFunctorIS8_EES8_EEEvT_T0_DpT1_ --------------------------
	.section	.text._ZN2at6native52_GLOBAL__N__ff984223_19_ForeachTernaryOp_cu_5285c63625multi_tensor_apply_kernelINS1_18TensorListMetadataILi3EEENS1_22TernaryOpScalarFunctorIN3c107complexIfEELi3ELi2ELi2EEEJNS0_11LerpFunctorIS8_EES8_EEEvT_T0_DpT1_,"ax",@progbits
	.align	128
.text._ZN2at6native52_GLOBAL__N__ff984223_19_ForeachTernaryOp_cu_5285c63625multi_tensor_apply_kernelINS1_18TensorListMetadataILi3EEENS1_22TernaryOpScalarFunctorIN3c107complexIfEELi3ELi2ELi2EEEJNS0_11LerpFunctorIS8_EES8_EEEvT_T0_DpT1_:
        .type           _ZN2at6native52_GLOBAL__N__ff984223_19_ForeachTernaryOp_cu_5285c63625multi_tensor_apply_kernelINS1_18TensorListMetadataILi3EEENS1_22TernaryOpScalarFunctorIN3c107complexIfEELi3ELi2ELi2EEEJNS0_11LerpFunctorIS8_EES8_EEEvT_T0_DpT1_,@function
        .size           _ZN2at6native52_GLOBAL__N__ff984223_19_ForeachTernaryOp_cu_5285c63625multi_tensor_apply_kernelINS1_18TensorListMetadataILi3EEENS1_22TernaryOpScalarFunctorIN3c107complexIfEELi3ELi2ELi2EEEJNS0_11LerpFunctorIS8_EES8_EEEvT_T0_DpT1_,(.L_x_332 - _ZN2at6native52_GLOBAL__N__ff984223_19_ForeachTernaryOp_cu_5285c63625multi_tensor_apply_kernelINS1_18TensorListMetadataILi3EEENS1_22TernaryOpScalarFunctorIN3c107complexIfEELi3ELi2ELi2EEEJNS0_11LerpFunctorIS8_EES8_EEEvT_T0_DpT1_)
        .other          _ZN2at6native52_GLOBAL__N__ff984223_19_ForeachTernaryOp_cu_5285c63625multi_tensor_apply_kernelINS1_18TensorListMetadataILi3EEENS1_22TernaryOpScalarFunctorIN3c107complexIfEELi3ELi2ELi2EEEJNS0_11LerpFunctorIS8_EES8_EEEvT_T0_DpT1_,@"STO_CUDA_ENTRY STV_DEFAULT"
_ZN2at6native52_GLOBAL__N__ff984223_19_ForeachTernaryOp_cu_5285c63625multi_tensor_apply_kernelINS1_18TensorListMetadataILi3EEENS1_22TernaryOpScalarFunctorIN3c107complexIfEELi3ELi2ELi2EEEJNS0_11LerpFunctorIS8_EES8_EEEvT_T0_DpT1_:
        /* <DEDUP_REMOVED lines=28> */
[----:B------:R-:W-:-:S04]  /*01c0*/  UISETP.LT.U32.AND UP0, UPT, UR12, 0x10000, UPT ;  /* 0x000100000c00788c */ /* 0x000fc8000bf01070 */
[----:B------:R-:W-:-:S04]  /*01d0*/  UISETP.LT.U32.AND.EX UP0, UPT, UR4, URZ, UPT, UP0 ;  /* 0x000000ff0400728c */ /* 0x000fc8000bf01100 */
[----:B------:R-:W-:Y:S02]  /*01e0*/  USEL UR13, UR12, 0x10000, UP0 ;  /* 0x000100000c0d7887 */ /* 0x000fe40008000000 */
[----:B------:R-:W-:Y:S01]  /*01f0*/  USEL UR14, UR4, URZ, UP0 ;  /* 0x000000ff040e7287 */ /* 0x000fe20008000000 */
[----:B0-----:R-:W-:-:S04]  /*0200*/  FMUL.FTZ R3, R5, R5 ;  /* 0x0000000505037220 */ /* 0x001fc80000410000 */
[----:B------:R-:W-:-:S05]  /*0210*/  FFMA.FTZ R3, R4, R4, R3 ;  /* 0x0000000404037223 */ /* 0x000fca0000010003 */
[----:B------:R-:W-:-:S13]  /*0220*/  FSETP.GEU.FTZ.AND P0, PT, R3, 0.25, PT ;  /* 0x3e8000000300780b */ /* 0x000fda0003f1e000 */
[----:B------:R-:W-:Y:S05]  /*0230*/  @P0 BRA `(.L_x_163) ;  /* 0x00000004009c0947 */ /* 0x000fea0003800000 */
[----:B------:R-:W0:Y:S01]  /*0240*/  S2R R0, SR_TID.X ;  /* 0x0000000000007919 */ /* 0x000e220000002100 */
[----:B------:R-:W1:Y:S01]  /*0250*/  LDCU UR12, c[0x0][0x360] ;  /* 0x00006c00ff0c77ac */ /* 0x000e620008000800 */
[----:B------:R-:W2:Y:S01]  /*0260*/  LDCU.64 UR18, c[0x0][0xfd0] ;  /* 0x0001fa00ff1277ac */ /* 0x000ea20008000a00 */
[----:B------:R-:W-:Y:S01]  /*0270*/  UMOV UR4, URZ ;  /* 0x000000ff00047c82 */ /* 0x000fe20008000000 */
[----:B------:R-:W-:-:S05]  /*0280*/  UMOV UR5, URZ ;  /* 0x000000ff00057c82 */ /* 0x000fca0008000000 */
.L_x_164:
[----:B0-----:R-:W-:Y:S02]  /*0290*/  IADD3 R19, P1, PT, R0, UR4, RZ ;  /* 0x0000000400137c10 */ /* 0x001fe4000ff3e0ff */
[----:B---3--:R-:W-:Y:S02]  /*02a0*/  CS2R R24, SRZ ;  /* 0x0000000000187805 */ /* 0x008fe4000001ff00 */
[----:B------:R-:W-:Y:S02]  /*02b0*/  CS2R R8, SRZ ;  /* 0x0000000000087805 */ /* 0x000fe4000001ff00 */
[----:B------:R-:W-:Y:S02]  /*02c0*/  ISETP.GE.U32.AND P0, PT, R19, UR13, PT ;  /* 0x0000000d13007c0c */ /* 0x000fe4000bf06070 */
[----:B------:R-:W-:-:S04]  /*02d0*/  IADD3.X R18, PT, PT, RZ, UR5, RZ, P1, !PT ;  /* 0x00000005ff127c10 */ /* 0x000fc80008ffe4ff */
[----:B------:R-:W-:-:S13]  /*02e0*/  ISETP.GE.U32.AND.EX P0, PT, R18, UR14, PT, P0 ;  /* 0x0000000e12007c0c */ /* 0x000fda000bf06100 */
[C---:B------:R-:W-:Y:S02]  /*02f0*/  @!P0 LEA R2, P1, R19.reuse, UR6, 0x3 ;  /* 0x0000000613028c11 */ /* 0x040fe4000f8218ff */
[C---:B------:R-:W-:Y:S02]  /*0300*/  @!P0 LEA R6, P2, R19.reuse, UR8, 0x3 ;  /* 0x0000000813068c11 */ /* 0x040fe4000f8418ff */
[C-C-:B------:R-:W-:Y:S02]  /*0310*/  @!P0 LEA.HI.X R3, R19.reuse, UR7, R18.reuse, 0x3, P1 ;  /* 0x0000000713038c11 */ /* 0x140fe400088f1c12 */
[----:B------:R-:W-:-:S03]  /*0320*/  @!P0 LEA.HI.X R7, R19, UR9, R18, 0x3, P2 ;  /* 0x0000000913078c11 */ /* 0x000fc600090f1c12 */
[----:B------:R0:W3:Y:S04]  /*0330*/  @!P0 LDG.E.64 R24, desc[UR16][R2.64] ;  /* 0x0000001002188981 */ /* 0x0000e8000c1e1b00 */
[----:B------:R4:W3:Y:S01]  /*0340*/  @!P0 LDG.E.64 R8, desc[UR16][R6.64] ;  /* 0x0000001006088981 */ /* 0x0008e2000c1e1b00 */
[----:B-1----:R-:W-:Y:S02]  /*0350*/  IADD3 R4, P2, PT, R19, UR12, RZ ;  /* 0x0000000c13047c10 */ /* 0x002fe4000ff5e0ff */
[----:B------:R-:W-:Y:S02]  /*0360*/  CS2R R14, SRZ ;  /* 0x00000000000e7805 */ /* 0x000fe4000001ff00 */
[----:B------:R-:W-:Y:S02]  /*0370*/  CS2R R16, SRZ ;  /* 0x0000000000107805 */ /* 0x000fe4000001ff00 */
[----:B------:R-:W-:-:S02]  /*0380*/  ISETP.GE.U32.AND P1, PT, R4, UR13, PT ;  /* 0x0000000d04007c0c */ /* 0x000fc4000bf26070 */
[----:B------:R-:W-:Y:S02]  /*0390*/  IADD3.X R5, PT, PT, RZ, R18, RZ, P2, !PT ;  /* 0x00000012ff057210 */ /* 0x000fe400017fe4ff */
[----:B------:R-:W-:Y:S02]  /*03a0*/  IADD3 R23, P3, PT, R4, UR12, RZ ;  /* 0x0000000c04177c10 */ /* 0x000fe4000ff7e0ff */
[----:B------:R-:W-:Y:S02]  /*03b0*/  ISETP.GE.U32.AND.EX P1, PT, R5, UR14, PT, P1 ;  /* 0x0000000e05007c0c */ /* 0x000fe4000bf26110 */
[C---:B------:R-:W-:Y:S02]  /*03c0*/  ISETP.GE.U32.AND P2, PT, R23.reuse, UR13, PT ;  /* 0x0000000d17007c0c */ /* 0x040fe4000bf46070 */
[----:B------:R-:W-:Y:S02]  /*03d0*/  IADD3.X R28, PT, PT, RZ, R5, RZ, P3, !PT ;  /* 0x00000005ff1c7210 */ /* 0x000fe40001ffe4ff */
[----:B0-----:R-:W-:-:S02]  /*03e0*/  IADD3 R2, P4, PT, R23, UR12, RZ ;  /* 0x0000000c17027c10 */ /* 0x001fc4000ff9e0ff */
[----:B------:R-:W-:Y:S02]  /*03f0*/  ISETP.GE.U32.AND.EX P2, PT, R28, UR14, PT, P2 ;  /* 0x0000000e1c007c0c */ /* 0x000fe4000bf46120 */
[----:B------:R-:W-:-:S03]  /*0400*/  IADD3.X R3, PT, PT, RZ, R28, RZ, P4, !PT ;  /* 0x0000001cff037210 */ /* 0x000fc600027fe4ff */
[C---:B----4-:R-:W-:Y:S02]  /*0410*/  @!P1 LEA R6, P3, R4.reuse, UR6, 0x3 ;  /* 0x0000000604069c11 */ /* 0x050fe4000f8618ff */
[----:B------:R-:W-:Y:S02]  /*0420*/  CS2R R10, SRZ ;  /* 0x00000000000a7805 */ /* 0x000fe4000001ff00 */
[C---:B------:R-:W-:Y:S02]  /*0430*/  @!P1 LEA R12, P5, R4.reuse, UR8, 0x3 ;  /* 0x00000008040c9c11 */ /* 0x040fe4000f8a18ff */
[----:B------:R-:W-:Y:S02]  /*0440*/  @!P1 LEA.HI.X R7, R4, UR7, R5, 0x3, P3 ;  /* 0x0000000704079c11 */ /* 0x000fe400098f1c05 */
[----:B------:R-:W-:Y:S02]  /*0450*/  ISETP.GE.U32.AND P3, PT, R2, UR13, PT ;  /* 0x0000000d02007c0c */ /* 0x000fe4000bf66070 */
[----:B------:R-:W-:Y:S01]  /*0460*/  @!P2 LEA R20, P4, R23, UR6, 0x3 ;  /* 0x000000061714ac11 */ /* 0x000fe2000f8818ff */
[----:B------:R0:W4:Y:S01]  /*0470*/  @!P1 LDG.E.64 R16, desc[UR16][R6.64] ;  /* 0x0000001006109981 */ /* 0x000122000c1e1b00 */
[----:B------:R-:W-:-:S02]  /*0480*/  ISETP.GE.U32.AND.EX P3, PT, R3, UR14, PT, P3 ;  /* 0x0000000e03007c0c */ /* 0x000fc4000bf66130 */
[----:B------:R-:W-:Y:S02]  /*0490*/  @!P2 LEA.HI.X R21, R23, UR7, R28, 0x3, P4 ;  /* 0x000000071715ac11 */ /* 0x000fe4000a0f1c1c */
[----:B------:R-:W-:-:S03]  /*04a0*/  @!P1 LEA.HI.X R13, R4, UR9, R5, 0x3, P5 ;  /* 0x00000009040d9c11 */ /* 0x000fc6000a8f1c05 */
[----:B------:R1:W5:Y:S01]  /*04b0*/  @!P2 LDG.E.64 R10, desc[UR16][R20.64] ;  /* 0x00000010140aa981 */ /* 0x000362000c1e1b00 */
[C---:B------:R-:W-:Y:S02]  /*04c0*/  @!P2 LEA R26, P5, R23.reuse, UR8, 0x3 ;  /* 0x00000008171aac11 */ /* 0x040fe4000f8a18ff */
[----:B0-----:R-:W-:Y:S01]  /*04d0*/  CS2R R6, SRZ ;  /* 0x0000000000067805 */ /* 0x001fe2000001ff00 */
[----:B------:R0:W4:Y:S01]  /*04e0*/  @!P1 LDG.E.64 R14, desc[UR16][R12.64] ;  /* 0x000000100c0e9981 */ /* 0x000122000c1e1b00 */
[----:B------:R-:W-:Y:S02]  /*04f0*/  @!P2 LEA.HI.X R27, R23, UR9, R28, 0x3, P5 ;  /* 0x00000009171bac11 */ /* 0x000fe4000a8f1c1c */
[----:B-1----:R-:W-:-:S03]  /*0500*/  @!P3 LEA R20, P4, R2, UR6, 0x3 ;  /* 0x000000060214bc11 */ /* 0x002fc6000f8818ff */
[----:B------:R-:W5:Y:S01]  /*0510*/  @!P2 LDG.E.64 R6, desc[UR16][R26.64] ;  /* 0x000000101a06a981 */ /* 0x000f62000c1e1b00 */
[----:B0-----:R-:W-:Y:S02]  /*0520*/  CS2R R12, SRZ ;  /* 0x00000000000c7805 */ /* 0x001fe4000001ff00 */
[----:B------:R-:W-:-:S05]  /*0530*/  @!P3 LEA.HI.X R21, R2, UR7, R3, 0x3, P4 ;  /* 0x000000070215bc11 */ /* 0x000fca000a0f1c03 */
[----:B------:R0:W5:Y:S02]  /*0540*/  @!P3 LDG.E.64 R12, desc[UR16][R20.64] ;  /* 0x00000010140cb981 */ /* 0x000164000c1e1b00 */
[----:B0-----:R-:W-:-:S04]  /*0550*/  @!P3 LEA R20, P4, R2, UR8, 0x3 ;  /* 0x000000080214bc11 */ /* 0x001fc8000f8818ff */
[----:B------:R-:W-:Y:S01]  /*0560*/  @!P3 LEA.HI.X R21, R2, UR9, R3, 0x3, P4 ;  /* 0x000000090215bc11 */ /* 0x000fe2000a0f1c03 */
[----:B---3--:R-:W-:Y:S01]  /*0570*/  FADD.FTZ R22, R9, -R25 ;  /* 0x8000001909167221 */ /* 0x008fe20000010000 */
[----:B------:R-:W-:Y:S01]  /*0580*/  FADD.FTZ R9, R8, -R24 ;  /* 0x8000001808097221 */ /* 0x000fe20000010000 */
[----:B------:R-:W-:Y:S02]  /*0590*/  @!P0 LEA R8, P5, R19, UR10, 0x3 ;  /* 0x0000000a13088c11 */ /* 0x000fe4000f8a18ff */
[C---:B--2---:R-:W-:Y:S01]  /*05a0*/  FMUL.FTZ R29, R22.reuse, UR19 ;  /* 0x00000013161d7c20 */ /* 0x044fe20008410000 */
[----:B------:R-:W-:-:S03]  /*05b0*/  FMUL.FTZ R22, R22, UR18 ;  /* 0x0000001216167c20 */ /* 0x000fc60008410000 */
[C---:B------:R-:W-:Y:S01]  /*05c0*/  FFMA.FTZ R29, R9.reuse, UR18, -R29 ;  /* 0x00000012091d7c23 */ /* 0x040fe2000801081d */
[----:B------:R-:W-:Y:S01]  /*05d0*/  FFMA.FTZ R26, R9, UR19, R22 ;  /* 0x00000013091a7c23 */ /* 0x000fe20008010016 */
[----:B------:R-:W-:Y:S02]  /*05e0*/  @!P0 LEA.HI.X R9, R19, UR11, R18, 0x3, P5 ;  /* 0x0000000b13098c11 */ /* 0x000fe4000a8f1c12 */
[----:B------:R-:W-:-:S06]  /*05f0*/  CS2R R18, SRZ ;  /* 0x0000000000127805 */ /* 0x000fcc000001ff00 */
[----:B------:R0:W2:Y:S02]  /*0600*/  @!P3 LDG.E.64 R18, desc[UR16][R20.64] ;  /* 0x000000101412b981 */ /* 0x0000a4000c1e1b00 */
[----:B0-----:R-:W-:-:S04]  /*0610*/  @!P1 LEA R20, P4, R4, UR10, 0x3 ;  /* 0x0000000a04149c11 */ /* 0x001fc8000f8818ff */
[----:B------:R-:W-:Y:S02]  /*0620*/  @!P1 LEA.HI.X R21, R4, UR11, R5, 0x3, P4 ;  /* 0x0000000b04159c11 */ /* 0x000fe4000a0f1c05 */
[----:B------:R-:W-:-:S04]  /*0630*/  @!P3 LEA R4, P4, R2, UR10, 0x3 ;  /* 0x0000000a0204bc11 */ /* 0x000fc8000f8818ff */
[----:B------:R-:W-:Y:S01]  /*0640*/  @!P3 LEA.HI.X R5, R2, UR11, R3, 0x3, P4 ;  /* 0x0000000b0205bc11 */ /* 0x000fe2000a0f1c03 */
[----:B----4-:R-:W-:Y:S01]  /*0650*/  FADD.FTZ R15, R15, -R17 ;  /* 0x800000110f0f7221 */ /* 0x010fe20000010000 */
[----:B-----5:R-:W-:Y:S01]  /*0660*/  FADD.FTZ R7, R7, -R11 ;  /* 0x8000000b07077221 */ /* 0x020fe20000010000 */
[----:B------:R-:W-:-:S03]  /*0670*/  FADD.FTZ R6, R6, -R10 ;  /* 0x8000000a06067221 */ /* 0x000fc60000010000 */
[C---:B------:R-:W-:Y:S01]  /*0680*/  FMUL.FTZ R3, R7.reuse, UR19 ;  /* 0x0000001307037c20 */ /* 0x040fe20008410000 */
[----:B------:R-:W-:Y:S01]  /*0690*/  FMUL.FTZ R7, R7, UR18 ;  /* 0x0000001207077c20 */ /* 0x000fe20008410000 */
[----:B------:R-:W-:Y:S01]  /*06a0*/  FADD.FTZ R14, R14, -R16 ;  /* 0x800000100e0e7221 */ /* 0x000fe20000010000 */
[C---:B------:R-:W-:Y:S01]  /*06b0*/  FMUL.FTZ R27, R15.reuse, UR19 ;  /* 0x000000130f1b7c20 */ /* 0x040fe20008410000 */
[C---:B------:R-:W-:Y:S01]  /*06c0*/  FFMA.FTZ R3, R6.reuse, UR18, -R3 ;  /* 0x0000001206037c23 */ /* 0x040fe20008010803 */
[----:B------:R-:W-:Y:S01]  /*06d0*/  FMUL.FTZ R15, R15, UR18 ;  /* 0x000000120f0f7c20 */ /* 0x000fe20008410000 */
[----:B------:R-:W-:Y:S01]  /*06e0*/  FFMA.FTZ R6, R6, UR19, R7 ;  /* 0x0000001306067c23 */ /* 0x000fe20008010007 */
[C---:B------:R-:W-:Y:S01]  /*06f0*/  FFMA.FTZ R27, R14.reuse, UR18, -R27 ;  /* 0x000000120e1b7c23 */ /* 0x040fe2000801081b */
[----:B------:R-:W-:Y:S01]  /*0700*/  @!P2 LEA R22, P5, R23, UR10, 0x3 ;  /* 0x0000000a1716ac11 */ /* 0x000fe2000f8a18ff */
[----:B------:R-:W-:Y:S01]  /*0710*/  FFMA.FTZ R14, R14, UR19, R15 ;  /* 0x000000130e0e7c23 */ /* 0x000fe2000801000f */
[----:B------:R-:W-:Y:S01]  /*0720*/  FADD.FTZ R24, R29, R24 ;  /* 0x000000181d187221 */ /* 0x000fe20000010000 */
[----:B------:R-:W-:Y:S01]  /*0730*/  FADD.FTZ R25, R26, R25 ;  /* 0x000000191a197221 */ /* 0x000fe20000010000 */
[----:B------:R-:W-:Y:S01]  /*0740*/  FADD.FTZ R16, R27, R16 ;  /* 0x000000101b107221 */ /* 0x000fe20000010000 */
[----:B------:R-:W-:Y:S01]  /*0750*/  FADD.FTZ R17, R14, R17 ;  /* 0x000000110e117221 */ /* 0x000fe20000010000 */
[----:B------:R-:W-:Y:S01]  /*0760*/  @!P2 LEA.HI.X R23, R23, UR11, R28, 0x3, P5 ;  /* 0x0000000b1717ac11 */ /* 0x000fe2000a8f1c1c */
[----:B------:R-:W-:Y:S01]  /*0770*/  FADD.FTZ R10, R3, R10 ;  /* 0x0000000a030a7221 */ /* 0x000fe20000010000 */
[----:B------:R-:W-:Y:S01]  /*0780*/  FADD.FTZ R11, R6, R11 ;  /* 0x0000000b060b7221 */ /* 0x000fe20000010000 */
[----:B------:R3:W-:Y:S01]  /*0790*/  @!P0 STG.E.64 desc[UR16][R8.64], R24 ;  /* 0x0000001808008986 */ /* 0x0007e2000c101b10 */
[----:B------:R-:W-:-:S03]  /*07a0*/  ULEA UR4, UP0, UR12, UR4, 0x2 ;  /* 0x000000040c047291 */ /* 0x000fc6000f8010ff */
[----:B------:R3:W-:Y:S04]  /*07b0*/  @!P1 STG.E.64 desc[UR16][R20.64], R16 ;  /* 0x0000001014009986 */ /* 0x0007e8000c101b10 */
[----:B------:R3:W-:Y:S01]  /*07c0*/  @!P2 STG.E.64 desc[UR16][R22.64], R10 ;  /* 0x0000000a1600a986 */ /* 0x0007e2000c101b10 */
[----:B------:R-:W-:Y:S02]  /*07d0*/  UIADD3.X UR5, UPT, UPT, URZ, UR5, URZ, UP0, !UPT ;  /* 0x00000005ff057290 */ /* 0x000fe400087fe4ff */
[----:B------:R-:W-:-:S04]  /*07e0*/  UISETP.GE.U32.AND UP0, UPT, UR4, UR13, UPT ;  /* 0x0000000d0400728c */ /* 0x000fc8000bf06070 */
[----:B------:R-:W-:Y:S01]  /*07f0*/  UISETP.GE.U32.AND.EX UP0, UPT, UR5, UR14, UPT, UP0 ;  /* 0x0000000e0500728c */ /* 0x000fe2000bf06100 */
[----:B--2---:R-:W-:Y:S01]  /*0800*/  FADD.FTZ R19, R19, -R13 ;  /* 0x8000000d13137221 */ /* 0x004fe20000010000 */
[----:B------:R-:W-:-:S03]  /*0810*/  FADD.FTZ R18, R18, -R12 ;  /* 0x8000000c12127221 */ /* 0x000fc60000010000 */
[C---:B------:R-:W-:Y:S01]  /*0820*/  FMUL.FTZ R7, R19.reuse, UR19 ;  /* 0x0000001313077c20 */ /* 0x040fe20008410000 */
[----:B------:R-:W-:-:S03]  /*0830*/  FMUL.FTZ R19, R19, UR18 ;  /* 0x0000001213137c20 */ /* 0x000fc60008410000 */
[C---:B------:R-:W-:Y:S01]  /*0840*/  FFMA.FTZ R7, R18.reuse, UR18, -R7 ;  /* 0x0000001212077c23 */ /* 0x040fe20008010807 */
[----:B------:R-:W-:-:S03]  /*0850*/  FFMA.FTZ R18, R18, UR19, R19 ;  /* 0x0000001312127c23 */ /* 0x000fc60008010013 */
[----:B------:R-:W-:Y:S01]  /*0860*/  FADD.FTZ R12, R7, R12 ;  /* 0x0000000c070c7221 */ /* 0x000fe20000010000 */
[----:B------:R-:W-:-:S05]  /*0870*/  FADD.FTZ R13, R18, R13 ;  /* 0x0000000d120d7221 */ /* 0x000fca0000010000 */
[----:B------:R3:W-:Y:S01]  /*0880*/  @!P3 STG.E.64 desc[UR16][R4.64], R12 ;  /* 0x0000000c0400b986 */ /* 0x0007e2000c101b10 */
[----:B------:R-:W-:Y:S05]  /*0890*/  BRA.U !UP0, `(.L_x_164) ;  /* 0xfffffff9087c7547 */ /* 0x000fea000b83ffff */
[----:B------:R-:W-:Y:S05]  /*08a0*/  EXIT ;  /* 0x000000000000794d */ /* 0x000fea0003800000 */
.L_x_163:
[----:B------:R-:W0:Y:S01]  /*08b0*/  S2R R0, SR_TID.X ;  /* 0x0000000000007919 */ /* 0x000e220000002100 */
[----:B------:R-:W-:Y:S01]  /*08c0*/  FADD.FTZ R2, -R4, 1 ;  /* 0x3f80000004027421 */ /* 0x000fe20000010100 */
[----:B------:R-:W-:Y:S01]  /*08d0*/  FADD.FTZ R3, RZ, -R5 ;  /* 0x80000005ff037221 */ /* 0x000fe20000010000 */
[----:B------:R-:W1:Y:S01]  /*08e0*/  LDCU UR12, c[0x0][0x360] ;  /* 0x00006c00ff0c77ac */ /* 0x000e620008000800 */
[----:B------:R-:W-:Y:S01]  /*08f0*/  UMOV UR4, URZ ;  /* 0x000000ff00047c82 */ /* 0x000fe20008000000 */
[----:B------:R-:W-:-:S05]  /*0900*/  UMOV UR5, URZ ;  /* 0x000000ff00057c82 */ /* 0x000fca0008000000 */
.L_x_165:
[----:B0--3--:R-:W-:Y:S02]  /*0910*/  IADD3 R23, P0, PT, R0, UR4, RZ ;  /* 0x0000000400177c10 */ /* 0x009fe4000ff1e0ff */
[----:B------:R-:W-:Y:S02]  /*0920*/  CS2R R10, SRZ ;  /* 0x00000000000a7805 */ /* 0x000fe4000001ff00 */
[----:B------:R-:W-:Y:S02]  /*0930*/  CS2R R20, SRZ ;  /* 0x0000000000147805 */ /* 0x000fe4000001ff00 */
[C---:B------:R-:W-:Y:S02]  /*0940*/  ISETP.GE.U32.AND P1, PT, R23.reuse, UR13, PT ;  /* 0x0000000d17007c0c */ /* 0x040fe4000bf26070 */
[----:B------:R-:W-:Y:S02]  /*0950*/  IADD3.X R24, PT, PT, RZ, UR5, RZ, P0, !PT ;  /* 0x00000005ff187c10 */ /* 0x000fe400087fe4ff */
[----:B-1----:R-:W-:-:S02]  /*0960*/  IADD3 R5, P4, PT, R23, UR12, RZ ;  /* 0x0000000c17057c10 */ /* 0x002fc4000ff9e0ff */
[----:B------:R-:W-:Y:S02]  /*0970*/  ISETP.GE.U32.AND.EX P1, PT, R24, UR14, PT, P1 ;  /* 0x0000000e18007c0c */ /* 0x000fe4000bf26110 */
[----:B------:R-:W-:Y:S02]  /*0980*/  ISETP.GE.U32.AND P0, PT, R5, UR13, PT ;  /* 0x0000000d05007c0c */ /* 0x000fe4000bf06070 */
[----:B------:R-:W-:-:S04]  /*0990*/  IADD3.X R6, PT, PT, RZ, R24, RZ, P4, !PT ;  /* 0x00000018ff067210 */ /* 0x000fc800027fe4ff */
[----:B------:R-:W-:-:S05]  /*09a0*/  ISETP.GE.U32.AND.EX P0, PT, R6, UR14, PT, P0 ;  /* 0x0000000e06007c0c */ /* 0x000fca000bf06100 */
[C---:B------:R-:W-:Y:S02]  /*09b0*/  @!P1 LEA R8, P2, R23.reuse, UR6, 0x3 ;  /* 0x0000000617089c11 */ /* 0x040fe4000f8418ff */
[C---:B------:R-:W-:Y:S02]  /*09c0*/  @!P1 LEA R16, P3, R23.reuse, UR8, 0x3 ;  /* 0x0000000817109c11 */ /* 0x040fe4000f8618ff */
[C-C-:B------:R-:W-:Y:S02]  /*09d0*/  @!P1 LEA.HI.X R9, R23.reuse, UR7, R24.reuse, 0x3, P2 ;  /* 0x0000000717099c11 */ /* 0x140fe400090f1c18 */
[----:B------:R-:W-:Y:S02]  /*09e0*/  @!P1 LEA.HI.X R17, R23, UR9, R24, 0x3, P3 ;  /* 0x0000000917119c11 */ /* 0x000fe400098f1c18 */
[C---:B------:R-:W-:Y:S01]  /*09f0*/  @!P0 LEA R28, P2, R5.reuse, UR8, 0x3 ;  /* 0x00000008051c8c11 */ /* 0x040fe2000f8418ff */
[----:B------:R0:W2:Y:S04]  /*0a00*/  @!P1 LDG.E.64 R10, desc[UR16][R8.64] ;  /* 0x00000010080a9981 */ /* 0x0000a8000c1e1b00 */
[----:B------:R1:W2:Y:S01]  /*0a10*/  @!P1 LDG.E.64 R20, desc[UR16][R16.64] ;  /* 0x0000001010149981 */ /* 0x0002a2000c1e1b00 */
[----:B------:R-:W-:-:S02]  /*0a20*/  @!P0 LEA R18, P1, R5, UR6, 0x3 ;  /* 0x0000000605128c11 */ /* 0x000fc4000f8218ff */
[----:B------:R-:W-:Y:S02]  /*0a30*/  CS2R R12, SRZ ;  /* 0x00000000000c7805 */ /* 0x000fe4000001ff00 */
[----:B------:R-:W-:Y:S02]  /*0a40*/  CS2R R14, SRZ ;  /* 0x00000000000e7805 */ /* 0x000fe4000001ff00 */
[C-C-:B------:R-:W-:Y:S02]  /*0a50*/  @!P0 LEA.HI.X R29, R5.reuse, UR9, R6.reuse, 0x3, P2 ;  /* 0x00000009051d8c11 */ /* 0x140fe400090f1c06 */
[----:B------:R-:W-:-:S03]  /*0a60*/  @!P0 LEA.HI.X R19, R5, UR7, R6, 0x3, P1 ;  /* 0x0000000705138c11 */ /* 0x000fc600088f1c06 */
[----:B------:R3:W4:Y:S04]  /*0a70*/  @!P0 LDG.E.64 R14, desc[UR16][R28.64] ;  /* 0x000000101c0e8981 */ /* 0x000728000c1e1b00 */
[----:B------:R5:W4:Y:S01]  /*0a80*/  @!P0 LDG.E.64 R12, desc[UR16][R18.64] ;  /* 0x00000010120c8981 */ /* 0x000b22000c1e1b00 */
[----:B0-----:R-:W-:-:S04]  /*0a90*/  IADD3 R9, P2, PT, R5, UR12, RZ ;  /* 0x0000000c05097c10 */ /* 0x001fc8000ff5e0ff */
[----:B------:R-:W-:Y:S02]  /*0aa0*/  ISETP.GE.U32.AND P1, PT, R9, UR13, PT ;  /* 0x0000000d09007c0c */ /* 0x000fe4000bf26070 */
[----:B------:R-:W-:-:S04]  /*0ab0*/  IADD3.X R4, PT, PT, RZ, R6, RZ, P2, !PT ;  /* 0x00000006ff047210 */ /* 0x000fc800017fe4ff */
[----:B------:R-:W-:Y:S02]  /*0ac0*/  ISETP.GE.U32.AND.EX P1, PT, R4, UR14, PT, P1 ;  /* 0x0000000e04007c0c */ /* 0x000fe4000bf26110 */
[----:B------:R-:W-:-:S04]  /*0ad0*/  IADD3 R8, P4, PT, R9, UR12, RZ ;  /* 0x0000000c09087c10 */ /* 0x000fc8000ff9e0ff */
[----:B------:R-:W-:-:S07]  /*0ae0*/  IADD3.X R7, PT, PT, RZ, R4, RZ, P4, !PT ;  /* 0x00000004ff077210 */ /* 0x000fce00027fe4ff */
[----:B------:R-:W-:-:S04]  /*0af0*/  @!P1 LEA R26, P2, R9, UR6, 0x3 ;  /* 0x00000006091a9c11 */ /* 0x000fc8000f8418ff */
[----:B------:R-:W-:Y:S02]  /*0b00*/  @!P1 LEA.HI.X R27, R9, UR7, R4, 0x3, P2 ;  /* 0x00000007091b9c11 */ /* 0x000fe400090f1c04 */
[----:B------:R-:W-:-:S04]  /*0b10*/  ISETP.GE.U32.AND P2, PT, R8, UR13, PT ;  /* 0x0000000d08007c0c */ /* 0x000fc8000bf46070 */
[----:B------:R-:W-:Y:S02]  /*0b20*/  ISETP.GE.U32.AND.EX P2, PT, R7, UR14, PT, P2 ;  /* 0x0000000e07007c0c */ /* 0x000fe4000bf46120 */
[----:B-1----:R-:W-:Y:S02]  /*0b30*/  CS2R R16, SRZ ;  /* 0x0000000000107805 */ /* 0x002fe4000001ff00 */
[C---:B---3--:R-:W-:Y:S02]  /*0b40*/  @!P1 LEA R28, P3, R9.reuse, UR8, 0x3 ;  /* 0x00000008091c9c11 */ /* 0x048fe4000f8618ff */
[----:B-----5:R-:W-:Y:S02]  /*0b50*/  CS2R R18, SRZ ;  /* 0x0000000000127805 */ /* 0x020fe4000001ff00 */
[----:B------:R0:W3:Y:S01]  /*0b60*/  @!P1 LDG.E.64 R16, desc[UR16][R26.64] ;  /* 0x000000101a109981 */ /* 0x0000e2000c1e1b00 */
[----:B------:R-:W-:-:S05]  /*0b70*/  @!P1 LEA.HI.X R29, R9, UR9, R4, 0x3, P3 ;  /* 0x00000009091d9c11 */ /* 0x000fca00098f1c04 */
[----:B------:R1:W3:Y:S01]  /*0b80*/  @!P1 LDG.E.64 R18, desc[UR16][R28.64] ;  /* 0x000000101c129981 */ /* 0x0002e2000c1e1b00 */
[----:B0-----:R-:W-:-:S04]  /*0b90*/  @!P2 LEA R26, P4, R8, UR6, 0x3 ;  /* 0x00000006081aac11 */ /* 0x001fc8000f8818ff */
[----:B------:R-:W-:Y:S01]  /*0ba0*/  @!P2 LEA.HI.X R27, R8, UR7, R7, 0x3, P4 ;  /* 0x00000007081bac11 */ /* 0x000fe2000a0f1c07 */
[----:B--2---:R-:W-:Y:S01]  /*0bb0*/  FADD.FTZ R11, R21, -R11 ;  /* 0x8000000b150b7221 */ /* 0x004fe20000010000 */
[----:B------:R-:W-:-:S03]  /*0bc0*/  FADD.FTZ R10, R20, -R10 ;  /* 0x8000000a140a7221 */ /* 0x000fc60000010000 */
[-C--:B------:R-:W-:Y:S01]  /*0bd0*/  FMUL.FTZ R25, R3, R11.reuse ;  /* 0x0000000b03197220 */ /* 0x080fe20000410000 */
[----:B------:R-:W-:-:S03]  /*0be0*/  FMUL.FTZ R22, R2, R11 ;  /* 0x0000000b02167220 */ /* 0x000fc60000410000 */
[-C--:B------:R-:W-:Y:S01]  /*0bf0*/  FFMA.FTZ R25, R2, R10.reuse, -R25 ;  /* 0x0000000a02197223 */ /* 0x080fe20000010819 */
[----:B------:R-:W-:Y:S01]  /*0c00*/  FFMA.FTZ R22, R3, R10, R22 ;  /* 0x0000000a03167223 */ /* 0x000fe20000010016 */
[----:B------:R-:W-:Y:S01]  /*0c10*/  CS2R R10, SRZ ;  /* 0x00000000000a7805 */ /* 0x000fe2000001ff00 */
[----:B----4-:R-:W-:Y:S01]  /*0c20*/  FADD.FTZ R13, R15, -R13 ;  /* 0x8000000d0f0d7221 */ /* 0x010fe20000010000 */
[----:B------:R-:W-:Y:S01]  /*0c30*/  FADD.FTZ R20, -R25, R20 ;  /* 0x0000001419147221 */ /* 0x000fe20000010100 */
[----:B------:R-:W-:-:S03]  /*0c40*/  FADD.FTZ R12, R14, -R12 ;  /* 0x8000000c0e0c7221 */ /* 0x000fc60000010000 */
[----:B------:R0:W2:Y:S01]  /*0c50*/  @!P2 LDG.E.64 R10, desc[UR16][R26.64] ;  /* 0x000000101a0aa981 */ /* 0x0000a2000c1e1b00 */
[-C--:B------:R-:W-:Y:S01]  /*0c60*/  FMUL.FTZ R25, R3, R13.reuse ;  /* 0x0000000d03197220 */ /* 0x080fe20000410000 */
[----:B-1----:R-:W-:-:S03]  /*0c70*/  FMUL.FTZ R28, R2, R13 ;  /* 0x0000000d021c7220 */ /* 0x002fc60000410000 */
[-C--:B------:R-:W-:Y:S01]  /*0c80*/  FFMA.FTZ R25, R2, R12.reuse, -R25 ;  /* 0x0000000c02197223 */ /* 0x080fe20000010819 */
[----:B------:R-:W-:Y:S01]  /*0c90*/  FFMA.FTZ R28, R3, R12, R28 ;  /* 0x0000000c031c7223 */ /* 0x000fe2000001001c */
[----:B------:R-:W-:Y:S02]  /*0ca0*/  CS2R R12, SRZ ;  /* 0x00000000000c7805 */ /* 0x000fe4000001ff00 */
[----:B0-----:R-:W-:-:S04]  /*0cb0*/  @!P2 LEA R26, P4, R8, UR8, 0x3 ;  /* 0x00000008081aac11 */ /* 0x001fc8000f8818ff */
[----:B------:R-:W-:-:S05]  /*0cc0*/  @!P2 LEA.HI.X R27, R8, UR9, R7, 0x3, P4 ;  /* 0x00000009081bac11 */ /* 0x000fca000a0f1c07 */
[----:B------:R0:W2:Y:S01]  /*0cd0*/  @!P2 LDG.E.64 R12, desc[UR16][R26.64] ;  /* 0x000000101a0ca981 */ /* 0x0000a2000c1e1b00 */
[----:B------:R-:W-:-:S04]  /*0ce0*/  ISETP.GE.U32.AND P3, PT, R23, UR13, PT ;  /* 0x0000000d17007c0c */ /* 0x000fc8000bf66070 */
[----:B------:R-:W-:Y:S01]  /*0cf0*/  ISETP.GE.U32.AND.EX P3, PT, R24, UR14, PT, P3 ;  /* 0x0000000e18007c0c */ /* 0x000fe2000bf66130 */
[----:B------:R-:W-:Y:S01]  /*0d00*/  FADD.FTZ R21, -R22, R21 ;  /* 0x0000001516157221 */ /* 0x000fe20000010100 */
[----:B------:R-:W-:Y:S01]  /*0d10*/  FADD.FTZ R14, -R25, R14 ;  /* 0x0000000e190e7221 */ /* 0x000fe20000010100 */
[----:B0-----:R-:W-:-:S10]  /*0d20*/  @!P0 LEA R26, P4, R5, UR10, 0x3 ;  /* 0x0000000a051a8c11 */ /* 0x001fd4000f8818ff */
[----:B------:R-:W-:-:S04]  /*0d30*/  @!P3 LEA R22, P5, R23, UR10, 0x3 ;  /* 0x0000000a1716bc11 */ /* 0x000fc8000f8a18ff */
[----:B------:R-:W-:Y:S02]  /*0d40*/  @!P3 LEA.HI.X R23, R23, UR11, R24, 0x3, P5 ;  /* 0x0000000b1717bc11 */ /* 0x000fe4000a8f1c18 */
[----:B------:R-:W-:Y:S01]  /*0d50*/  @!P1 LEA R24, P5, R9, UR10, 0x3 ;  /* 0x0000000a09189c11 */ /* 0x000fe2000f8a18ff */
[----:B---3--:R-:W-:Y:S01]  /*0d60*/  FADD.FTZ R17, R19, -R17 ;  /* 0x8000001113117221 */ /* 0x008fe20000010000 */
[----:B------:R-:W-:Y:S02]  /*0d70*/  @!P0 LEA.HI.X R27, R5, UR11, R6, 0x3, P4 ;  /* 0x0000000b051b8c11 */ /* 0x000fe4000a0f1c06 */
[----:B------:R-:W-:Y:S02]  /*0d80*/  @!P1 LEA.HI.X R25, R9, UR11, R4, 0x3, P5 ;  /* 0x0000000b09199c11 */ /* 0x000fe4000a8f1c04 */
[----:B------:R-:W-:Y:S01]  /*0d90*/  @!P2 LEA R4, P4, R8, UR10, 0x3 ;  /* 0x0000000a0804ac11 */ /* 0x000fe2000f8818ff */
[----:B------:R-:W-:Y:S01]  /*0da0*/  FADD.FTZ R16, R18, -R16 ;  /* 0x8000001012107221 */ /* 0x000fe20000010000 */
[-C--:B------:R-:W-:Y:S01]  /*0db0*/  FMUL.FTZ R9, R3, R17.reuse ;  /* 0x0000001103097220 */ /* 0x080fe20000410000 */
[----:B------:R-:W-:Y:S01]  /*0dc0*/  FMUL.FTZ R6, R2, R17 ;  /* 0x0000001102067220 */ /* 0x000fe20000410000 */
[----:B------:R-:W-:-:S02]  /*0dd0*/  @!P2 LEA.HI.X R5, R8, UR11, R7, 0x3, P4 ;  /* 0x0000000b0805ac11 */ /* 0x000fc4000a0f1c07 */
[-C--:B------:R-:W-:Y:S01]  /*0de0*/  FFMA.FTZ R9, R2, R16.reuse, -R9 ;  /* 0x0000001002097223 */ /* 0x080fe20000010809 */
[----:B------:R-:W-:Y:S01]  /*0df0*/  FFMA.FTZ R6, R3, R16, R6 ;  /* 0x0000001003067223 */ /* 0x000fe20000010006 */
[----:B------:R-:W-:Y:S02]  /*0e00*/  FADD.FTZ R15, -R28, R15 ;  /* 0x0000000f1c0f7221 */ /* 0x000fe40000010100 */
[----:B------:R-:W-:Y:S01]  /*0e10*/  FADD.FTZ R18, -R9, R18 ;  /* 0x0000001209127221 */ /* 0x000fe20000010100 */
[----:B------:R-:W-:Y:S01]  /*0e20*/  FADD.FTZ R19, -R6, R19 ;  /* 0x0000001306137221 */ /* 0x000fe20000010100 */
        /* <DEDUP_REMOVED lines=9> */
[-C--:B------:R-:W-:Y:S01]  /*0ec0*/  FMUL.FTZ R7, R3, R11.reuse ;  /* 0x0000000b03077220 */ /* 0x080fe20000410000 */
[----:B------:R-:W-:-:S03]  /*0ed0*/  FMUL.FTZ R8, R2, R11 ;  /* 0x0000000b02087220 */ /* 0x000fc60000410000 */
[-C--:B------:R-:W-:Y:S01]  /*0ee0*/  FFMA.FTZ R7, R2, R10.reuse, -R7 ;  /* 0x0000000a02077223 */ /* 0x080fe20000010807 */
[----:B------:R-:W-:-:S03]  /*0ef0*/  FFMA.FTZ R8, R3, R10, R8 ;  /* 0x0000000a03087223 */ /* 0x000fc60000010008 */
[----:B------:R-:W-:Y:S01]  /*0f00*/  FADD.FTZ R12, -R7, R12 ;  /* 0x0000000c070c7221 */ /* 0x000fe20000010100 */
[----:B------:R-:W-:-:S05]  /*0f10*/  FADD.FTZ R13, -R8, R13 ;  /* 0x0000000d080d7221 */ /* 0x000fca0000010100 */
[----:B------:R3:W-:Y:S01]  /*0f20*/  @!P2 STG.E.64 desc[UR16][R4.64], R12 ;  /* 0x0000000c0400a986 */ /* 0x0007e2000c101b10 */
[----:B------:R-:W-:Y:S05]  /*0f30*/  BRA.U !UP0, `(.L_x_165) ;  /* 0xfffffff908747547 */ /* 0x000fea000b83ffff */
[----:B------:R-:W-:Y:S05]  /*0f40*/  EXIT ;  /* 0x000000000000794d */ /* 0x000fea0003800000 */
.L_x_162:
[----:B------:R-:W0:Y:S02]  /*0f50*/  S2R R0, SR_TID.X ;  /* 0x0000000000007919 */ /* 0x000e240000002100 */
[----:B0-----:R-:W-:-:S03]  /*0f60*/  IMAD.WIDE.U32 R2, R0, 0x4, RZ ;  /* 0x0000000400027825 */ /* 0x001fc600078e00ff */
[----:B------:R-:W-:-:S04]  /*0f70*/  ISETP.GE.U32.AND P0, PT, R2, UR12, PT ;  /* 0x0000000c02007c0c */ /* 0x000fc8000bf06070 */
[----:B------:R-:W-:-:S13]  /*0f80*/  ISETP.GE.AND.EX P0, PT, R3, UR4, PT, P0 ;  /* 0x0000000403007c0c */ /* 0x000fda000bf06300 */
[----:B------:R-:W-:Y:S05]  /*0f90*/  @P0 EXIT ;  /* 0x000000000000094d */ /* 0x000fea0003800000 */
[----:B------:R-:W0:Y:S01]  /*0fa0*/  LDCU.64 UR14, c[0x0][0xfd0] ;  /* 0x0001fa00ff0e77ac */ /* 0x000e220008000a00 */
[----:B------:R-:W1:Y:S01]  /*0fb0*/  LDCU UR5, c[0x0][0x360] ;  /* 0x00006c00ff0577ac */ /* 0x000e620008000800 */
[----:B0-----:R-:W-:Y:S02]  /*0fc0*/  MOV R2, UR15 ;  /* 0x0000000f00027c02 */ /* 0x001fe40008000f00 */
[----:B------:R-:W-:-:S03]  /*0fd0*/  MOV R3, UR14 ;  /* 0x0000000e00037c02 */ /* 0x000fc60008000f00 */
[----:B------:R-:W-:-:S04]  /*0fe0*/  FMUL.FTZ R2, R2, UR15 ;  /* 0x0000000f02027c20 */ /* 0x000fc80008410000 */
[----:B------:R-:W-:Y:S01]  /*0ff0*/  FFMA.FTZ R2, R3, UR14, R2 ;  /* 0x0000000e03027c23 */ /* 0x000fe20008010002 */
[----:B------:R-:W-:-:S04]  /*1000*/  HFMA2 R3, -RZ, RZ, 0, 0 ;  /* 0x00000000ff037431 */ /* 0x000fc800000001ff */
[----:B------:R-:W-:-:S13]  /*1010*/  FSETP.GEU.FTZ.AND P0, PT, R2, 0.25, PT ;  /* 0x3e8000000200780b */ /* 0x000fda0003f1e000 */
[----:B-1----:R-:W-:Y:S05]  /*1020*/  @P0 BRA `(.L_x_166) ;  /* 0x0000000000d40947 */ /* 0x002fea0003800000 */
.L_x_167:
[C---:B------:R-:W-:Y:S02]  /*1030*/  SHF.L.U32 R2, R0.reuse, 0x5, RZ ;  /* 0x0000000500027819 */ /* 0x040fe400000006ff */
[----:B------:R-:W-:Y:S02]  /*1040*/  SHF.L.U64.HI R20, R0, 0x5, R3 ;  /* 0x0000000500147819 */ /* 0x000fe40000010203 */
[C---:B0-----:R-:W-:Y:S02]  /*1050*/  IADD3 R4, P0, PT, R2.reuse, UR6, RZ ;  /* 0x0000000602047c10 */ /* 0x041fe4000ff1e0ff */
[----:B------:R-:W-:Y:S02]  /*1060*/  IADD3 R22, P1, PT, R2, UR8, RZ ;  /* 0x0000000802167c10 */ /* 0x000fe4000ff3e0ff */
[C---:B------:R-:W-:Y:S02]  /*1070*/  IADD3.X R5, PT, PT, R20.reuse, UR7, RZ, P0, !PT ;  /* 0x0000000714057c10 */ /* 0x040fe400087fe4ff */
[----:B------:R-:W-:-:S04]  /*1080*/  IADD3.X R23, PT, PT, R20, UR9, RZ, P1, !PT ;  /* 0x0000000914177c10 */ /* 0x000fc80008ffe4ff */
[----:B------:R-:W2:Y:S04]  /*1090*/  LDG.E.ENL2.256 R4, R8, desc[UR16][R4.64] ;  /* 0xfe0000100408797e */ /* 0x000ea80008121904 */
[----:B------:R-:W2:Y:S02]  /*10a0*/  LDG.E.ENL2.256 R16, R12, desc[UR16][R22.64] ;  /* 0xfe000010160c797e */ /* 0x000ea40008121910 */
[----:B--2---:R-:W-:Y:S01]  /*10b0*/  FADD.FTZ R13, -R9, R13 ;  /* 0x0000000d090d7221 */ /* 0x004fe20000010100 */
[----:B------:R-:W-:Y:S01]  /*10c0*/  FADD.FTZ R24, -R11, R15 ;  /* 0x0000000f0b187221 */ /* 0x000fe20000010100 */
[----:B------:R-:W-:Y:S01]  /*10d0*/  FADD.FTZ R12, -R8, R12 ;  /* 0x0000000c080c7221 */ /* 0x000fe20000010100 */
[----:B------:R-:W-:Y:S01]  /*10e0*/  FADD.FTZ R14, -R10, R14 ;  /* 0x0000000e0a0e7221 */ /* 0x000fe20000010100 */
[C---:B------:R-:W-:Y:S01]  /*10f0*/  FMUL.FTZ R15, R13.reuse, UR15 ;  /* 0x0000000f0d0f7c20 */ /* 0x040fe20008410000 */
[----:B------:R-:W-:Y:S01]  /*1100*/  FMUL.FTZ R21, R13, UR14 ;  /* 0x0000000e0d157c20 */ /* 0x000fe20008410000 */
[C---:B------:R-:W-:Y:S01]  /*1110*/  FMUL.FTZ R23, R24.reuse, UR15 ;  /* 0x0000000f18177c20 */ /* 0x040fe20008410000 */
[----:B------:R-:W-:Y:S01]  /*1120*/  FMUL.FTZ R25, R24, UR14 ;  /* 0x0000000e18197c20 */ /* 0x000fe20008410000 */
[C---:B------:R-:W-:Y:S01]  /*1130*/  FFMA.FTZ R13, R12.reuse, UR14, -R15 ;  /* 0x0000000e0c0d7c23 */ /* 0x040fe2000801080f */
[----:B------:R-:W-:Y:S01]  /*1140*/  FADD.FTZ R17, -R5, R17 ;  /* 0x0000001105117221 */ /* 0x000fe20000010100 */
[----:B------:R-:W-:Y:S01]  /*1150*/  FADD.FTZ R19, -R7, R19 ;  /* 0x0000001307137221 */ /* 0x000fe20000010100 */
[----:B------:R-:W-:Y:S01]  /*1160*/  FFMA.FTZ R12, R12, UR15, R21 ;  /* 0x0000000f0c0c7c23 */ /* 0x000fe20008010015 */
[C---:B------:R-:W-:Y:S01]  /*1170*/  FFMA.FTZ R15, R14.reuse, UR14, -R23 ;  /* 0x0000000e0e0f7c23 */ /* 0x040fe20008010817 */
[----:B------:R-:W-:Y:S01]  /*1180*/  FFMA.FTZ R14, R14, UR15, R25 ;  /* 0x0000000f0e0e7c23 */ /* 0x000fe20008010019 */
[----:B------:R-:W-:Y:S01]  /*1190*/  FADD.FTZ R16, -R4, R16 ;  /* 0x0000001004107221 */ /* 0x000fe20000010100 */
[----:B------:R-:W-:Y:S01]  /*11a0*/  FADD.FTZ R18, -R6, R18 ;  /* 0x0000001206127221 */ /* 0x000fe20000010100 */
[----:B------:R-:W-:Y:S01]  /*11b0*/  FMUL.FTZ R21, R17, UR15 ;  /* 0x0000000f11157c20 */ /* 0x000fe20008410000 */
[----:B------:R-:W-:Y:S01]  /*11c0*/  FMUL.FTZ R25, R19, UR15 ;  /* 0x0000000f13197c20 */ /* 0x000fe20008410000 */
[----:B------:R-:W-:Y:S01]  /*11d0*/  FADD.FTZ R9, R9, R12 ;  /* 0x0000000c09097221 */ /* 0x000fe20000010000 */
[----:B------:R-:W-:Y:S01]  /*11e0*/  FMUL.FTZ R23, R17, UR14 ;  /* 0x0000000e11177c20 */ /* 0x000fe20008410000 */
[----:B------:R-:W-:Y:S01]  /*11f0*/  FMUL.FTZ R27, R19, UR14 ;  /* 0x0000000e131b7c20 */ /* 0x000fe20008410000 */
[----:B------:R-:W-:Y:S01]  /*1200*/  IADD3 R12, P0, PT, R2, UR10, RZ ;  /* 0x0000000a020c7c10 */ /* 0x000fe2000ff1e0ff */
[----:B------:R-:W-:Y:S01]  /*1210*/  FFMA.FTZ R17, R16, UR14, -R21 ;  /* 0x0000000e10117c23 */ /* 0x000fe20008010815 */
[----:B------:R-:W-:Y:S01]  /*1220*/  FFMA.FTZ R19, R18, UR14, -R25 ;  /* 0x0000000e12137c23 */ /* 0x000fe20008010819 */
[----:B------:R-:W-:Y:S01]  /*1230*/  FADD.FTZ R8, R8, R13 ;  /* 0x0000000d08087221 */ /* 0x000fe20000010000 */
[----:B------:R-:W-:Y:S01]  /*1240*/  FFMA.FTZ R16, R16, UR15, R23 ;  /* 0x0000000f10107c23 */ /* 0x000fe20008010017 */
[----:B------:R-:W-:Y:S01]  /*1250*/  FFMA.FTZ R18, R18, UR15, R27 ;  /* 0x0000000f12127c23 */ /* 0x000fe2000801001b */
[----:B------:R-:W-:Y:S01]  /*1260*/  IADD3.X R13, PT, PT, R20, UR11, RZ, P0, !PT ;  /* 0x0000000b140d7c10 */ /* 0x000fe200087fe4ff */
[----:B------:R-:W-:Y:S01]  /*1270*/  FADD.FTZ R10, R10, R15 ;  /* 0x0000000f0a0a7221 */ /* 0x000fe20000010000 */
[----:B------:R-:W-:Y:S01]  /*1280*/  IADD3 R0, P0, PT, R0, UR5, RZ ;  /* 0x0000000500007c10 */ /* 0x000fe2000ff1e0ff */
[----:B------:R-:W-:Y:S01]  /*1290*/  FADD.FTZ R11, R11, R14 ;  /* 0x0000000e0b0b7221 */ /* 0x000fe20000010000 */
[----:B------:R-:W-:Y:S01]  /*12a0*/  FADD.FTZ R4, R4, R17 ;  /* 0x0000001104047221 */ /* 0x000fe20000010000 */
[----:B------:R-:W-:Y:S01]  /*12b0*/  FADD.FTZ R5, R5, R16 ;  /* 0x0000001005057221 */ /* 0x000fe20000010000 */
[----:B------:R-:W-:Y:S01]  /*12c0*/  FADD.FTZ R6, R6, R19 ;  /* 0x0000001306067221 */ /* 0x000fe20000010000 */
[----:B------:R-:W-:Y:S01]  /*12d0*/  FADD.FTZ R7, R7, R18 ;  /* 0x0000001207077221 */ /* 0x000fe20000010000 */
[----:B------:R-:W-:-:S02]  /*12e0*/  SHF.L.U32 R2, R0, 0x2, RZ ;  /* 0x0000000200027819 */ /* 0x000fc400000006ff */
[----:B------:R-:W-:Y:S02]  /*12f0*/  IADD3.X R3, PT, PT, RZ, R3, RZ, P0, !PT ;  /* 0x00000003ff037210 */ /* 0x000fe400007fe4ff */
[----:B------:R0:W-:Y:S01]  /*1300*/  STG.E.ENL2.256 desc[UR16][R12.64], R8, R4 ;  /* 0xf80000080c04797f */ /* 0x0001e2000f121810 */
[----:B------:R-:W-:Y:S02]  /*1310*/  ISETP.LT.U32.AND P1, PT, R2, UR12, PT ;  /* 0x0000000c02007c0c */ /* 0x000fe4000bf21070 */
[C---:B------:R-:W-:Y:S02]  /*1320*/  LOP3.LUT P0, RZ, R0.reuse, 0xffffc000, RZ, 0xc0, !PT ;  /* 0xffffc00000ff7812 */ /* 0x040fe4000780c0ff */
[----:B------:R-:W-:Y:S02]  /*1330*/  SHF.L.U64.HI R2, R0, 0x2, R3 ;  /* 0x0000000200027819 */ /* 0x000fe40000010203 */
[----:B------:R-:W-:Y:S02]  /*1340*/  LOP3.LUT P0, RZ, R3, 0x3fffffff, RZ, 0xc0, P0 ;  /* 0x3fffffff03ff7812 */ /* 0x000fe4000000c0ff */
[----:B------:R-:W-:-:S13]  /*1350*/  ISETP.LT.AND.EX P1, PT, R2, UR4, PT, P1 ;  /* 0x0000000402007c0c */ /* 0x000fda000bf21310 */
[----:B------:R-:W-:Y:S05]  /*1360*/  @!P0 BRA P1, `(.L_x_167) ;  /* 0xfffffffc00308947 */ /* 0x000fea000083ffff */
[----:B------:R-:W-:Y:S05]  /*1370*/  EXIT ;  /* 0x000000000000794d */ /* 0x000fea0003800000 */
.L_x_166:
[----:B------:R-:W-:Y:S01]  /*1380*/  MOV R20, UR14 ;  /* 0x0000000e00147c02 */ /* 0x000fe20008000f00 */
[----:B------:R-:W-:-:S04]  /*1390*/  FADD.FTZ R2, RZ, -UR15 ;  /* 0x8000000fff027e21 */ /* 0x000fc80008010000 */
[----:B------:R-:W-:-:S07]  /*13a0*/  FADD.FTZ R20, -R20, 1 ;  /* 0x3f80000014147421 */ /* 0x000fce0000010100 */
.L_x_168:
[C---:B------:R-:W-:Y:S02]  /*13b0*/  SHF.L.U32 R22, R0.reuse, 0x5, RZ ;  /* 0x0000000500167819 */ /* 0x040fe400000006ff */
[----:B------:R-:W-:Y:S02]  /*13c0*/  SHF.L.U64.HI R21, R0, 0x5, R3 ;  /* 0x0000000500157819 */ /* 0x000fe40000010203 */
[C---:B------:R-:W-:Y:S02]  /*13d0*/  IADD3 R14, P0, PT, R22.reuse, UR6, RZ ;  /* 0x00000006160e7c10 */ /* 0x040fe4000ff1e0ff */
[----:B0-----:R-:W-:Y:S02]  /*13e0*/  IADD3 R4, P1, PT, R22, UR8, RZ ;  /* 0x0000000816047c10 */ /* 0x001fe4000ff3e0ff */
        /* <DEDUP_REMOVED lines=8> */
[----:B------:R-:W-:Y:S01]  /*1470*/  FADD.FTZ R11, -R13, R5 ;  /* 0x000000050d0b7221 */ /* 0x000fe20000010100 */
[-C--:B------:R-:W-:Y:S01]  /*1480*/  FMUL.FTZ R8, R2, R29.reuse ;  /* 0x0000001d02087220 */ /* 0x080fe20000410000 */
[----:B------:R-:W-:Y:S01]  /*1490*/  FADD.FTZ R9, -R12, R4 ;  /* 0x000000040c097221 */ /* 0x000fe20000010100 */
[----:B------:R-:W-:Y:S01]  /*14a0*/  FADD.FTZ R13, -R14, R6 ;  /* 0x000000060e0d7221 */ /* 0x000fe20000010100 */
[----:B------:R-:W-:Y:S01]  /*14b0*/  FMUL.FTZ R29, R20, R29 ;  /* 0x0000001d141d7220 */ /* 0x000fe20000410000 */
[-C--:B------:R-:W-:Y:S01]  /*14c0*/  FMUL.FTZ R12, R2, R10.reuse ;  /* 0x0000000a020c7220 */ /* 0x080fe20000410000 */
[C---:B------:R-:W-:Y:S01]  /*14d0*/  FMUL.FTZ R14, R20.reuse, R10 ;  /* 0x0000000a140e7220 */ /* 0x040fe20000410000 */
[----:B------:R-:W-:Y:S01]  /*14e0*/  FADD.FTZ R27, -R15, R7 ;  /* 0x000000070f1b7221 */ /* 0x000fe20000010100 */
[-C--:B------:R-:W-:Y:S01]  /*14f0*/  FFMA.FTZ R15, R20, R23.reuse, -R8 ;  /* 0x00000017140f7223 */ /* 0x080fe20000010808 */
[----:B------:R-:W-:Y:S01]  /*1500*/  FFMA.FTZ R8, R2, R23, R29 ;  /* 0x0000001702087223 */ /* 0x000fe2000001001d */
[-C--:B------:R-:W-:Y:S01]  /*1510*/  FFMA.FTZ R23, R20, R25.reuse, -R12 ;  /* 0x0000001914177223 */ /* 0x080fe2000001080c */
[C---:B------:R-:W-:Y:S01]  /*1520*/  FFMA.FTZ R14, R2.reuse, R25, R14 ;  /* 0x00000019020e7223 */ /* 0x040fe2000001000e */
[-C--:B------:R-:W-:Y:S01]  /*1530*/  FMUL.FTZ R25, R2, R11.reuse ;  /* 0x0000000b02197220 */ /* 0x080fe20000410000 */
[----:B------:R-:W-:Y:S01]  /*1540*/  FMUL.FTZ R29, R20, R11 ;  /* 0x0000000b141d7220 */ /* 0x000fe20000410000 */
[----:B------:R-:W-:Y:S01]  /*1550*/  FMUL.FTZ R10, R2, R27 ;  /* 0x0000001b020a7220 */ /* 0x000fe20000410000 */
[----:B------:R-:W-:Y:S01]  /*1560*/  FADD.FTZ R17, R17, -R8 ;  /* 0x8000000811117221 */ /* 0x000fe20000010000 */
[-C--:B------:R-:W-:Y:S01]  /*1570*/  FFMA.FTZ R11, R20, R9.reuse, -R25 ;  /* 0x00000009140b7223 */ /* 0x080fe20000010819 */
[----:B------:R-:W-:Y:S01]  /*1580*/  FFMA.FTZ R12, R2, R9, R29 ;  /* 0x00000009020c7223 */ /* 0x000fe2000001001d */
[C---:B------:R-:W-:Y:S01]  /*1590*/  FFMA.FTZ R9, R20.reuse, R13, -R10 ;  /* 0x0000000d14097223 */ /* 0x040fe2000001080a */
[----:B------:R-:W-:Y:S01]  /*15a0*/  FMUL.FTZ R27, R20, R27 ;  /* 0x0000001b141b7220 */ /* 0x000fe20000410000 */
[----:B------:R-:W-:Y:S01]  /*15b0*/  IADD3 R8, P0, PT, R22, UR10, RZ ;  /* 0x0000000a16087c10 */ /* 0x000fe2000ff1e0ff */
[----:B------:R-:W-:Y:S01]  /*15c0*/  FADD.FTZ R16, R16, -R15 ;  /* 0x8000000f10107221 */ /* 0x000fe20000010000 */
[----:B------:R-:W-:Y:S01]  /*15d0*/  FADD.FTZ R6, R6, -R9 ;  /* 0x8000000906067221 */ /* 0x000fe20000010000 */
[----:B------:R-:W-:Y:S01]  /*15e0*/  FFMA.FTZ R10, R2, R13, R27 ;  /* 0x0000000d020a7223 */ /* 0x000fe2000001001b */
[----:B------:R-:W-:Y:S01]  /*15f0*/  IADD3.X R9, PT, PT, R21, UR11, RZ, P0, !PT ;  /* 0x0000000b15097c10 */ /* 0x000fe200087fe4ff */
[----:B------:R-:W-:Y:S01]  /*1600*/  FADD.FTZ R18, R18, -R23 ;  /* 0x8000001712127221 */ /* 0x000fe20000010000 */
[----:B------:R-:W-:Y:S01]  /*1610*/  IADD3 R0, P0, PT, R0, UR5, RZ ;  /* 0x0000000500007c10 */ /* 0x000fe2000ff1e0ff */
[----:B------:R-:W-:Y:S01]  /*1620*/  FADD.FTZ R19, R19, -R14 ;  /* 0x8000000e13137221 */ /* 0x000fe20000010000 */
[----:B------:R-:W-:Y:S01]  /*1630*/  FADD.FTZ R4, R4, -R11 ;  /* 0x8000000b04047221 */ /* 0x000fe20000010000 */
[----:B------:R-:W-:Y:S01]  /*1640*/  FADD.FTZ R5, R5, -R12 ;  /* 0x8000000c05057221 */ /* 0x000fe20000010000 */
[----:B------:R-:W-:Y:S01]  /*1650*/  FADD.FTZ R7, R7, -R10 ;  /* 0x8000000a07077221 */ /* 0x000fe20000010000 */
        /* <DEDUP_REMOVED lines=10> */
.L_x_169:
        /* <DEDUP_REMOVED lines=16> */
.L_x_332:


//--------------------- .text._ZN2at6native52_GLOBAL__N__ff984223_19_ForeachTernaryOp_cu_5285c63625multi_tensor_apply_kernelINS1_18TensorListMetadataILi3EEENS1_22TernaryOpScalarFunctorIN3c107complexIdEELi3ELi2ELi2EEEJNS0_11LerpFunctorIS8_EES8_EEEvT_T0_DpT1_ --------------------------
	.section	.text._ZN2at6native52_GLOBAL__N__ff984223_19_ForeachTernaryOp_cu_5285c63625multi_tensor_apply_kernelINS1_18TensorListMetadataILi3EEENS1_22TernaryOpScalarFunctorIN3c107complexIdEELi3ELi2ELi2EEEJNS0_11LerpFunctorIS8_EES8_EEEvT_T0_DpT1_,"ax",@progbits
	.align	128
.text._ZN2at6native52_GLOBAL__N__ff984223_19_ForeachTernaryOp_cu_5285c63625multi_tensor_apply_kernelINS1_18TensorListMetadataILi3EEENS1_22TernaryOpScalarFunctorIN3c107complexIdEELi3ELi2ELi2EEEJNS0_11LerpFunctorIS8_EES8_EEEvT_T0_DpT1_:
        .type           _ZN2at6native52_GLOBAL__N__ff984223_19_ForeachTernaryOp_cu_5285c63625multi_tensor_apply_kernelINS1_18TensorListMetadataILi3EEENS1_22TernaryOpScalarFunctorIN3c107complexIdEELi3ELi2ELi2EEEJNS0_11LerpFunctorIS8_EES8_EEEvT_T0_DpT1_,@function
        .size           _ZN2at6native52_GLOBAL__N__ff984223_19_ForeachTernaryOp_cu_5285c63625multi_tensor_apply_kernelINS1_18TensorListMetadataILi3EEENS1_22TernaryOpScalarFunctorIN3c107complexIdEELi3ELi2ELi2EEEJNS0_11LerpFunctorIS8_EES8_EEEvT_T0_DpT1_,(.L_x_333 - _ZN2at6native52_GLOBAL__N__ff984223_19_ForeachTernaryOp_cu_5285c63625multi_tensor_apply_kernelINS1_18TensorListMetadataILi3EEENS1_22TernaryOpScalarFunctorIN3c107complexIdEELi3ELi2ELi2EEEJNS0_11LerpFunctorIS8_EES8_EEEvT_T0_DpT1_)
        .other          _ZN2at6native52_GLOBAL__N__ff984223_19_ForeachTernaryOp_cu_5285c63625multi_tensor_apply_kernelINS1_18TensorListMetadataILi3EEENS1_22TernaryOpScalarFunctorIN3c107complexIdEELi3ELi2ELi2EEEJNS0_11LerpFunctorIS8_EES8_EEEvT_T0_DpT1_,@"STO_CUDA_ENTRY STV_DEFAULT"
_ZN2at6native52_GLOBAL__N__ff984223_19_ForeachTernaryOp_cu_5285c63625multi_tensor_apply_kernelINS1_18TensorListMetadataILi3EEENS1_22TernaryOpScalarFunctorIN3c107complexIdEELi3ELi2ELi2EEEJNS0_11LerpFunctorIS8_EES8_EEEvT_T0_DpT1_:
        /* <DEDUP_REMOVED lines=9> */
[----:B------:R-:W3:Y:S08]  /*0090*/  LDC.64 R10, c[0x0][R0+0x500] ;  /* 0x00014000000a7b82 */ /* 0x000ef00000000a00 */
[----:B------:R-:W4:Y:S01]  /*00a0*/  LDC.64 R40, c[0x0][R0+0x380] ;  /* 0x0000e00000287b82 */ /* 0x000f220000000a00 */
[----:B--2---:R-:W-:Y:S01]  /*00b0*/  IMAD.WIDE R8, R5, 0x100000, R8 ;  /* 0x0010000005087825 */ /* 0x004fe200078e0208 */
[----:B0-----:R-:W-:-:S04]  /*00c0*/  LOP3.LUT R7, R2, 0x3, RZ, 0xc0, !PT ;  /* 0x0000000302077812 */ /* 0x001fc800078ec0ff */
[----:B------:R-:W-:Y:S01]  /*00d0*/  LOP3.LUT R7, R7, 0x3f, R8, 0xf8, !PT ;  /* 0x0000003f07077812 */ /* 0x000fe200078ef808 */
[----:B---3--:R-:W-:-:S03]  /*00e0*/  IMAD.WIDE R10, R5, 0x100000, R10 ;  /* 0x00100000050a7825 */ /* 0x008fc600078e020a */
[----:B------:R-:W-:Y:S01]  /*00f0*/  LOP3.LUT R7, R7, 0x3f, R10, 0xf8, !PT ;  /* 0x0000003f07077812 */ /* 0x000fe200078ef80a */
[----:B----4-:R-:W-:-:S04]  /*0100*/  IMAD.WIDE R40, R5, 0x100000, R40 ;  /* 0x0010000005287825 */ /* 0x010fc800078e0228 */
        /* <DEDUP_REMOVED lines=10> */
[----:B------:R-:W1:Y:S01]  /*01b0*/  LDCU UR7, c[0x0][0x360] ;  /* 0x00006c00ff0777ac */ /* 0x000e620008000800 */
[----:B------:R-:W-:-:S04]  /*01c0*/  ISETP.LT.U32.AND P0, PT, R2, 0x10000, PT ;  /* 0x000100000200780c */ /* 0x000fc80003f01070 */
[C---:B------:R-:W-:Y:S02]  /*01d0*/  ISETP.LT.U32.AND.EX P0, PT, R3.reuse, RZ, PT, P0 ;  /* 0x000000ff0300720c */ /* 0x040fe40003f01100 */
[----:B------:R-:W2:Y:S02]  /*01e0*/  LDC.64 R6, c[0x0][0xfd0] ;  /* 0x0003f400ff067b82 */ /* 0x000ea40000000a00 */
[----:B------:R-:W-:Y:S02]  /*01f0*/  SEL R2, R2, 0x10000, P0 ;  /* 0x0001000002027807 */ /* 0x000fe40000000000 */
[----:B------:R-:W-:Y:S01]  /*0200*/  SEL R3, R3, RZ, P0 ;  /* 0x000000ff03037207 */ /* 0x000fe20000000000 */
[----:B-1----:R-:W-:Y:S01]  /*0210*/  USHF.L.U32 UR6, UR7, 0x2, URZ ;  /* 0x0000000207067899 */ /* 0x002fe200080006ff */
        /* <DEDUP_REMOVED lines=10> */
[----:B0-----:R-:W0:Y:S02]  /*02c0*/  DSETP.GEU.AND P0, PT, R4, 0.25, PT ;  /* 0x3fd000000400742a */ /* 0x001e240003f0e000 */
[----:B0-----:R-:W-:Y:S05]  /*02d0*/  @P0 BRA `(.L_x_171) ;  /* 0x0000000c00880947 */ /* 0x001fea0003800000 */
[----:B------:R-:W0:Y:S01]  /*02e0*/  S2R R34, SR_TID.X ;  /* 0x0000000000227919 */ /* 0x000e220000002100 */
[----:B------:R-:W1:Y:S01]  /*02f0*/  LDCU.128 UR12, c[0x0][0xfd0] ;  /* 0x0001fa00ff0c77ac */ /* 0x000e620008000c00 */
[----:B------:R-:W-:Y:S01]  /*0300*/  UMOV UR4, URZ ;  /* 0x000000ff00047c82 */ /* 0x000fe20008000000 */
[----:B------:R-:W-:-:S05]  /*0310*/  UMOV UR5, URZ ;  /* 0x000000ff00057c82 */ /* 0x000fca0008000000 */
.L_x_172:
[----:B0-----:R-:W-:Y:S02]  /*0320*/  IADD3 R29, P1, PT, R34, UR4, RZ ;  /* 0x00000004221d7c10 */ /* 0x001fe4000ff3e0ff */
[----:B---3--:R-:W-:Y:S02]  /*0330*/  CS2R R6, SRZ ;  /* 0x0000000000067805 */ /* 0x008fe4000001ff00 */
[----:B------:R-:W-:Y:S02]  /*0340*/  CS2R R4, SRZ ;  /* 0x0000000000047805 */ /* 0x000fe4000001ff00 */
[----:B------:R-:W-:Y:S02]  /*0350*/  CS2R R14, SRZ ;  /* 0x00000000000e7805 */ /* 0x000fe4000001ff00 */
[----:B------:R-:W-:Y:S01]  /*0360*/  ISETP.GE.U32.AND P0, PT, R29, R2, PT ;  /* 0x000000021d00720c */ /* 0x000fe20003f06070 */
[----:B------:R-:W-:Y:S01]  /*0370*/  IMAD.X R0, RZ, RZ, UR5, P1 ;  /* 0x00000005ff007e24 */ /* 0x000fe200088e06ff */
[----:B------:R-:W-:-:S04]  /*0380*/  CS2R R12, SRZ ;  /* 0x00000000000c7805 */ /* 0x000fc8000001ff00 */
[----:B------:R-:W-:-:S13]  /*0390*/  ISETP.GE.U32.AND.EX P0, PT, R0, R3, PT, P0 ;  /* 0x000000030000720c */ /* 0x000fda0003f06100 */
[C---:B------:R-:W-:Y:S02]  /*03a0*/  @!P0 LEA R18, P1, R29.reuse, R40, 0x4 ;  /* 0x000000281d128211 */ /* 0x040fe400078220ff */
[C---:B------:R-:W-:Y:S02]  /*03b0*/  @!P0 LEA R20, P2, R29.reuse, R10, 0x4 ;  /* 0x0000000a1d148211 */ /* 0x040fe400078420ff */
[C-C-:B------:R-:W-:Y:S02]  /*03c0*/  @!P0 LEA.HI.X R19, R29.reuse, R41, R0.reuse, 0x4, P1 ;  /* 0x000000291d138211 */ /* 0x140fe400008f2400 */
[----:B------:R-:W-:-:S03]  /*03d0*/  @!P0 LEA.HI.X R21, R29, R11, R0, 0x4, P2 ;  /* 0x0000000b1d158211 */ /* 0x000fc600010f2400 */
[----:B------:R0:W2:Y:S04]  /*03e0*/  @!P0 LDG.E.128 R4, desc[UR8][R18.64] ;  /* 0x0000000812048981 */ /* 0x0000a8000c1e1d00 */
[----:B------:R3:W2:Y:S01]  /*03f0*/  @!P0 LDG.E.128 R12, desc[UR8][R20.64] ;  /* 0x00000008140c8981 */ /* 0x0006a2000c1e1d00 */
[----:B------:R-:W-:-:S04]  /*0400*/  IADD3 R31, P2, PT, R29, UR7, RZ ;  /* 0x000000071d1f7c10 */ /* 0x000fc8000ff5e0ff */
[CC--:B------:R-:W-:Y:S01]  /*0410*/  ISETP.GE.U32.AND P1, PT, R31.reuse, R2.reuse, PT ;  /* 0x000000021f00720c */ /* 0x0c0fe20003f26070 */
[----:B------:R-:W-:Y:S01]  /*0420*/  IMAD.X R28, RZ, RZ, R0, P2 ;  /* 0x000000ffff1c7224 */ /* 0x000fe200010e0600 */
[----:B------:R-:W-:Y:S02]  /*0430*/  IADD3 R33, P3, PT, R31, UR7, RZ ;  /* 0x000000071f217c10 */ /* 0x000fe4000ff7e0ff */
[----:B0-----:R-:W-:Y:S02]  /*0440*/  CS2R R18, SRZ ;  /* 0x0000000000127805 */ /* 0x001fe4000001ff00 */
[----:B------:R-:W-:Y:S01]  /*0450*/  ISETP.GE.U32.AND.EX P1, PT, R28, R3, PT, P1 ;  /* 0x000000031c00720c */ /* 0x000fe20003f26110 */
[----:B------:R-:W-:Y:S01]  /*0460*/  IMAD.X R30, RZ, RZ, R28, P3 ;  /* 0x000000ffff1e7224 */ /* 0x000fe200018e061c */
[----:B------:R-:W-:-:S04]  /*0470*/  ISETP.GE.U32.AND P2, PT, R33, R2, PT ;  /* 0x000000022100720c */ /* 0x000fc80003f46070 */
[----:B------:R-:W-:-:S07]  /*0480*/  ISETP.GE.U32.AND.EX P2, PT, R30, R3, PT, P2 ;  /* 0x000000031e00720c */ /* 0x000fce0003f46120 */
[----:B---3--:R-:W-:-:S04]  /*0490*/  @!P1 LEA R20, P3, R31, R40, 0x4 ;  /* 0x000000281f149211 */ /* 0x008fc800078620ff */
[C-C-:B------:R-:W-:Y:S02]  /*04a0*/  @!P1 LEA.HI.X R21, R31.reuse, R41, R28.reuse, 0x4, P3 ;  /* 0x000000291f159211 */ /* 0x140fe400018f241c */
[----:B------:R-:W-:Y:S02]  /*04b0*/  @!P1 LEA R42, P3, R31, R10, 0x4 ;  /* 0x0000000a1f2a9211 */ /* 0x000fe400078620ff */
[----:B------:R-:W-:Y:S02]  /*04c0*/  CS2R R26, SRZ ;  /* 0x00000000001a7805 */ /* 0x000fe4000001ff00 */
[----:B------:R-:W-:Y:S02]  /*04d0*/  @!P2 LEA R44, P4, R33, R40, 0x4 ;  /* 0x00000028212ca211 */ /* 0x000fe400078820ff */
[----:B------:R-:W-:Y:S02]  /*04e0*/  CS2R R24, SRZ ;  /* 0x0000000000187805 */ /* 0x000fe4000001ff00 */
[----:B------:R-:W-:-:S02]  /*04f0*/  @!P1 LEA.HI.X R43, R31, R11, R28, 0x4, P3 ;  /* 0x0000000b1f2b9211 */ /* 0x000fc400018f241c */
[C---:B------:R-:W-:Y:S02]  /*0500*/  @!P2 LEA R46, P3, R33.reuse, R10, 0x4 ;  /* 0x0000000a212ea211 */ /* 0x040fe400078620ff */
[----:B------:R-:W-:Y:S02]  /*0510*/  CS2R R22, SRZ ;  /* 0x0000000000167805 */ /* 0x000fe4000001ff00 */
[C-C-:B------:R-:W-:Y:S01]  /*0520*/  @!P2 LEA.HI.X R45, R33.reuse, R41, R30.reuse, 0x4, P4 ;  /* 0x00000029212da211 */ /* 0x140fe200020f241e */
[----:B------:R-:W3:Y:S01]  /*0530*/  @!P1 LDG.E.128 R24, desc[UR8][R42.64] ;  /* 0x000000082a189981 */ /* 0x000ee2000c1e1d00 */
[----:B------:R-:W-:Y:S01]  /*0540*/  @!P2 LEA.HI.X R47, R33, R11, R30, 0x4, P3 ;  /* 0x0000000b212fa211 */ /* 0x000fe200018f241e */
[----:B--2---:R-:W1:-:S15]  /*0550*/  DADD R14, R14, -R6 ;  /* 0x000000000e0e7229 */ /* 0x004e5e0000000806 */
        /* <DEDUP_REMOVED lines=9> */
[----:B-1----:R-:W0:-:S15]  /*05f0*/  DMUL R16, R14, UR14 ;  /* 0x0000000e0e107c28 */ /* 0x002e1e0008000000 */
[----:B------:R-:W-:-:S15]  /*0600*/  NOP ;  /* 0x0000000000007918 */ /* 0x000fde0000000000 */
[----:B------:R-:W-:-:S15]  /*0610*/  NOP ;  /* 0x0000000000007918 */ /* 0x000fde0000000000 */
[----:B------:R-:W-:-:S15]  /*0620*/  NOP ;  /* 0x0000000000007918 */ /* 0x000fde0000000000 */
[----:B------:R-:W-:-:S04]  /*0630*/  NOP ;  /* 0x0000000000007918 */ /* 0x000fc80000000000 */
[----:B0-----:R0:W-:Y:S02]  /*0640*/  DFMA R36, R12, UR12, -R16 ;  /* 0x0000000c0c247c2b */ /* 0x0011e40008000810 */
[----:B0-----:R-:W-:-:S06]  /*0650*/  CS2R R16, SRZ ;  /* 0x0000000000107805 */ /* 0x001fcc000001ff00 */
[----:B------:R0:W3:Y:S02]  /*0660*/  @!P1 LDG.E.128 R16, desc[UR8][R20.64] ;  /* 0x0000000814109981 */ /* 0x0000e4000c1e1d00 */
[----:B0-----:R-:W-:-:S06]  /*0670*/  CS2R R20, SRZ ;  /* 0x0000000000147805 */ /* 0x001fcc000001ff00 */
[----:B------:R-:W2:-:S15]  /*0680*/  @!P2 LDG.E.128 R20, desc[UR8][R46.64] ;  /* 0x000000082e14a981 */ /* 0x000e9e000c1e1d00 */
[----:B------:R-:W-:-:S15]  /*0690*/  NOP ;  /* 0x0000000000007918 */ /* 0x000fde0000000000 */
[----:B------:R-:W-:-:S15]  /*06a0*/  NOP ;  /* 0x0000000000007918 */ /* 0x000fde0000000000 */
[----:B------:R-:W-:-:S03]  /*06b0*/  NOP ;  /* 0x0000000000007918 */ /* 0x000fc60000000000 */
[----:B------:R-:W0:-:S15]  /*06c0*/  DMUL R14, R14, UR12 ;  /* 0x0000000c0e0e7c28 */ /* 0x000e1e0008000000 */
[----:B------:R-:W-:-:S15]  /*06d0*/  NOP ;  /* 0x0000000000007918 */ /* 0x000fde0000000000 */
[----:B------:R-:W-:-:S15]  /*06e0*/  NOP ;  /* 0x0000000000007918 */ /* 0x000fde0000000000 */
[----:B------:R-:W-:-:S15]  /*06f0*/  NOP ;  /* 0x0000000000007918 */ /* 0x000fde0000000000 */
[----:B------:R-:W-:-:S04]  /*0700*/  NOP ;  /* 0x0000000000007918 */ /* 0x000fc80000000000 */
[----:B0-----:R0:W1:Y:S02]  /*0710*/  DFMA R38, R12, UR14, R14 ;  /* 0x0000000e0c267c2b */ /* 0x001064000800000e */
[----:B0-----:R-:W-:Y:S02]  /*0720*/  CS2R R14, SRZ ;  /* 0x00000000000e7805 */ /* 0x001fe4000001ff00 */
[----:B------:R-:W-:-:S06]  /*0730*/  CS2R R12, SRZ ;  /* 0x00000000000c7805 */ /* 0x000fcc000001ff00 */
[----:B------:R-:W2:Y:S01]  /*0740*/  @!P2 LDG.E.128 R12, desc[UR8][R44.64] ;  /* 0x000000082c0ca981 */ /* 0x000ea2000c1e1d00 */
[----:B------:R-:W-:-:S04]  /*0750*/  IADD3 R35, P4, PT, R33, UR7, RZ ;  /* 0x0000000721237c10 */ /* 0x000fc8000ff9e0ff */
[----:B------:R-:W-:Y:S01]  /*0760*/  ISETP.GE.U32.AND P3, PT, R35, R2, PT ;  /* 0x000000022300720c */ /* 0x000fe20003f66070 */
[----:B------:R-:W-:-:S05]  /*0770*/  IMAD.X R32, RZ, RZ, R30, P4 ;  /* 0x000000ffff207224 */ /* 0x000fca00020e061e */
[----:B------:R-:W-:-:S15]  /*0780*/  ISETP.GE.U32.AND.EX P3, PT, R32, R3, PT, P3 ;  /* 0x000000032000720c */ /* 0x000fde0003f66130 */
[----:B------:R-:W-:-:S15]  /*0790*/  NOP ;  /* 0x0000000000007918 */ /* 0x000fde0000000000 */
[----:B------:R-:W-:-:S13]  /*07a0*/  NOP ;  /* 0x0000000000007918 */ /* 0x000fda0000000000 */
[----:B-1----:R0:W-:Y:S02]  /*07b0*/  DADD R6, R38, R6 ;  /* 0x0000000026067229 */ /* 0x0021e40000000006 */
[----:B0-----:R-:W-:-:S04]  /*07c0*/  @!P3 LEA R38, P4, R35, R40, 0x4 ;  /* 0x000000282326b211 */ /* 0x001fc800078820ff */
[C---:B------:R-:W-:Y:S02]  /*07d0*/  @!P3 LEA.HI.X R39, R35.reuse, R41, R32, 0x4, P4 ;  /* 0x000000292327b211 */ /* 0x040fe400020f2420 */
[----:B------:R-:W-:-:S04]  /*07e0*/  @!P3 LEA R42, P4, R35, R10, 0x4 ;  /* 0x0000000a232ab211 */ /* 0x000fc800078820ff */
[----:B------:R-:W-:-:S15]  /*07f0*/  @!P3 LEA.HI.X R43, R35, R11, R32, 0x4, P4 ;  /* 0x0000000b232bb211 */ /* 0x000fde00020f2420 */
[----:B------:R-:W-:-:S15]  /*0800*/  NOP ;  /* 0x0000000000007918 */ /* 0x000fde0000000000 */
[----:B------:R-:W-:-:S15]  /*0810*/  NOP ;  /* 0x0000000000007918 */ /* 0x000fde0000000000 */
[----:B------:R-:W-:-:S07]  /*0820*/  NOP ;  /* 0x0000000000007918 */ /* 0x000fce0000000000 */
[----:B------:R-:W-:-:S15]  /*0830*/  DADD R4, R36, R4 ;  /* 0x0000000024047229 */ /* 0x000fde0000000004 */
        /* <DEDUP_REMOVED lines=29> */
[----:B-1----:R-:W-:-:S15]  /*0a10*/  DFMA R26, R24, UR14, R26 ;  /* 0x0000000e181a7c2b */ /* 0x002fde000800001a */
        /* <DEDUP_REMOVED lines=34> */
[----:B------:R2:W-:Y:S02]  /*0c40*/  DADD R18, R26, R18 ;  /* 0x000000001a127229 */ /* 0x0005e40000000012 */
[----:B--2---:R-:W-:-:S15]  /*0c50*/  CS2R R26, SRZ ;  /* 0x00000000001a7805 */ /* 0x004fde000001ff00 */
[----:B------:R-:W-:-:S15]  /*0c60*/  NOP ;  /* 0x0000000000007918 */ /* 0x000fde0000000000 */
[----:B------:R-:W-:-:S15]  /*0c70*/  NOP ;  /* 0x0000000000007918 */ /* 0x000fde0000000000 */
[----:B------:R-:W-:-:S15]  /*0c80*/  NOP ;  /* 0x0000000000007918 */ /* 0x000fde0000000000 */
[----:B------:R-:W-:-:S02]  /*0c90*/  NOP ;  /* 0x0000000000007918 */ /* 0x000fc40000000000 */
[----:B-1----:R1:W2:Y:S02]  /*0ca0*/  DFMA R36, R20, UR14, R22 ;  /* 0x0000000e14247c2b */ /* 0x0022a40008000016 */
[----:B-1----:R-:W-:Y:S02]  /*0cb0*/  CS2R R22, SRZ ;  /* 0x0000000000167805 */ /* 0x002fe4000001ff00 */
[----:B------:R-:W-:-:S06]  /*0cc0*/  CS2R R20, SRZ ;  /* 0x0000000000147805 */ /* 0x000fcc000001ff00 */
[----:B------:R1:W3:-:S15]  /*0cd0*/  @!P3 LDG.E.128 R20, desc[UR8][R38.64] ;  /* 0x000000082614b981 */ /* 0x0002de000c1e1d00 */
[----:B------:R-:W-:-:S15]  /*0ce0*/  NOP ;  /* 0x0000000000007918 */ /* 0x000fde0000000000 */
[----:B------:R-:W-:-:S15]  /*0cf0*/  NOP ;  /* 0x0000000000007918 */ /* 0x000fde0000000000 */
[----:B------:R-:W-:-:S09]  /*0d00*/  NOP ;  /* 0x0000000000007918 */ /* 0x000fd20000000000 */
[----:B0-----:R0:W-:Y:S02]  /*0d10*/  DADD R12, R24, R12 ;  /* 0x00000000180c7229 */ /* 0x0011e4000000000c */
[----:B0-----:R-:W-:-:S06]  /*0d20*/  CS2R R24, SRZ ;  /* 0x0000000000187805 */ /* 0x001fcc000001ff00 */
[----:B------:R0:W3:Y:S01]  /*0d30*/  @!P3 LDG.E.128 R24, desc[UR8][R42.64] ;  /* 0x000000082a18b981 */ /* 0x0000e2000c1e1d00 */
[----:B-1----:R-:W-:Y:S01]  /*0d40*/  @!P2 LEA R38, P5, R33, R8, 0x4 ;  /* 0x000000082126a211 */ /* 0x002fe200078a20ff */
[----:B------:R-:W-:-:S03]  /*0d50*/  UIADD3 UR4, UP0, UPT, UR6, UR4, URZ ;  /* 0x0000000406047290 */ /* 0x000fc6000ff1e0ff */
[----:B------:R-:W-:Y:S01]  /*0d60*/  @!P2 LEA.HI.X R39, R33, R9, R30, 0x4, P5 ;  /* 0x000000092127a211 */ /* 0x000fe200028f241e */
[----:B------:R-:W-:Y:S01]  /*0d70*/  UIADD3.X UR5, UPT, UPT, URZ, UR5, URZ, UP0, !UPT ;  /* 0x00000005ff057290 */ /* 0x000fe200087fe4ff */
[----:B0-----:R-:W-:-:S04]  /*0d80*/  @!P3 LEA R42, P6, R35, R8, 0x4 ;  /* 0x00000008232ab211 */ /* 0x001fc800078c20ff */
[----:B------:R-:W-:-:S15]  /*0d90*/  @!P3 LEA.HI.X R43, R35, R9, R32, 0x4, P6 ;  /* 0x00000009232bb211 */ /* 0x000fde00030f2420 */
[----:B------:R-:W-:-:S15]  /*0da0*/  NOP ;  /* 0x0000000000007918 */ /* 0x000fde0000000000 */
[----:B------:R-:W-:-:S15]  /*0db0*/  NOP ;  /* 0x0000000000007918 */ /* 0x000fde0000000000 */
[----:B--2---:R-:W-:-:S15]  /*0dc0*/  DADD R14, R36, R14 ;  /* 0x00000000240e7229 */ /* 0x004fde000000000e */
        /* <DEDUP_REMOVED lines=29> */
[----:B-1----:R1:W2:Y:S02]  /*0fa0*/  DFMA R26, R24, UR14, R26 ;  /* 0x0000000e181a7c2b */ /* 0x0022a4000800001a */
[----:B-1----:R-:W-:-:S04]  /*0fb0*/  @!P0 LEA R24, P4, R29, R8, 0x4 ;  /* 0x000000081d188211 */ /* 0x002fc800078820ff */
[----:B------:R-:W-:Y:S01]  /*0fc0*/  @!P0 LEA.HI.X R25, R29, R9, R0, 0x4, P4 ;  /* 0x000000091d198211 */ /* 0x000fe200020f2400 */
[----:B------:R-:W-:-:S04]  /*0fd0*/  IMAD.U32 R0, RZ, RZ, UR5 ;  /* 0x00000005ff007e24 */ /* 0x000fc8000f8e00ff */
[----:B------:R3:W-:Y:S01]  /*0fe0*/  @!P0 STG.E.128 desc[UR8][R24.64], R4 ;  /* 0x0000000418008986 */ /* 0x0007e2000c101d08 */
[----:B------:R-:W-:-:S04]  /*0ff0*/  ISETP.LE.U32.AND P0, PT, R2, UR4, PT ;  /* 0x0000000402007c0c */ /* 0x000fc8000bf03070 */
[----:B------:R-:W-:-:S15]  /*1000*/  ISETP.GE.U32.AND.EX P0, PT, R0, R3, PT, P0 ;  /* 0x000000030000720c */ /* 0x000fde0003f06100 */
[----:B------:R-:W-:-:S15]  /*1010*/  NOP ;  /* 0x0000000000007918 */ /* 0x000fde0000000000 */
[----:B------:R-:W-:-:S15]  /*1020*/  NOP ;  /* 0x0000000000007918 */ /* 0x000fde0000000000 */
[----:B------:R-:W-:-:S03]  /*1030*/  NOP ;  /* 0x0000000000007918 */ /* 0x000fc60000000000 */
[----:B0-----:R0:W-:Y:S02]  /*1040*/  DADD R20, R36, R20 ;  /* 0x0000000024147229 */ /* 0x0011e40000000014 */
[----:B0-----:R-:W-:-:S04]  /*1050*/  @!P1 LEA R36, P4, R31, R8, 0x4 ;  /* 0x000000081f249211 */ /* 0x001fc800078820ff */
[----:B------:R-:W-:-:S05]  /*1060*/  @!P1 LEA.HI.X R37, R31, R9, R28, 0x4, P4 ;  /* 0x000000091f259211 */ /* 0x000fca00020f241c */
[----:B------:R3:W-:Y:S04]  /*1070*/  @!P1 STG.E.128 desc[UR8][R36.64], R16 ;  /* 0x0000001024009986 */ /* 0x0007e8000c101d08 */
[----:B------:R3:W-:-:S15]  /*1080*/  @!P2 STG.E.128 desc[UR8][R38.64], R12 ;  /* 0x0000000c2600a986 */ /* 0x0007de000c101d08 */
[----:B------:R-:W-:-:S15]  /*1090*/  NOP ;  /* 0x0000000000007918 */ /* 0x000fde0000000000 */
[----:B------:R-:W-:-:S15]  /*10a0*/  NOP ;  /* 0x0000000000007918 */ /* 0x000fde0000000000 */
[----:B------:R-:W-:-:S04]  /*10b0*/  NOP ;  /* 0x0000000000007918 */ /* 0x000fc80000000000 */
[----:B--2---:R-:W0:Y:S02]  /*10c0*/  DADD R22, R26, R22 ;  /* 0x000000001a167229 */ /* 0x004e240000000016 */
[----:B0-----:R3:W-:Y:S01]  /*10d0*/  @!P3 STG.E.128 desc[UR8][R42.64], R20 ;  /* 0x000000142a00b986 */ /* 0x0017e2000c101d08 */
[----:B------:R-:W-:Y:S05]  /*10e0*/  @!P0 BRA `(.L_x_172) ;  /* 0xfffffff0008c8947 */ /* 0x000fea000383ffff */
[----:B------:R-:W-:Y:S05]  /*10f0*/  EXIT ;  /* 0x000000000000794d */ /* 0x000fea0003800000 */
.L_x_171:
[----:B------:R-:W0:Y:S01]  /*1100*/  S2R R36, SR_TID.X ;  /* 0x0000000000247919 */ /* 0x000e220000002100 */
[----:B------:R-:W-:Y:S01]  /*1110*/  UMOV UR4, URZ ;  /* 0x000000ff00047c82 */ /* 0x000fe20008000000 */
[----:B------:R-:W-:-:S05]  /*1120*/  UMOV UR5, URZ ;  /* 0x000000ff00057c82 */ /* 0x000fca0008000000 */
.L_x_173:
[----:B0-----:R-:W-:Y:S02]  /*1130*/  IADD3 R35, P1, PT, R36, UR4, RZ ;  /* 0x0000000424237c10 */ /* 0x001fe4000ff3e0ff */
[----:B-1----:R-:W-:Y:S02]  /*1140*/  CS2R R22, SRZ ;  /* 0x0000000000167805 */ /* 0x002fe4000001ff00 */
[----:B------:R-:W-:Y:S02]  /*1150*/  CS2R R20, SRZ ;  /* 0x0000000000147805 */ /* 0x000fe4000001ff00 */
[----:B------:R-:W-:Y:S02]  /*1160*/  CS2R R6, SRZ ;  /* 0x0000000000067805 */ /* 0x000fe4000001ff00 */
[----:B------:R-:W-:Y:S01]  /*1170*/  ISETP.GE.U32.AND P0, PT, R35, R2, PT ;  /* 0x000000022300720c */ /* 0x000fe20003f06070 */
[----:B------:R-:W-:Y:S01]  /*1180*/  IMAD.X R32, RZ, RZ, UR5, P1 ;  /* 0x00000005ff207e24 */ /* 0x000fe200088e06ff */
[----:B------:R-:W-:-:S02]  /*1190*/  CS2R R4, SRZ ;  /* 0x0000000000047805 */ /* 0x000fc4000001ff00 */
[----:B------:R-:W-:Y:S02]  /*11a0*/  CS2R R18, SRZ ;  /* 0x0000000000127805 */ /* 0x000fe4000001ff00 */
[----:B------:R-:W-:Y:S02]  /*11b0*/  CS2R R16, SRZ ;  /* 0x0000000000107805 */ /* 0x000fe4000001ff00 */
[----:B------:R-:W-:Y:S02]  /*11c0*/  CS2R R14, SRZ ;  /* 0x00000000000e7805 */ /* 0x000fe4000001ff00 */
[----:B------:R-:W-:Y:S01]  /*11d0*/  ISETP.GE.U32.AND.EX P0, PT, R32, R3, PT, P0 ;  /* 0x000000032000720c */ /* 0x000fe20003f06100 */
[----:B------:R-:W0:Y:S08]  /*11e0*/  LDC.64 R28, c[0x0][0xfd0] ;  /* 0x0003f400ff1c7b82 */ /* 0x000e300000000a00 */
[----:B------:R-:W1:Y:S04]  /*11f0*/  LDC.64 R30, c[0x0][0xfd8] ;  /* 0x0003f600ff1e7b82 */ /* 0x000e680000000a00 */
[----:B------:R-:W-:-:S02]  /*1200*/  @!P0 LEA R12, P1, R35, R40, 0x4 ;  /* 0x00000028230c8211 */ /* 0x000fc400078220ff */
[C---:B------:R-:W-:Y:S02]  /*1210*/  @!P0 LEA R24, P2, R35.reuse, R10, 0x4 ;  /* 0x0000000a23188211 */ /* 0x040fe400078420ff */
[C-C-:B------:R-:W-:Y:S02]  /*1220*/  @!P0 LEA.HI.X R13, R35.reuse, R41, R32.reuse, 0x4, P1 ;  /* 0x00000029230d8211 */ /* 0x140fe400008f2420 */
[C-C-:B------:R-:W-:Y:S02]  /*1230*/  @!P0 LEA.HI.X R25, R35.reuse, R11, R32.reuse, 0x4, P2 ;  /* 0x0000000b23198211 */ /* 0x140fe400010f2420 */
[----:B------:R-:W-:Y:S01]  /*1240*/  IADD3 R33, P1, PT, R35, UR7, RZ ;  /* 0x0000000723217c10 */ /* 0x000fe2000ff3e0ff */
[----:B------:R2:W3:Y:S04]  /*1250*/  @!P0 LDG.E.128 R20, desc[UR8][R12.64] ;  /* 0x000000080c148981 */ /* 0x0004e8000c1e1d00 */
[----:B------:R-:W3:Y:S01]  /*1260*/  @!P0 LDG.E.128 R4, desc[UR8][R24.64] ;  /* 0x0000000818048981 */ /* 0x000ee2000c1e1d00 */
[----:B------:R-:W-:Y:S01]  /*1270*/  IMAD.X R0, RZ, RZ, R32, P1 ;  /* 0x000000ffff007224 */ /* 0x000fe200008e0620 */
[----:B------:R-:W-:-:S04]  /*1280*/  ISETP.GE.U32.AND P0, PT, R33, R2, PT ;  /* 0x000000022100720c */ /* 0x000fc80003f06070 */
[----:B------:R-:W-:Y:S02]  /*1290*/  ISETP.GE.U32.AND.EX P0, PT, R0, R3, PT, P0 ;  /* 0x000000030000720c */ /* 0x000fe40003f06100 */
[----:B--2---:R-:W-:-:S11]  /*12a0*/  CS2R R12, SRZ ;  /* 0x00000000000c7805 */ /* 0x004fd6000001ff00 */
[C---:B------:R-:W-:Y:S02]  /*12b0*/  @!P0 LEA R26, P1, R33.reuse, R40, 0x4 ;  /* 0x00000028211a8211 */ /* 0x040fe400078220ff */
[C---:B------:R-:W-:Y:S02]  /*12c0*/  @!P0 LEA R38, P2, R33.reuse, R10, 0x4 ;  /* 0x0000000a21268211 */ /* 0x040fe400078420ff */
[C-C-:B------:R-:W-:Y:S02]  /*12d0*/  @!P0 LEA.HI.X R27, R33.reuse, R41, R0.reuse, 0x4, P1 ;  /* 0x00000029211b8211 */ /* 0x140fe400008f2400 */
[----:B------:R-:W-:-:S03]  /*12e0*/  @!P0 LEA.HI.X R39, R33, R11, R0, 0x4, P2 ;  /* 0x0000000b21278211 */ /* 0x000fc600010f2400 */
[----:B------:R-:W2:Y:S04]  /*12f0*/  @!P0 LDG.E.128 R16, desc[UR8][R26.64] ;  /* 0x000000081a108981 */ /* 0x000ea8000c1e1d00 */
[----:B------:R4:W2:Y:S01]  /*1300*/  @!P0 LDG.E.128 R12, desc[UR8][R38.64] ;  /* 0x00000008260c8981 */ /* 0x0008a2000c1e1d00 */
[----:B------:R-:W-:Y:S01]  /*1310*/  IADD3 R37, P2, PT, R33, UR7, RZ ;  /* 0x0000000721257c10 */ /* 0x000fe2000ff5e0ff */
[----:B0-----:R-:W-:Y:S03]  /*1320*/  DADD R28, -R28, 1 ;  /* 0x3ff000001c1c7429 */ /* 0x001fe60000000100 */
[----:B------:R-:W-:Y:S01]  /*1330*/  ISETP.GE.U32.AND P1, PT, R37, R2, PT ;  /* 0x000000022500720c */ /* 0x000fe20003f26070 */
[----:B------:R-:W-:-:S05]  /*1340*/  IMAD.X R34, RZ, RZ, R0, P2 ;  /* 0x000000ffff227224 */ /* 0x000fca00010e0600 */
[----:B------:R-:W-:-:S13]  /*1350*/  ISETP.GE.U32.AND.EX P1, PT, R34, R3, PT, P1 ;  /* 0x000000032200720c */ /* 0x000fda0003f26110 */
[----:B----4-:R-:W-:-:S04]  /*1360*/  @!P1 LEA R38, P2, R37, R40, 0x4 ;  /* 0x0000002825269211 */ /* 0x010fc800078420ff */
[C---:B------:R-:W-:Y:S02]  /*1370*/  @!P1 LEA.HI.X R39, R37.reuse, R41, R34, 0x4, P2 ;  /* 0x0000002925279211 */ /* 0x040fe400010f2422 */
[----:B------:R-:W-:-:S04]  /*1380*/  @!P1 LEA R42, P2, R37, R10, 0x4 ;  /* 0x0000000a252a9211 */ /* 0x000fc800078420ff */
[----:B------:R-:W-:-:S15]  /*1390*/  @!P1 LEA.HI.X R43, R37, R11, R34, 0x4, P2 ;  /* 0x0000000b252b9211 */ /* 0x000fde00010f2422 */
[----:B------:R-:W-:-:S15]  /*13a0*/  NOP ;  /* 0x0000000000007918 */ /* 0x000fde0000000000 */
[----:B------:R-:W-:-:S02]  /*13b0*/  NOP ;  /* 0x0000000000007918 */ /* 0x000fc40000000000 */
[----:B-1----:R-:W-:-:S15]  /*13c0*/  DADD R30, RZ, -R30 ;  /* 0x00000000ff1e7229 */ /* 0x002fde000000081e */
        /* <DEDUP_REMOVED lines=29> */
[----:B------:R-:W-:-:S15]  /*15a0*/  DFMA R20, R20, R30, R24 ;  /* 0x0000001e1414722b */ /* 0x000fde0000000018 */
        /* <DEDUP_REMOVED lines=19> */
[----:B------:R1:W2:Y:S02]  /*16e0*/  DMUL R26, R28, R18 ;  /* 0x000000121c1a7228 */ /* 0x0002a40000000000 */
[----:B-1----:R-:W-:-:S15]  /*16f0*/  CS2R R18, SRZ ;  /* 0x0000000000127805 */ /* 0x002fde000001ff00 */
[----:B------:R-:W-:-:S15]  /*1700*/  NOP ;  /* 0x0000000000007918 */ /* 0x000fde0000000000 */
[----:B------:R-:W-:-:S15]  /*1710*/  NOP ;  /* 0x0000000000007918 */ /* 0x000fde0000000000 */
[----:B------:R-:W-:-:S15]  /*1720*/  NOP ;  /* 0x0000000000007918 */ /* 0x000fde0000000000 */
[----:B------:R-:W-:-:S02]  /*1730*/  NOP ;  /* 0x0000000000007918 */ /* 0x000fc40000000000 */
[----:B0-----:R-:W0:-:S15]  /*1740*/  DFMA R24, R28, R16, -R24 ;  /* 0x000000101c18722b */ /* 0x001e1e0000000818 */
[----:B------:R-:W-:-:S15]  /*1750*/  NOP ;  /* 0x0000000000007918 */ /* 0x000fde0000000000 */
[----:B------:R-:W-:-:S15]  /*1760*/  NOP ;  /* 0x0000000000007918 */ /* 0x000fde0000000000 */
[----:B------:R-:W-:-:S15]  /*1770*/  NOP ;  /* 0x0000000000007918 */ /* 0x000fde0000000000 */
[----:B------:R-:W-:-:S04]  /*1780*/  NOP ;  /* 0x0000000000007918 */ /* 0x000fc80000000000 */
[----:B--2---:R1:W2:Y:S02]  /*1790*/  DFMA R26, R30, R16, R26 ;  /* 0x000000101e1a722b */ /* 0x0042a4000000001a */
[----:B-1----:R-:W-:-:S06]  /*17a0*/  CS2R R16, SRZ ;  /* 0x0000000000107805 */ /* 0x002fcc000001ff00 */
[----:B------:R1:W3:-:S15]  /*17b0*/  @!P1 LDG.E.128 R16, desc[UR8][R38.64] ;  /* 0x0000000826109981 */ /* 0x0002de000c1e1d00 */
[----:B------:R-:W-:-:S15]  /*17c0*/  NOP ;  /* 0x0000000000007918 */ /* 0x000fde0000000000 */
[----:B------:R-:W-:-:S15]  /*17d0*/  NOP ;  /* 0x0000000000007918 */ /* 0x000fde0000000000 */
[----:B------:R-:W-:-:S11]  /*17e0*/  NOP ;  /* 0x0000000000007918 */ /* 0x000fd60000000000 */
[----:B------:R4:W-:Y:S02]  /*17f0*/  DADD R4, -R22, R4 ;  /* 0x0000000016047229 */ /* 0x0009e40000000104 */
[----:B----4-:R-:W-:-:S15]  /*1800*/  CS2R R22, SRZ ;  /* 0x0000000000167805 */ /* 0x010fde000001ff00 */
[----:B------:R-:W-:-:S15]  /*1810*/  NOP ;  /* 0x0000000000007918 */ /* 0x000fde0000000000 */
[----:B------:R-:W-:-:S15]  /*1820*/  NOP ;  /* 0x0000000000007918 */ /* 0x000fde0000000000 */
[----:B------:R-:W-:-:S15]  /*1830*/  NOP ;  /* 0x0000000000007918 */ /* 0x000fde0000000000 */
[----:B------:R-:W-:-:S02]  /*1840*/  NOP ;  /* 0x0000000000007918 */ /* 0x000fc40000000000 */
[----:B------:R4:W-:Y:S02]  /*1850*/  DADD R6, -R20, R6 ;  /* 0x0000000014067229 */ /* 0x0009e40000000106 */
[----:B----4-:R-:W-:-:S06]  /*1860*/  CS2R R20, SRZ ;  /* 0x0000000000147805 */ /* 0x010fcc000001ff00 */
[----:B------:R4:W3:Y:S01]  /*1870*/  @!P1 LDG.E.128 R20, desc[UR8][R42.64] ;  /* 0x000000082a149981 */ /* 0x0008e2000c1e1d00 */
[----:B-1----:R-:W-:-:S04]  /*1880*/  IADD3 R39, P3, PT, R37, UR7, RZ ;  /* 0x0000000725277c10 */ /* 0x002fc8000ff7e0ff */
[----:B------:R-:W-:Y:S01]  /*1890*/  ISETP.GE.U32.AND P2, PT, R39, R2, PT ;  /* 0x000000022700720c */ /* 0x000fe20003f46070 */
[----:B------:R-:W-:-:S05]  /*18a0*/  IMAD.X R38, RZ, RZ, R34, P3 ;  /* 0x000000ffff267224 */ /* 0x000fca00018e0622 */
[----:B------:R-:W-:-:S13]  /*18b0*/  ISETP.GE.U32.AND.EX P2, PT, R38, R3, PT, P2 ;  /* 0x000000032600720c */ /* 0x000fda0003f46120 */
[----:B----4-:R-:W-:-:S04]  /*18c0*/  @!P2 LEA R42, P3, R39, R40, 0x4 ;  /* 0x00000028272aa211 */ /* 0x010fc800078620ff */
[C---:B------:R-:W-:Y:S02]  /*18d0*/  @!P2 LEA.HI.X R43, R39.reuse, R41, R38, 0x4, P3 ;  /* 0x00000029272ba211 */ /* 0x040fe400018f2426 */
[----:B------:R-:W-:-:S04]  /*18e0*/  @!P2 LEA R44, P3, R39, R10, 0x4 ;  /* 0x0000000a272ca211 */ /* 0x000fc800078620ff */
[----:B------:R-:W-:-:S15]  /*18f0*/  @!P2 LEA.HI.X R45, R39, R11, R38, 0x4, P3 ;  /* 0x0000000b272da211 */ /* 0x000fde00018f2426 */
[----:B------:R-:W-:-:S07]  /*1900*/  NOP ;  /* 0x0000000000007918 */ /* 0x000fce0000000000 */
[----:B0-----:R-:W-:-:S15]  /*1910*/  DADD R12, -R24, R12 ;  /* 0x00000000180c7229 */ /* 0x001fde000000010c */
[----:B------:R-:W-:-:S15]  /*1920*/  NOP ;  /* 0x0000000000007918 */ /* 0x000fde0000000000 */
[----:B------:R-:W-:-:S15]  /*1930*/  NOP ;  /* 0x0000000000007918 */ /* 0x000fde0000000000 */
[----:B------:R-:W-:-:S15]  /*1940*/  NOP ;  /* 0x0000000000007918 */ /* 0x000fde0000000000 */
[----:B------:R-:W-:-:S04]  /*1950*/  NOP ;  /* 0x0000000000007918 */ /* 0x000fc80000000000 */
[----:B--2---:R-:W-:-:S15]  /*1960*/  DADD R14, -R26, R14 ;  /* 0x000000001a0e7229 */ /* 0x004fde000000010e */
        /* <DEDUP_REMOVED lines=30> */
[----:B-1----:R-:W-:Y:S02]  /*1b50*/  CS2R R18, SRZ ;  /* 0x0000000000127805 */ /* 0x002fe4000001ff00 */
[----:B------:R-:W-:-:S06]  /*1b60*/  CS2R R16, SRZ ;  /* 0x0000000000107805 */ /* 0x000fcc000001ff00 */
[----:B------:R-:W3:-:S15]  /*1b70*/  @!P2 LDG.E.128 R16, desc[UR8][R42.64] ;  /* 0x000000082a10a981 */ /* 0x000ede000c1e1d00 */
[----:B------:R-:W-:-:S15]  /*1b80*/  NOP ;  /* 0x0000000000007918 */ /* 0x000fde0000000000 */
[----:B------:R-:W-:-:S15]  /*1b90*/  NOP ;  /* 0x0000000000007918 */ /* 0x000fde0000000000 */
[----:B------:R-:W-:-:S09]  /*1ba0*/  NOP ;  /* 0x0000000000007918 */ /* 0x000fd20000000000 */
[----:B0-----:R0:W-:Y:S02]  /*1bb0*/  DADD R20, -R24, R20 ;  /* 0x0000000018147229 */ /* 0x0011e40000000114 */
[----:B0-----:R-:W-:-:S15]  /*1bc0*/  CS2R R24, SRZ ;  /* 0x0000000000187805 */ /* 0x001fde000001ff00 */
[----:B------:R-:W-:-:S15]  /*1bd0*/  NOP ;  /* 0x0000000000007918 */ /* 0x000fde0000000000 */
[----:B------:R-:W-:-:S15]  /*1be0*/  NOP ;  /* 0x0000000000007918 */ /* 0x000fde0000000000 */
[----:B------:R-:W-:-:S15]  /*1bf0*/  NOP ;  /* 0x0000000000007918 */ /* 0x000fde0000000000 */
[----:B------:R-:W-:-:S02]  /*1c00*/  NOP ;  /* 0x0000000000007918 */ /* 0x000fc40000000000 */
[----:B--2---:R0:W-:Y:S02]  /*1c10*/  DADD R22, -R26, R22 ;  /* 0x000000001a167229 */ /* 0x0041e40000000116 */
[----:B0-----:R-:W-:-:S06]  /*1c20*/  CS2R R26, SRZ ;  /* 0x00000000001a7805 */ /* 0x001fcc000001ff00 */
[----:B------:R-:W3:Y:S01]  /*1c30*/  @!P2 LDG.E.128 R24, desc[UR8][R44.64] ;  /* 0x000000082c18a981 */ /* 0x000ee2000c1e1d00 */
[----:B------:R-:W-:-:S04]  /*1c40*/  ISETP.GE.U32.AND P3, PT, R35, R2, PT ;  /* 0x000000022300720c */ /* 0x000fc80003f66070 */
[----:B------:R-:W-:-:S13]  /*1c50*/  ISETP.GE.U32.AND.EX P3, PT, R32, R3, PT, P3 ;  /* 0x000000032000720c */ /* 0x000fda0003f66130 */
[----:B------:R-:W-:-:S04]  /*1c60*/  @!P3 LEA R46, P4, R35, R8, 0x4 ;  /* 0x00000008232eb211 */ /* 0x000fc800078820ff */
[----:B------:R-:W-:-:S05]  /*1c70*/  @!P3 LEA.HI.X R47, R35, R9, R32, 0x4, P4 ;  /* 0x00000009232fb211 */ /* 0x000fca00020f2420 */
[----:B------:R1:W-:Y:S01]  /*1c80*/  @!P3 STG.E.128 desc[UR8][R46.64], R4 ;  /* 0x000000042e00b986 */ /* 0x0003e2000c101d08 */
[----:B------:R-:W-:-:S04]  /*1c90*/  UIADD3 UR4, UP0, UPT, UR6, UR4, URZ ;  /* 0x0000000406047290 */ /* 0x000fc8000ff1e0ff */
[----:B------:R-:W-:-:S15]  /*1ca0*/  UIADD3.X UR5, UPT, UPT, URZ, UR5, URZ, UP0, !UPT ;  /* 0x00000005ff057290 */ /* 0x000fde00087fe4ff */
[----:B------:R-:W-:-:S09]  /*1cb0*/  NOP ;  /* 0x0000000000007918 */ /* 0x000fd20000000000 */
        /* <DEDUP_REMOVED lines=20> */
[----:B0-----:R0:W3:Y:S02]  /*1e00*/  DFMA R42, R28, R16, -R42 ;  /* 0x000000101c2a722b */ /* 0x0010e4000000082a */
[----:B0-----:R-:W-:-:S04]  /*1e10*/  @!P1 LEA R28, P4, R37, R8, 0x4 ;  /* 0x00000008251c9211 */ /* 0x001fc800078820ff */
[----:B------:R-:W-:-:S15]  /*1e20*/  @!P1 LEA.HI.X R29, R37, R9, R34, 0x4, P4 ;  /* 0x00000009251d9211 */ /* 0x000fde00020f2422 */
[----:B------:R-:W-:-:S15]  /*1e30*/  NOP ;  /* 0x0000000000007918 */ /* 0x000fde0000000000 */
[----:B------:R-:W-:-:S15]  /*1e40*/  NOP ;  /* 0x0000000000007918 */ /* 0x000fde0000000000 */
[----:B------:R-:W-:-:S13]  /*1e50*/  NOP ;  /* 0x0000000000007918 */ /* 0x000fda0000000000 */
[----:B--2---:R0:W2:Y:S02]  /*1e60*/  DFMA R18, R30, R16, R18 ;  /* 0x000000101e12722b */ /* 0x0040a40000000012 */
[----:B0-----:R-:W-:-:S04]  /*1e70*/  @!P0 LEA R16, P3, R33, R8, 0x4 ;  /* 0x0000000821108211 */ /* 0x001fc800078620ff */
[----:B------:R-:W-:Y:S02]  /*1e80*/  @!P0 LEA.HI.X R17, R33, R9, R0, 0x4, P3 ;  /* 0x0000000921118211 */ /* 0x000fe400018f2400 */
[----:B------:R-:W-:-:S04]  /*1e90*/  @!P2 LEA R30, P3, R39, R8, 0x4 ;  /* 0x00000008271ea211 */ /* 0x000fc800078620ff */
[----:B------:R-:W-:Y:S01]  /*1ea0*/  @!P2 LEA.HI.X R31, R39, R9, R38, 0x4, P3 ;  /* 0x00000009271fa211 */ /* 0x000fe200018f2426 */
[----:B------:R1:W-:Y:S01]  /*1eb0*/  @!P0 STG.E.128 desc[UR8][R16.64], R12 ;  /* 0x0000000c10008986 */ /* 0x0003e2000c101d08 */
[----:B------:R-:W-:Y:S01]  /*1ec0*/  IMAD.U32 R0, RZ, RZ, UR5 ;  /* 0x00000005ff007e24 */ /* 0x000fe2000f8e00ff */
[----:B------:R-:W-:Y:S02]  /*1ed0*/  ISETP.LE.U32.AND P0, PT, R2, UR4, PT ;  /* 0x0000000402007c0c */ /* 0x000fe4000bf03070 */
[----:B------:R1:W-:Y:S02]  /*1ee0*/  @!P1 STG.E.128 desc[UR8][R28.64], R20 ;  /* 0x000000141c009986 */ /* 0x0003e4000c101d08 */
[----:B------:R-:W-:-:S15]  /*1ef0*/  ISETP.GE.U32.AND.EX P0, PT, R0, R3, PT, P0 ;  /* 0x000000030000720c */ /* 0x000fde0003f06100 */
[----:B------:R-:W-:-:S15]  /*1f00*/  NOP ;  /* 0x0000000000007918 */ /* 0x000fde0000000000 */
[----:B------:R-:W-:-:S15]  /*1f10*/  NOP ;  /* 0x0000000000007918 */ /* 0x000fde0000000000 */
[----:B---3--:R-:W-:-:S15]  /*1f20*/  DADD R24, -R42, R24 ;  /* 0x000000002a187229 */ /* 0x008fde0000000118 */
[----:B------:R-:W-:-:S15]  /*1f30*/  NOP ;  /* 0x0000000000007918 */ /* 0x000fde0000000000 */
[----:B------:R-:W-:-:S15]  /*1f40*/  NOP ;  /* 0x0000000000007918 */ /* 0x000fde0000000000 */
[----:B------:R-:W-:-:S15]  /*1f50*/  NOP ;  /* 0x0000000000007918 */ /* 0x000fde0000000000 */
[----:B------:R-:W-:-:S04]  /*1f60*/  NOP ;  /* 0x0000000000007918 */ /* 0x000fc80000000000 */
[----:B--2---:R-:W0:Y:S02]  /*1f70*/  DADD R26, -R18, R26 ;  /* 0x00000000121a7229 */ /* 0x004e24000000011a */
[----:B0-----:R1:W-:Y:S01]  /*1f80*/  @!P2 STG.E.128 desc[UR8][R30.64], R24 ;  /* 0x000000181e00a986 */ /* 0x0013e2000c101d08 */
[----:B------:R-:W-:Y:S05]  /*1f90*/  @!P0 BRA `(.L_x_173) ;  /* 0xfffffff000648947 */ /* 0x000fea000383ffff */
[----:B------:R-:W-:Y:S05]  /*1fa0*/  EXIT ;  /* 0x000000000000794d */ /* 0x000fea0003800000 */
.L_x_170:
        /* <DEDUP_REMOVED lines=21> */
.L_x_175:
[C---:B0-----:R-:W-:Y:S01]  /*2100*/  IMAD.SHL.U32 R7, R0.reuse, 0x40, RZ ;  /* 0x0000004000077824 */ /* 0x041fe200078e00ff */
[----:B------:R-:W-:-:S04]  /*2110*/  SHF.L.U64.HI R37, R0, 0x6, R5 ;  /* 0x0000000600257819 */ /* 0x000fc80000010205 */
[-C--:B------:R-:W-:Y:S02]  /*2120*/  IADD3 R24, P0, PT, R40, R7.reuse, RZ ;  /* 0x0000000728187210 */ /* 0x080fe40007f1e0ff */
[----:B------:R-:W-:-:S03]  /*2130*/  IADD3 R44, P1, PT, R10, R7, RZ ;  /* 0x000000070a2c7210 */ /* 0x000fc60007f3e0ff */
[--C-:B------:R-:W-:Y:S02]  /*2140*/  IMAD.X R25, R41, 0x1, R37.reuse, P0 ;  /* 0x0000000129197824 */ /* 0x100fe400000e0625 */
[----:B------:R-:W-:-:S03]  /*2150*/  IMAD.X R45, R11, 0x1, R37, P1 ;  /* 0x000000010b2d7824 */ /* 0x000fc600008e0625 */
[----:B------:R-:W2:Y:S04]  /*2160*/  LDG.E.ENL2.256 R32, R20, desc[UR8][R24.64] ;  /* 0xfe0000081814797e */ /* 0x000ea80008121920 */
[----:B------:R-:W2:Y:S04]  /*2170*/  LDG.E.ENL2.256 R16, R12, desc[UR8][R44.64] ;  /* 0xfe0000082c0c797e */ /* 0x000ea80008121910 */
[----:B------:R-:W3:Y:S01]  /*2180*/  LDG.E.ENL2.256 R24, R28, desc[UR8][R24.64+0x20] ;  /* 0xfe000108181c797e */ /* 0x000ee20008121918 */
        /* <DEDUP_REMOVED lines=55> */
[----:B-1----:R-:W0:-:S15]  /*2500*/  DFMA R46, R46, R38, R18 ;  /* 0x000000262e2e722b */ /* 0x002e1e0000000012 */
        /* <DEDUP_REMOVED lines=9> */
[----:B------:R1:W-:Y:S02]  /*25a0*/  DADD R22, R22, R14 ;  /* 0x0000000016167229 */ /* 0x0003e4000000000e */
[----:B-1----:R-:W3:Y:S01]  /*25b0*/  LDG.E.ENL2.256 R16, R12, desc[UR8][R44.64+0x20] ;  /* 0xfe0001082c0c797e */ /* 0x002ee20008121910 */
[----:B------:R-:W-:-:S05]  /*25c0*/  IADD3 R6, P0, PT, R8, R7, RZ ;  /* 0x0000000708067210 */ /* 0x000fca0007f1e0ff */
[----:B------:R-:W-:Y:S01]  /*25d0*/  IMAD.X R7, R9, 0x1, R37, P0 ;  /* 0x0000000109077824 */ /* 0x000fe200000e0625 */
[----:B------:R-:W-:-:S05]  /*25e0*/  IADD3 R0, P0, PT, R0, UR4, RZ ;  /* 0x0000000400007c10 */ /* 0x000fca000ff1e0ff */
[----:B------:R-:W-:Y:S01]  /*25f0*/  IMAD.X R5, RZ, RZ, R5, P0 ;  /* 0x000000ffff057224 */ /* 0x000fe200000e0605 */
[----:B------:R-:W-:-:S04]  /*2600*/  LOP3.LUT P0, RZ, R0, 0xffffc000, RZ, 0xc0, !PT ;  /* 0xffffc00000ff7812 */ /* 0x000fc8000780c0ff */
[----:B------:R-:W-:Y:S02]  /*2610*/  SHF.L.U64.HI R4, R0, 0x2, R5 ;  /* 0x0000000200047819 */ /* 0x000fe40000010205 */
[----:B------:R-:W-:-:S15]  /*2620*/  LOP3.LUT P0, RZ, R5, 0x3fffffff, RZ, 0xc0, P0 ;  /* 0x3fffffff05ff7812 */ /* 0x000fde000000c0ff */
[----:B------:R-:W-:-:S15]  /*2630*/  NOP ;  /* 0x0000000000007918 */ /* 0x000fde0000000000 */
[----:B------:R-:W-:-:S13]  /*2640*/  NOP ;  /* 0x0000000000007918 */ /* 0x000fda0000000000 */
[----:B0-----:R-:W-:-:S15]  /*2650*/  DADD R34, R34, R46 ;  /* 0x0000000022227229 */ /* 0x001fde000000002e */
[----:B------:R-:W-:-:S15]  /*2660*/  NOP ;  /* 0x0000000000007918 */ /* 0x000fde0000000000 */
[----:B------:R-:W-:-:S15]  /*2670*/  NOP ;  /* 0x0000000000007918 */ /* 0x000fde0000000000 */
[----:B------:R-:W-:-:S15]  /*2680*/  NOP ;  /* 0x0000000000007918 */ /* 0x000fde0000000000 */
[----:B------:R-:W-:-:S04]  /*2690*/  NOP ;  /* 0x0000000000007918 */ /* 0x000fc80000000000 */
[----:B------:R-:W0:Y:S02]  /*26a0*/  DADD R32, R32, R48 ;  /* 0x0000000020207229 */ /* 0x000e240000000030 */
[----:B0-----:R0:W-:-:S15]  /*26b0*/  STG.E.ENL2.256 desc[UR8][R6.64], R20, R32 ;  /* 0xf80000140620797f */ /* 0x0011de000f121808 */
[----:B------:R-:W-:-:S15]  /*26c0*/  NOP ;  /* 0x0000000000007918 */ /* 0x000fde0000000000 */
[----:B------:R-:W-:-:S15]  /*26d0*/  NOP ;  /* 0x0000000000007918 */ /* 0x000fde0000000000 */
[----:B------:R-:W-:-:S15]  /*26e0*/  NOP ;  /* 0x0000000000007918 */ /* 0x000fde0000000000 */
[----:B------:R-:W-:-:S02]  /*26f0*/  NOP ;  /* 0x0000000000007918 */ /* 0x000fc40000000000 */
[----:B---3--:R-:W-:-:S15]  /*2700*/  DADD R46, -R28, R12 ;  /* 0x000000001c2e7229 */ /* 0x008fde000000010c */
        /* <DEDUP_REMOVED lines=29> */
[----:B------:R1:W-:Y:S02]  /*28e0*/  DADD R28, R28, R12 ;  /* 0x000000001c1c7229 */ /* 0x0003e4000000000c */
        /* <DEDUP_REMOVED lines=11> */
[----:B------:R-:W2:-:S15]  /*29a0*/  DADD R16, -R24, R16 ;  /* 0x0000000018107229 */ /* 0x000e9e0000000110 */
        /* <DEDUP_REMOVED lines=29> */
[----:B--2---:R-:W-:-:S15]  /*2b80*/  DADD R24, R24, R44 ;  /* 0x0000000018187229 */ /* 0x004fde000000002c */
        /* <DEDUP_REMOVED lines=8> */
.L_x_174:
[----:B------:R0:W1:-:S15]  /*2c10*/  DADD R36, -R42, 1 ;  /* 0x3ff000002a247429 */ /* 0x00005e0000000100 */
[----:B------:R-:W-:-:S15]  /*2c20*/  NOP ;  /* 0x0000000000007918 */ /* 0x000fde0000000000 */
[----:B------:R-:W-:-:S15]  /*2c30*/  NOP ;  /* 0x0000000000007918 */ /* 0x000fde0000000000 */
[----:B------:R-:W-:-:S15]  /*2c40*/  NOP ;  /* 0x0000000000007918 */ /* 0x000fde0000000000 */
[----:B------:R-:W-:-:S04]  /*2c50*/  NOP ;  /* 0x0000000000007918 */ /* 0x000fc80000000000 */
[----:B01----:R-:W2:Y:S02]  /*2c60*/  DADD R38, RZ, -R38 ;  /* 0x00000000ff267229 */ /* 0x003ea40000000826 */
.L_x_176:
[C---:B------:R-:W-:Y:S01]  /*2c70*/  IMAD.SHL.U32 R4, R0.reuse, 0x40, RZ ;  /* 0x0000004000047824 */ /* 0x040fe200078e00ff */
[----:B------:R-:W-:-:S04]  /*2c80*/  SHF.L.U64.HI R6, R0, 0x6, R5 ;  /* 0x0000000600067819 */ /* 0x000fc80000010205 */
[-C--:B------:R-:W-:Y:S02]  /*2c90*/  IADD3 R44, P0, PT, R40, R4.reuse, RZ ;  /* 0x00000004282c7210 */ /* 0x080fe40007f1e0ff */
[----:B0-----:R-:W-:-:S03]  /*2ca0*/  IADD3 R24, P1, PT, R10, R4, RZ ;  /* 0x000000040a187210 */ /* 0x001fc60007f3e0ff */
[--C-:B------:R-:W-:Y:S02]  /*2cb0*/  IMAD.X R45, R41, 0x1, R6.reuse, P0 ;  /* 0x00000001292d7824 */ /* 0x100fe400000e0606 */
[----:B------:R-:W-:-:S03]  /*2cc0*/  IMAD.X R25, R11, 0x1, R6, P1 ;  /* 0x000000010b197824 */ /* 0x000fc600008e0606 */
[----:B------:R-:W3:Y:S04]  /*2cd0*/  LDG.E.ENL2.256 R16, R12, desc[UR8][R44.64] ;  /* 0xfe0000082c0c797e */ /* 0x000ee80008121910 */
[----:B------:R-:W3:Y:S04]  /*2ce0*/  LDG.E.ENL2.256 R32, R20, desc[UR8][R24.64] ;  /* 0xfe0000081814797e */ /* 0x000ee80008121920 */
[----:B------:R-:W4:Y:S01]  /*2cf0*/  LDG.E.ENL2.256 R24, R28, desc[UR8][R24.64+0x20] ;  /* 0xfe000108181c797e */ /* 0x000f220008121918 */
[----:B---3--:R-:W2:-:S15]  /*2d00*/  DADD R14, -R14, R22 ;  /* 0x000000000e0e7229 */ /* 0x008e9e0000000116 */
        /* <DEDUP_REMOVED lines=9> */
[----:B--2---:R-:W-:-:S15]  /*2da0*/  DMUL R16, R38, R14 ;  /* 0x0000000e26107228 */ /* 0x004fde0000000000 */
        /* <DEDUP_REMOVED lines=54> */
[----:B------:R1:W-:Y:S02]  /*3110*/  DADD R22, R22, -R14 ;  /* 0x0000000016167229 */ /* 0x0003e4000000080e */
[----:B-1----:R-:W4:-:S15]  /*3120*/  LDG.E.ENL2.256 R16, R12, desc[UR8][R44.64+0x20] ;  /* 0xfe0001082c0c797e */ /* 0x002f1e0008121910 */
[----:B------:R-:W-:-:S15]  /*3130*/  NOP ;  /* 0x0000000000007918 */ /* 0x000fde0000000000 */
[----:B------:R-:W-:-:S15]  /*3140*/  NOP ;  /* 0x0000000000007918 */ /* 0x000fde0000000000 */
[----:B------:R-:W-:-:S15]  /*3150*/  NOP ;  /* 0x0000000000007918 */ /* 0x000fde0000000000 */
[----:B------:R-:W-:-:S02]  /*3160*/  NOP ;  /* 0x0000000000007918 */ /* 0x000fc40000000000 */
[----:B0-----:R-:W-:-:S15]  /*3170*/  DADD R34, R34, -R42 ;  /* 0x0000000022227229 */ /* 0x001fde000000082a */
        /* <DEDUP_REMOVED lines=9> */
[----:B----4-:R-:W-:-:S15]  /*3210*/  DADD R42, -R12, R28 ;  /* 0x000000000c2a7229 */ /* 0x010fde000000011c */
        /* <DEDUP_REMOVED lines=19> */
[----:B0-----:R0:W-:Y:S02]  /*3350*/  DADD R28, R28, -R12 ;  /* 0x000000001c1c7229 */ /* 0x0011e4000000080c */
[----:B0-----:R-:W-:-:S05]  /*3360*/  IADD3 R12, P0, PT, R8, R4, RZ ;  /* 0x00000004080c7210 */ /* 0x001fca0007f1e0ff */
[----:B------:R-:W-:Y:S01]  /*3370*/  IMAD.X R13, R9, 0x1, R6, P0 ;  /* 0x00000001090d7824 */ /* 0x000fe200000e0606 */
[----:B------:R-:W-:-:S05]  /*3380*/  IADD3 R0, P0, PT, R0, UR4, RZ ;  /* 0x0000000400007c10 */ /* 0x000fca000ff1e0ff */
[C---:B------:R-:W-:Y:S02]  /*3390*/  IMAD.SHL.U32 R7, R0.reuse, 0x4, RZ ;  /* 0x0000000400077824 */ /* 0x040fe400078e00ff */
[----:B------:R-:W-:Y:S01]  /*33a0*/  IMAD.X R5, RZ, RZ, R5, P0 ;  /* 0x000000ffff057224 */ /* 0x000fe200000e0605 */
[----:B------:R0:W-:Y:S01]  /*33b0*/  STG.E.ENL2.256 desc[UR8][R12.64], R20, R32 ;  /* 0xf80000140c20797f */ /* 0x0001e2000f121808 */
[C---:B------:R-:W-:Y:S02]  /*33c0*/  LOP3.LUT P0, RZ, R0.reuse, 0xffffc000, RZ, 0xc0, !PT ;  /* 0xffffc00000ff7812 */ /* 0x040fe4000780c0ff */
[----:B------:R-:W-:Y:S02]  /*33d0*/  ISETP.LT.U32.AND P1, PT, R7, R2, PT ;  /* 0x000000020700720c */ /* 0x000fe40003f21070 */
[----:B------:R-:W-:Y:S02]  /*33e0*/  SHF.L.U64.HI R4, R0, 0x2, R5 ;  /* 0x0000000200047819 */ /* 0x000fe40000010205 */
[----:B------:R-:W-:-:S02]  /*33f0*/  LOP3.LUT P0, RZ, R5, 0x3fffffff, RZ, 0xc0, P0 ;  /* 0x3fffffff05ff7812 */ /* 0x000fc4000000c0ff */
[----:B------:R-:W-:-:S15]  /*3400*/  ISETP.LT.AND.EX P1, PT, R4, R3, PT, P1 ;  /* 0x000000030400720c */ /* 0x000fde0003f21310 */
[----:B------:R-:W-:-:S15]  /*3410*/  NOP ;  /* 0x0000000000007918 */ /* 0x000fde0000000000 */
[----:B------:R-:W-:-:S09]  /*3420*/  NOP ;  /* 0x0000000000007918 */ /* 0x000fd20000000000 */
[----:B------:R-:W1:-:S15]  /*3430*/  DMUL R14, R36, R14 ;  /* 0x0000000e240e7228 */ /* 0x000e5e0000000000 */
        /* <DEDUP_REMOVED lines=44> */
[----:B-1----:R-:W-:-:S15]  /*3700*/  DADD R24, R24, -R42 ;  /* 0x0000000018187229 */ /* 0x002fde000000082a */
[----:B------:R-:W-:-:S15]  /*3710*/  NOP ;  /* 0x0000000000007918 */ /* 0x000fde0000000000 */
[----:B------:R-:W-:-:S15]  /*3720*/  NOP ;  /* 0x0000000000007918 */ /* 0x000fde0000000000 */
[----:B------:R-:W-:-:S15]  /*3730*/  NOP ;  /* 0x0000000000007918 */ /* 0x000fde0000000000 */
[----:B------:R-:W-:-:S04]  /*3740*/  NOP ;  /* 0x0000000000007918 */ /* 0x000fc80000000000 */
[----:B--2---:R-:W1:Y:S02]  /*3750*/  DADD R26, R26, -R18 ;  /* 0x000000001a1a7229 */ /* 0x004e640000000812 */
[----:B-1----:R0:W-:Y:S01]  /*3760*/  STG.E.ENL2.256 desc[UR8][R12.64+0x20], R28, R24 ;  /* 0xf800011c0c18797f */ /* 0x0021e2000f121808 */
[----:B------:R-:W-:Y:S05]  /*3770*/  @!P0 BRA P1, `(.L_x_176) ;  /* 0xfffffff4003c8947 */ /* 0x000fea000083ffff */
[----:B------:R-:W-:Y:S05]  /*3780*/  EXIT ;  /* 0x000000000000794d */ /* 0x000fea0003800000 */
.L_x_177:
        /* <DEDUP_REMOVED lines=15> */
.L_x_333:


//--------------------- .text._ZN2at6native52_GLOBAL__N__ff984223_19_ForeachTernaryOp_cu_5285c63625multi_tensor_apply_kernelINS1_18TensorListMetadataILi3EEENS1_22TernaryOpScalarFunctorIfLi3ELi2ELi2EEEJNS0_11LerpFunctorIfEEfEEEvT_T0_DpT1_ --------------------------
	.section	.text._ZN2at6native52_GLOBAL__N__ff984223_19_ForeachTernaryOp_cu_5285c63625multi_tensor_apply_kernelINS1_18TensorListMetadataILi3EEENS1_22TernaryOpScalarFunctorIfLi3ELi2ELi2EEEJNS0_11LerpFunctorIfEEfEEEvT_T0_DpT1_,"ax",@progbits
	.align	128
.text._ZN2at6native52_GLOBAL__N__ff984223_19_ForeachTernaryOp_cu_5285c63625multi_tensor_apply_kernelINS1_18TensorListMetadataILi3EEENS1_22TernaryOpScalarFunctorIfLi3ELi2ELi2EEEJNS0_11LerpFunctorIfEEfEEEvT_T0_DpT1_:
        .type           _ZN2at6native52_GLOBAL__N__ff984223_19_ForeachTernaryOp_cu_5285c63625multi_tensor_apply_kernelINS1_18TensorListMetadataILi3EEENS1_22TernaryOpScalarFunctorIfLi3ELi2ELi2EEEJNS0_11LerpFunctorIfEEfEEEvT_T0_DpT1_,@function
        .size           _ZN2at6native52_GLOBAL__N__ff984223_19_ForeachTernaryOp_cu_5285c63625multi_tensor_apply_kernelINS1_18TensorListMetadataILi3EEENS1_22TernaryOpScalarFunctorIfLi3ELi2ELi2EEEJNS0_11LerpFunctorIfEEfEEEvT_T0_DpT1_,(.L_x_334 - _ZN2at6native52_GLOBAL__N__ff984223_19_ForeachTernaryOp_cu_5285c63625multi_tensor_apply_kernelINS1_18TensorListMetadataILi3EEENS1_22TernaryOpScalarFunctorIfLi3ELi2ELi2EEEJNS0_11LerpFunctorIfEEfEEEvT_T0_DpT1_)
        .other          _ZN2at6native52_GLOBAL__N__ff984223_19_ForeachTernaryOp_cu_5285c63625multi_tensor_apply_kernelINS1_18TensorListMetadataILi3EEENS1_22TernaryOpScalarFunctorIfLi3ELi2ELi2EEEJNS0_11LerpFunctorIfEEfEEEvT_T0_DpT1_,@"STO_CUDA_ENTRY STV_DEFAULT"
_ZN2at6native52_GLOBAL__N__ff984223_19_ForeachTernaryOp_cu_5285c63625multi_tensor_apply_kernelINS1_18TensorListMetadataILi3EEENS1_22TernaryOpScalarFunctorIfLi3ELi2ELi2EEEJNS0_11LerpFunctorIfEEfEEEvT_T0_DpT1_:
        /* <DEDUP_REMOVED lines=38> */
.L_x_179:
[----:B------:R-:W-:Y:S01]  /*0260*/  IADD3 R28, P1, PT, R0, UR4, RZ ;  /* 0x00000004001c7c10 */ /* 0x000fe2000ff3e0ff */
[----:B0-----:R-:W-:-:S03]  /*0270*/  IMAD.MOV.U32 R13, RZ, RZ, RZ ;  /* 0x000000ffff0d7224 */ /* 0x001fc600078e00ff */
[C---:B------:R-:W-:Y:S01]  /*0280*/  ISETP.GE.U32.AND P0, PT, R28.reuse, UR13, PT ;  /* 0x0000000d1c007c0c */ /* 0x040fe2000bf06070 */
[----:B------:R-:W-:Y:S01]  /*0290*/  IMAD.X R15, RZ, RZ, UR5, P1 ;  /* 0x00000005ff0f7e24 */ /* 0x000fe200088e06ff */
[----:B------:R-:W-:-:S04]  /*02a0*/  IADD3 R17, P2, PT, R28, UR12, RZ ;  /* 0x0000000c1c117c10 */ /* 0x000fc8000ff5e0ff */
[----:B------:R-:W-:Y:S01]  /*02b0*/  ISETP.GE.U32.AND.EX P0, PT, R15, UR14, PT, P0 ;  /* 0x0000000e0f007c0c */ /* 0x000fe2000bf06100 */
[----:B------:R-:W-:Y:S01]  /*02c0*/  IMAD.X R20, RZ, RZ, R15, P2 ;  /* 0x000000ffff147224 */ /* 0x000fe200010e060f */
[C---:B------:R-:W-:Y:S02]  /*02d0*/  ISETP.GE.U32.AND P1, PT, R17.reuse, UR13, PT ;  /* 0x0000000d11007c0c */ /* 0x040fe4000bf26070 */
[----:B------:R-:W-:Y:S02]  /*02e0*/  IADD3 R12, P4, PT, R17, UR12, RZ ;  /* 0x0000000c110c7c10 */ /* 0x000fe4000ff9e0ff */
[----:B------:R-:W-:-:S03]  /*02f0*/  ISETP.GE.U32.AND.EX P1, PT, R20, UR14, PT, P1 ;  /* 0x0000000e14007c0c */ /* 0x000fc6000bf26110 */
[----:B------:R-:W-:-:S04]  /*0300*/  IMAD.X R5, RZ, RZ, R20, P4 ;  /* 0x000000ffff057224 */ /* 0x000fc800020e0614 */
[C---:B------:R-:W-:Y:S02]  /*0310*/  @!P0 LEA R22, P2, R28.reuse, UR6, 0x2 ;  /* 0x000000061c168c11 */ /* 0x040fe4000f8410ff */
[C---:B------:R-:W-:Y:S02]  /*0320*/  @!P0 LEA R18, P3, R28.reuse, UR8, 0x2 ;  /* 0x000000081c128c11 */ /* 0x040fe4000f8610ff */
[--C-:B------:R-:W-:Y:S02]  /*0330*/  @!P0 LEA.HI.X R23, R28, UR7, R15.reuse, 0x2, P2 ;  /* 0x000000071c178c11 */ /* 0x100fe400090f140f */
[----:B------:R-:W-:Y:S02]  /*0340*/  ISETP.GE.U32.AND P2, PT, R12, UR13, PT ;  /* 0x0000000d0c007c0c */ /* 0x000fe4000bf46070 */
[----:B------:R-:W-:Y:S01]  /*0350*/  @!P0 LEA.HI.X R19, R28, UR9, R15, 0x2, P3 ;  /* 0x000000091c138c11 */ /* 0x000fe200098f140f */
[----:B------:R-:W-:Y:S01]  /*0360*/  IMAD.MOV.U32 R6, RZ, RZ, RZ ;  /* 0x000000ffff067224 */ /* 0x000fe200078e00ff */
[----:B------:R-:W-:Y:S01]  /*0370*/  ISETP.GE.U32.AND.EX P2, PT, R5, UR14, PT, P2 ;  /* 0x0000000e05007c0c */ /* 0x000fe2000bf46120 */
[----:B------:R0:W2:Y:S01]  /*0380*/  @!P0 LDG.E R13, desc[UR16][R22.64] ;  /* 0x00000010160d8981 */ /* 0x0000a2000c1e1900 */
[----:B------:R-:W-:-:S02]  /*0390*/  IADD3 R7, P4, PT, R12, UR12, RZ ;  /* 0x0000000c0c077c10 */ /* 0x000fc4000ff9e0ff */
[C---:B------:R-:W-:Y:S02]  /*03a0*/  @!P1 LEA R26, P3, R17.reuse, UR6, 0x2 ;  /* 0x00000006111a9c11 */ /* 0x040fe4000f8610ff */
[----:B------:R-:W-:Y:S01]  /*03b0*/  CS2R R10, SRZ ;  /* 0x00000000000a7805 */ /* 0x000fe2000001ff00 */
[----:B------:R-:W-:Y:S01]  /*03c0*/  IMAD.MOV.U32 R9, RZ, RZ, RZ ;  /* 0x000000ffff097224 */ /* 0x000fe200078e00ff */
[----:B------:R1:W2:Y:S01]  /*03d0*/  @!P0 LDG.E R6, desc[UR16][R18.64] ;  /* 0x0000001012068981 */ /* 0x0002a2000c1e1900 */
[----:B------:R-:W-:Y:S01]  /*03e0*/  @!P1 LEA.HI.X R27, R17, UR7, R20, 0x2, P3 ;  /* 0x00000007111b9c11 */ /* 0x000fe200098f1414 */
[----:B------:R-:W-:Y:S01]  /*03f0*/  IMAD.X R8, RZ, RZ, R5, P4 ;  /* 0x000000ffff087224 */ /* 0x000fe200020e0605 */
[----:B------:R-:W-:Y:S02]  /*0400*/  ISETP.GE.U32.AND P3, PT, R7, UR13, PT ;  /* 0x0000000d07007c0c */ /* 0x000fe4000bf66070 */
[----:B------:R-:W-:Y:S01]  /*0410*/  @!P1 LEA R24, P4, R17, UR8, 0x2 ;  /* 0x0000000811189c11 */ /* 0x000fe2000f8810ff */
[----:B------:R-:W4:Y:S01]  /*0420*/  @!P1 LDG.E R11, desc[UR16][R26.64] ;  /* 0x000000101a0b9981 */ /* 0x000f22000c1e1900 */
[----:B------:R-:W-:-:S02]  /*0430*/  ISETP.GE.U32.AND.EX P3, PT, R8, UR14, PT, P3 ;  /* 0x0000000e08007c0c */ /* 0x000fc4000bf66130 */
[----:B------:R-:W-:Y:S02]  /*0440*/  @!P1 LEA.HI.X R25, R17, UR9, R20, 0x2, P4 ;  /* 0x0000000911199c11 */ /* 0x000fe4000a0f1414 */
[C---:B0-----:R-:W-:Y:S02]  /*0450*/  @!P2 LEA R22, P4, R12.reuse, UR6, 0x2 ;  /* 0x000000060c16ac11 */ /* 0x041fe4000f8810ff */
[C---:B-1----:R-:W-:Y:S01]  /*0460*/  @!P2 LEA R18, P5, R12.reuse, UR8, 0x2 ;  /* 0x000000080c12ac11 */ /* 0x042fe2000f8a10ff */
[----:B------:R0:W4:Y:S01]  /*0470*/  @!P1 LDG.E R10, desc[UR16][R24.64] ;  /* 0x00000010180a9981 */ /* 0x000122000c1e1900 */
[C-C-:B------:R-:W-:Y:S02]  /*0480*/  @!P2 LEA.HI.X R23, R12.reuse, UR7, R5.reuse, 0x2, P4 ;  /* 0x000000070c17ac11 */ /* 0x140fe4000a0f1405 */
[----:B------:R-:W-:-:S03]  /*0490*/  @!P2 LEA.HI.X R19, R12, UR9, R5, 0x2, P5 ;  /* 0x000000090c13ac11 */ /* 0x000fc6000a8f1405 */
[----:B------:R1:W5:Y:S01]  /*04a0*/  @!P2 LDG.E R9, desc[UR16][R22.64] ;  /* 0x000000101609a981 */ /* 0x000362000c1e1900 */
[----:B------:R-:W-:Y:S01]  /*04b0*/  IMAD.MOV.U32 R4, RZ, RZ, RZ ;  /* 0x000000ffff047224 */ /* 0x000fe200078e00ff */
[----:B0-----:R-:W-:Y:S02]  /*04c0*/  @!P3 LEA R24, P5, R7, UR8, 0x2 ;  /* 0x000000080718bc11 */ /* 0x001fe4000f8a10ff */
[----:B------:R-:W-:-:S03]  /*04d0*/  CS2R R26, SRZ ;  /* 0x00000000001a7805 */ /* 0x000fc6000001ff00 */
[----:B------:R0:W5:Y:S01]  /*04e0*/  @!P2 LDG.E R4, desc[UR16][R18.64] ;  /* 0x000000101204a981 */ /* 0x000162000c1e1900 */
[C---:B-1----:R-:W-:Y:S02]  /*04f0*/  @!P3 LEA R22, P4, R7.reuse, UR6, 0x2 ;  /* 0x000000060716bc11 */ /* 0x042fe4000f8810ff */
[C-C-:B------:R-:W-:Y:S02]  /*0500*/  @!P3 LEA.HI.X R25, R7.reuse, UR9, R8.reuse, 0x2, P5 ;  /* 0x000000090719bc11 */ /* 0x140fe4000a8f1408 */
[----:B------:R-:W-:-:S03]  /*0510*/  @!P3 LEA.HI.X R23, R7, UR7, R8, 0x2, P4 ;  /* 0x000000070717bc11 */ /* 0x000fc6000a0f1408 */
[----:B------:R-:W5:Y:S04]  /*0520*/  @!P3 LDG.E R26, desc[UR16][R24.64] ;  /* 0x00000010181ab981 */ /* 0x000f68000c1e1900 */
[----:B------:R-:W5:Y:S01]  /*0530*/  @!P3 LDG.E R27, desc[UR16][R22.64] ;  /* 0x00000010161bb981 */ /* 0x000f62000c1e1900 */
[----:B------:R-:W-:Y:S02]  /*0540*/  @!P0 LEA R14, P6, R28, UR10, 0x2 ;  /* 0x0000000a1c0e8c11 */ /* 0x000fe4000f8c10ff */
[----:B---3--:R-:W-:Y:S02]  /*0550*/  FSETP.GEU.FTZ.AND P4, PT, |R2|, 0.5, PT ;  /* 0x3f0000000200780b */ /* 0x008fe40003f9e200 */
[----:B------:R-:W-:Y:S02]  /*0560*/  @!P1 LEA R16, P5, R17, UR10, 0x2 ;  /* 0x0000000a11109c11 */ /* 0x000fe4000f8a10ff */
[----:B------:R-:W-:-:S02]  /*0570*/  @!P0 LEA.HI.X R15, R28, UR11, R15, 0x2, P6 ;  /* 0x0000000b1c0f8c11 */ /* 0x000fc4000b0f140f */
[C---:B0-----:R-:W-:Y:S02]  /*0580*/  @!P2 LEA R18, P6, R12.reuse, UR10, 0x2 ;  /* 0x0000000a0c12ac11 */ /* 0x041fe4000f8c10ff */
[----:B------:R-:W-:Y:S02]  /*0590*/  @!P1 LEA.HI.X R17, R17, UR11, R20, 0x2, P5 ;  /* 0x0000000b11119c11 */ /* 0x000fe4000a8f1414 */
[C---:B------:R-:W-:Y:S02]  /*05a0*/  @!P3 LEA R20, P5, R7.reuse, UR10, 0x2 ;  /* 0x0000000a0714bc11 */ /* 0x040fe4000f8a10ff */
[----:B------:R-:W-:Y:S02]  /*05b0*/  @!P2 LEA.HI.X R19, R12, UR11, R5, 0x2, P6 ;  /* 0x0000000b0c13ac11 */ /* 0x000fe4000b0f1405 */
[----:B------:R-:W-:Y:S01]  /*05c0*/  @!P3 LEA.HI.X R21, R7, UR11, R8, 0x2, P5 ;  /* 0x0000000b0715bc11 */ /* 0x000fe2000a8f1408 */
[----:B------:R-:W-:-:S04]  /*05d0*/  ULEA UR4, UP0, UR12, UR4, 0x2 ;  /* 0x000000040c047291 */ /* 0x000fc8000f8010ff */
[----:B------:R-:W-:Y:S02]  /*05e0*/  UIADD3.X UR5, UPT, UPT, URZ, UR5, URZ, UP0, !UPT ;  /* 0x00000005ff057290 */ /* 0x000fe400087fe4ff */
[----:B------:R-:W-:-:S04]  /*05f0*/  UISETP.GE.U32.AND UP0, UPT, UR4, UR13, UPT ;  /* 0x0000000d0400728c */ /* 0x000fc8000bf06070 */
[----:B------:R-:W-:Y:S01]  /*0600*/  UISETP.GE.U32.AND.EX UP0, UPT, UR5, UR14, UPT, UP0 ;  /* 0x0000000e0500728c */ /* 0x000fe2000bf06100 */
[----:B--2---:R-:W-:-:S04]  /*0610*/  FADD.FTZ R12, R6, -R13 ;  /* 0x8000000d060c7221 */ /* 0x004fc80000010000 */
[----:B------:R-:W-:Y:S01]  /*0620*/  @!P4 FFMA.FTZ R13, R12, R2, R13 ;  /* 0x000000020c0dc223 */ /* 0x000fe2000001000d */
[----:B------:R-:W-:Y:S01]  /*0630*/  @P4 FFMA.FTZ R13, -R3, R12, R6 ;  /* 0x0000000c030d4223 */ /* 0x000fe20000010106 */
[----:B----4-:R-:W-:-:S04]  /*0640*/  FADD.FTZ R5, R10, -R11 ;  /* 0x8000000b0a057221 */ /* 0x010fc80000010000 */
[----:B------:R-:W-:Y:S01]  /*0650*/  @!P4 FFMA.FTZ R11, R5, R2, R11 ;  /* 0x00000002050bc223 */ /* 0x000fe2000001000b */
[----:B------:R-:W-:Y:S01]  /*0660*/  @P4 FFMA.FTZ R11, -R3, R5, R10 ;  /* 0x00000005030b4223 */ /* 0x000fe2000001010a */
[----:B-----5:R-:W-:-:S04]  /*0670*/  FADD.FTZ R7, R4, -R9 ;  /* 0x8000000904077221 */ /* 0x020fc80000010000 */
[----:B------:R-:W-:Y:S01]  /*0680*/  @!P4 FFMA.FTZ R9, R7, R2, R9 ;  /* 0x000000020709c223 */ /* 0x000fe20000010009 */
[----:B------:R-:W-:Y:S01]  /*0690*/  @P4 FFMA.FTZ R9, -R3, R7, R4 ;  /* 0x0000000703094223 */ /* 0x000fe20000010104 */
[----:B------:R0:W-:Y:S01]  /*06a0*/  @!P0 STG.E desc[UR16][R14.64], R13 ;  /* 0x0000000d0e008986 */ /* 0x0001e2000c101910 */
[----:B------:R-:W-:-:S04]  /*06b0*/  FADD.FTZ R8, R26, -R27 ;  /* 0x8000001b1a087221 */ /* 0x000fc80000010000 */
[----:B------:R-:W-:Y:S01]  /*06c0*/  @!P4 FFMA.FTZ R27, R8, R2, R27 ;  /* 0x00000002081bc223 */ /* 0x000fe2000001001b */
[----:B------:R-:W-:Y:S01]  /*06d0*/  @P4 FFMA.FTZ R27, -R3, R8, R26 ;  /* 0x00000008031b4223 */ /* 0x000fe2000001011a */
[----:B------:R0:W-:Y:S04]  /*06e0*/  @!P1 STG.E desc[UR16][R16.64], R11 ;  /* 0x0000000b10009986 */ /* 0x0001e8000c101910 */
[----:B------:R0:W-:Y:S04]  /*06f0*/  @!P2 STG.E desc[UR16][R18.64], R9 ;  /* 0x000000091200a986 */ /* 0x0001e8000c101910 */
[----:B------:R0:W-:Y:S01]  /*0700*/  @!P3 STG.E desc[UR16][R20.64], R27 ;  /* 0x0000001b1400b986 */ /* 0x0001e2000c101910 */
[----:B------:R-:W-:Y:S05]  /*0710*/  BRA.U !UP0, `(.L_x_179) ;  /* 0xfffffff908d07547 */ /* 0x000fea000b83ffff */
[----:B------:R-:W-:Y:S05]  /*0720*/  EXIT ;  /* 0x000000000000794d */ /* 0x000fea0003800000 */
.L_x_178:
        /* <DEDUP_REMOVED lines=11> */
.L_x_180:
[C---:B------:R-:W-:Y:S01]  /*07e0*/  IMAD.SHL.U32 R15, R3.reuse, 0x10, RZ ;  /* 0x00000010030f7824 */ /* 0x040fe200078e00ff */
[----:B------:R-:W-:-:S04]  /*07f0*/  SHF.L.U64.HI R17, R3, 0x4, R2 ;  /* 0x0000000403117819 */ /* 0x000fc80000010202 */
[C---:B------:R-:W-:Y:S02]  /*0800*/  IADD3 R6, P0, PT, R15.reuse, UR6, RZ ;  /* 0x000000060f067c10 */ /* 0x040fe4000ff1e0ff */
[----:B------:R-:W-:Y:S02]  /*0810*/  IADD3 R8, P1, PT, R15, UR8, RZ ;  /* 0x000000080f087c10 */ /* 0x000fe4000ff3e0ff */
[C---:B------:R-:W-:Y:S02]  /*0820*/  IADD3.X R7, PT, PT, R17.reuse, UR7, RZ, P0, !PT ;  /* 0x0000000711077c10 */ /* 0x040fe400087fe4ff */
[----:B------:R-:W-:-:S04]  /*0830*/  IADD3.X R9, PT, PT, R17, UR9, RZ, P1, !PT ;  /* 0x0000000911097c10 */ /* 0x000fc80008ffe4ff */
[----:B------:R-:W3:Y:S04]  /*0840*/  LDG.E.128 R4, desc[UR16][R6.64] ;  /* 0x0000001006047981 */ /* 0x000ee8000c1e1d00 */
[----:B------:R-:W3:Y:S02]  /*0850*/  LDG.E.128 R8, desc[UR16][R8.64] ;  /* 0x0000001008087981 */ /* 0x000ee4000c1e1d00 */
[----:B---3--:R-:W-:-:S04]  /*0860*/  FADD.FTZ R13, -R4, R8 ;  /* 0x00000008040d7221 */ /* 0x008fc80000010100 */
[----:B--2---:R-:W-:Y:S01]  /*0870*/  @!P2 FFMA.FTZ R12, R13, R0, R4 ;  /* 0x000000000d0ca223 */ /* 0x004fe20000010004 */
[----:B------:R-:W-:Y:S01]  /*0880*/  @P2 FFMA.FTZ R12, -R16, R13, R8 ;  /* 0x0000000d100c2223 */ /* 0x000fe20000010108 */
[----:B------:R-:W-:Y:S02]  /*0890*/  FSETP.GEU.FTZ.AND P2, PT, |R0|, 0.5, PT ;  /* 0x3f0000000000780b */ /* 0x000fe40003f5e200 */
[----:B------:R-:W-:-:S11]  /*08a0*/  IADD3 R4, P0, PT, R15, UR10, RZ ;  /* 0x0000000a0f047c10 */ /* 0x000fd6000ff1e0ff */
[----:B------:R-:W-:Y:S01]  /*08b0*/  @!P2 FADD.FTZ R14, -R5, R9 ;  /* 0x00000009050ea221 */ /* 0x000fe20000010100 */
[C-C-:B------:R-:W-:Y:S01]  /*08c0*/  @!P2 FADD.FTZ R15, -R6.reuse, R10.reuse ;  /* 0x0000000a060fa221 */ /* 0x140fe20000010100 */
[----:B------:R-:W-:Y:S01]  /*08d0*/  @!P2 FADD.FTZ R18, -R7, R11 ;  /* 0x0000000b0712a221 */ /* 0x000fe20000010100 */
[----:B------:R-:W-:Y:S01]  /*08e0*/  @P2 FADD.FTZ R19, -R6, R10 ;  /* 0x0000000a06132221 */ /* 0x000fe20000010100 */
[-C--:B------:R-:W-:Y:S01]  /*08f0*/  @!P2 FFMA.FTZ R13, R14, R0.reuse, R5 ;  /* 0x000000000e0da223 */ /* 0x080fe20000010005 */
[----:B------:R-:W-:Y:S01]  /*0900*/  @P2 FADD.FTZ R5, -R5, R9 ;  /* 0x0000000905052221 */ /* 0x000fe20000010100 */
[-C--:B------:R-:W-:Y:S01]  /*0910*/  @!P2 FFMA.FTZ R14, R15, R0.reuse, R6 ;  /* 0x000000000f0ea223 */ /* 0x080fe20000010006 */
[----:B------:R-:W-:Y:S01]  /*0920*/  @P2 FADD.FTZ R6, -R7, R11 ;  /* 0x0000000b07062221 */ /* 0x000fe20000010100 */
[----:B------:R-:W-:Y:S01]  /*0930*/  @!P2 FFMA.FTZ R15, R18, R0, R7 ;  /* 0x00000000120fa223 */ /* 0x000fe20000010007 */
[C---:B------:R-:W-:Y:S01]  /*0940*/  @P2 FFMA.FTZ R13, -R16.reuse, R5, R9 ;  /* 0x00000005100d2223 */ /* 0x040fe20000010109 */
[----:B------:R-:W-:Y:S01]  /*0950*/  IADD3.X R5, PT, PT, R17, UR11, RZ, P0, !PT ;  /* 0x0000000b11057c10 */ /* 0x000fe200087fe4ff */
[C---:B------:R-:W-:Y:S01]  /*0960*/  @P2 FFMA.FTZ R15, -R16.reuse, R6, R11 ;  /* 0x00000006100f2223 */ /* 0x040fe2000001010b */
[----:B------:R-:W-:Y:S01]  /*0970*/  IADD3 R3, P0, PT, R3, UR5, RZ ;  /* 0x0000000503037c10 */ /* 0x000fe2000ff1e0ff */
[----:B------:R-:W-:-:S04]  /*0980*/  @P2 FFMA.FTZ R14, -R16, R19, R10 ;  /* 0x00000013100e2223 */ /* 0x000fc8000001010a */
[C---:B------:R-:W-:Y:S01]  /*0990*/  IMAD.SHL.U32 R6, R3.reuse, 0x4, RZ ;  /* 0x0000000403067824 */ /* 0x040fe200078e00ff */
[----:B------:R0:W-:Y:S01]  /*09a0*/  STG.E.128 desc[UR16][R4.64], R12 ;  /* 0x0000000c04007986 */ /* 0x0001e2000c101d10 */
[----:B------:R-:W-:Y:S01]  /*09b0*/  IMAD.X R2, RZ, RZ, R2, P0 ;  /* 0x000000ffff027224 */ /* 0x000fe200000e0602 */
[C---:B------:R-:W-:Y:S02]  /*09c0*/  LOP3.LUT P0, RZ, R3.reuse, 0xffffc000, RZ, 0xc0, !PT ;  /* 0xffffc00003ff7812 */ /* 0x040fe4000780c0ff */
[----:B------:R-:W-:Y:S02]  /*09d0*/  ISETP.LT.U32.AND P1, PT, R6, UR15, PT ;  /* 0x0000000f06007c0c */ /* 0x000fe4000bf21070 */
[----:B------:R-:W-:Y:S02]  /*09e0*/  SHF.L.U64.HI R6, R3, 0x2, R2 ;  /* 0x0000000203067819 */ /* 0x000fe40000010202 */
[----:B------:R-:W-:Y:S02]  /*09f0*/  LOP3.LUT P0, RZ, R2, 0x3fffffff, RZ, 0xc0, P0 ;  /* 0x3fffffff02ff7812 */ /* 0x000fe4000000c0ff */
[----:B------:R-:W-:-:S13]  /*0a00*/  ISETP.LT.AND.EX P1, PT, R6, UR4, PT, P1 ;  /* 0x0000000406007c0c */ /* 0x000fda000bf21310 */
[----:B0-----:R-:W-:Y:S05]  /*0a10*/  @!P0 BRA P1, `(.L_x_180) ;  /* 0xfffffffc00708947 */ /* 0x001fea000083ffff */
[----:B------:R-:W-:Y:S05]  /*0a20*/  EXIT ;  /* 0x000000000000794d */ /* 0x000fea0003800000 */
.L_x_181:
        /* <DEDUP_REMOVED lines=13> */
.L_x_334:


//--------------------- .text._ZN2at6native52_GLOBAL__N__ff984223_19_ForeachTernaryOp_cu_5285c63625multi_tensor_apply_kernelINS1_18TensorListMetadataILi3EEENS1_22TernaryOpScalarFunctorIdLi3ELi2ELi2EEEJNS0_11LerpFunctorIdEEdEEEvT_T0_DpT1_ --------------------------
	.section	.text._ZN2at6native52_GLOBAL__N__ff984223_19_ForeachTernaryOp_cu_5285c63625multi_tensor_apply_kernelINS1_18TensorListMetadataILi3EEENS1_22TernaryOpScalarFunctorIdLi3ELi2ELi2EEEJNS0_11LerpFunctorIdEEdEEEvT_T0_DpT1_,"ax",@progbits
	.align	128
.text._ZN2at6native52_GLOBAL__N__ff984223_19_ForeachTernaryOp_cu_5285c63625multi_tensor_apply_kernelINS1_18TensorListMetadataILi3EEENS1_22TernaryOpScalarFunctorIdLi3ELi2ELi2EEEJNS0_11LerpFunctorIdEEdEEEvT_T0_DpT1_:
        .type           _ZN2at6native52_GLOBAL__N__ff984223_19_ForeachTernaryOp_cu_5285c63625multi_tensor_apply_kernelINS1_18TensorListMetadataILi3EEENS1_22TernaryOpScalarFunctorIdLi3ELi2ELi2EEEJNS0_11LerpFunctorIdEEdEEEvT_T0_DpT1_,@function
        .size           _ZN2at6native52_GLOBAL__N__ff984223_19_ForeachTernaryOp_cu_5285c63625multi_tensor_apply_kernelINS1_18TensorListMetadataILi3EEENS1_22TernaryOpScalarFunctorIdLi3ELi2ELi2EEEJNS0_11LerpFunctorIdEEdEEEvT_T0_DpT1_,(.L_x_335 - _ZN2at6native52_GLOBAL__N__ff984223_19_ForeachTernaryOp_cu_5285c63625multi_tensor_apply_kernelINS1_18TensorListMetadataILi3EEENS1_22TernaryOpScalarFunctorIdLi3ELi2ELi2EEEJNS0_11LerpFunctorIdEEdEEEvT_T0_DpT1_)
        .other          _ZN2at6native52_GLOBAL__N__ff984223_19_ForeachTernaryOp_cu_5285c63625multi_tensor_apply_kernelINS1_18TensorListMetadataILi3EEENS1_22TernaryOpScalarFunctorIdLi3ELi2ELi2EEEJNS0_11LerpFunctorIdEEdEEEvT_T0_DpT1_,@"STO_CUDA_ENTRY STV_DEFAULT"
_ZN2at6native52_GLOBAL__N__ff984223_19_ForeachTernaryOp_cu_5285c63625multi_tensor_apply_kernelINS1_18TensorListMetadataILi3EEENS1_22TernaryOpScalarFunctorIdLi3ELi2ELi2EEEJNS0_11LerpFunctorIdEEdEEEvT_T0_DpT1_:
        /* <DEDUP_REMOVED lines=35> */
.L_x_183:
[----:B0--3--:R-:W-:Y:S02]  /*0230*/  IADD3 R8, P1, PT, R0, UR4, RZ ;  /* 0x0000000400087c10 */ /* 0x009fe4000ff3e0ff */
[----:B------:R-:W-:Y:S02]  /*0240*/  CS2R R6, SRZ ;  /* 0x0000000000067805 */ /* 0x000fe4000001ff00 */
[----:B------:R-:W-:Y:S02]  /*0250*/  CS2R R24, SRZ ;  /* 0x0000000000187805 */ /* 0x000fe4000001ff00 */
[C---:B-1----:R-:W-:Y:S01]  /*0260*/  IADD3 R4, P2, PT, R8.reuse, UR12, RZ ;  /* 0x0000000c08047c10 */ /* 0x042fe2000ff5e0ff */
[----:B------:R-:W-:Y:S01]  /*0270*/  IMAD.X R5, RZ, RZ, UR5, P1 ;  /* 0x00000005ff057e24 */ /* 0x000fe200088e06ff */
[----:B------:R-:W-:Y:S02]  /*0280*/  ISETP.GE.U32.AND P0, PT, R8, UR13, PT ;  /* 0x0000000d08007c0c */ /* 0x000fe4000bf06070 */
[----:B------:R-:W-:Y:S01]  /*0290*/  ISETP.GE.U32.AND P1, PT, R4, UR13, PT ;  /* 0x0000000d04007c0c */ /* 0x000fe2000bf26070 */
[----:B------:R-:W-:Y:S01]  /*02a0*/  IMAD.X R23, RZ, RZ, R5, P2 ;  /* 0x000000ffff177224 */ /* 0x000fe200010e0605 */
[----:B------:R-:W-:-:S02]  /*02b0*/  ISETP.GE.U32.AND.EX P0, PT, R5, UR14, PT, P0 ;  /* 0x0000000e05007c0c */ /* 0x000fc4000bf06100 */
[----:B------:R-:W-:Y:S02]  /*02c0*/  IADD3 R3, P4, PT, R4, UR12, RZ ;  /* 0x0000000c04037c10 */ /* 0x000fe4000ff9e0ff */
[----:B------:R-:W-:Y:S02]  /*02d0*/  ISETP.GE.U32.AND.EX P1, PT, R23, UR14, PT, P1 ;  /* 0x0000000e17007c0c */ /* 0x000fe4000bf26110 */
[----:B------:R-:W-:Y:S02]  /*02e0*/  CS2R R12, SRZ ;  /* 0x00000000000c7805 */ /* 0x000fe4000001ff00 */
[----:B------:R-:W-:Y:S01]  /*02f0*/  ISETP.GE.U32.AND P2, PT, R3, UR13, PT ;  /* 0x0000000d03007c0c */ /* 0x000fe2000bf46070 */
[----:B------:R-:W-:-:S05]  /*0300*/  IMAD.X R2, RZ, RZ, R23, P4 ;  /* 0x000000ffff027224 */ /* 0x000fca00020e0617 */
[----:B------:R-:W-:Y:S02]  /*0310*/  ISETP.GE.U32.AND.EX P2, PT, R2, UR14, PT, P2 ;  /* 0x0000000e02007c0c */ /* 0x000fe4000bf46120 */
[C---:B------:R-:W-:Y:S02]  /*0320*/  @!P0 LEA R16, P3, R8.reuse, UR6, 0x3 ;  /* 0x0000000608108c11 */ /* 0x040fe4000f8618ff */
[C---:B------:R-:W-:Y:S02]  /*0330*/  @!P0 LEA R18, P4, R8.reuse, UR8, 0x3 ;  /* 0x0000000808128c11 */ /* 0x040fe4000f8818ff */
[--C-:B------:R-:W-:Y:S02]  /*0340*/  @!P0 LEA.HI.X R17, R8, UR7, R5.reuse, 0x3, P3 ;  /* 0x0000000708118c11 */ /* 0x100fe400098f1c05 */
[----:B------:R-:W-:Y:S02]  /*0350*/  @!P1 LEA R20, P3, R4, UR6, 0x3 ;  /* 0x0000000604149c11 */ /* 0x000fe4000f8618ff */
[----:B------:R-:W-:Y:S01]  /*0360*/  @!P0 LEA.HI.X R19, R8, UR9, R5, 0x3, P4 ;  /* 0x0000000908138c11 */ /* 0x000fe2000a0f1c05 */
[----:B------:R0:W2:Y:S01]  /*0370*/  @!P0 LDG.E.64 R6, desc[UR16][R16.64] ;  /* 0x0000001010068981 */ /* 0x0000a2000c1e1b00 */
[----:B------:R-:W-:-:S02]  /*0380*/  @!P1 LEA.HI.X R21, R4, UR7, R23, 0x3, P3 ;  /* 0x0000000704159c11 */ /* 0x000fc400098f1c17 */
[----:B------:R-:W-:Y:S02]  /*0390*/  CS2R R8, SRZ ;  /* 0x0000000000087805 */ /* 0x000fe4000001ff00 */
[C---:B------:R-:W-:Y:S01]  /*03a0*/  @!P1 LEA R14, P3, R4.reuse, UR8, 0x3 ;  /* 0x00000008040e9c11 */ /* 0x040fe2000f8618ff */
[----:B------:R1:W2:Y:S03]  /*03b0*/  @!P0 LDG.E.64 R24, desc[UR16][R18.64] ;  /* 0x0000001012188981 */ /* 0x0002a6000c1e1b00 */
[----:B------:R-:W-:Y:S01]  /*03c0*/  @!P1 LEA.HI.X R15, R4, UR9, R23, 0x3, P3 ;  /* 0x00000009040f9c11 */ /* 0x000fe200098f1c17 */
[----:B------:R-:W3:Y:S01]  /*03d0*/  @!P1 LDG.E.64 R8, desc[UR16][R20.64] ;  /* 0x0000001014089981 */ /* 0x000ee2000c1e1b00 */
[----:B------:R-:W-:Y:S02]  /*03e0*/  @!P2 LEA R26, P4, R3, UR6, 0x3 ;  /* 0x00000006031aac11 */ /* 0x000fe4000f8818ff */
[----:B------:R-:W-:-:S02]  /*03f0*/  CS2R R10, SRZ ;  /* 0x00000000000a7805 */ /* 0x000fc4000001ff00 */
[C---:B------:R-:W-:Y:S01]  /*0400*/  @!P2 LEA R28, P3, R3.reuse, UR8, 0x3 ;  /* 0x00000008031cac11 */ /* 0x040fe2000f8618ff */
[----:B------:R4:W3:Y:S01]  /*0410*/  @!P1 LDG.E.64 R12, desc[UR16][R14.64] ;  /* 0x000000100e0c9981 */ /* 0x0008e2000c1e1b00 */
[----:B0-----:R-:W-:Y:S02]  /*0420*/  CS2R R16, SRZ ;  /* 0x0000000000107805 */ /* 0x001fe4000001ff00 */
[C-C-:B------:R-:W-:Y:S01]  /*0430*/  @!P2 LEA.HI.X R27, R3.reuse, UR7, R2.reuse, 0x3, P4 ;  /* 0x00000007031bac11 */ /* 0x140fe2000a0f1c02 */
[----:B-1----:R-:W0:Y:S01]  /*0440*/  LDC.64 R18, c[0x0][0xfd0] ;  /* 0x0003f400ff127b82 */ /* 0x002e220000000a00 */
[----:B------:R-:W-:-:S03]  /*0450*/  @!P2 LEA.HI.X R29, R3, UR9, R2, 0x3, P3 ;  /* 0x00000009031dac11 */ /* 0x000fc600098f1c02 */
[----:B------:R-:W5:Y:S04]  /*0460*/  @!P2 LDG.E.64 R10, desc[UR16][R26.64] ;  /* 0x000000101a0aa981 */ /* 0x000f68000c1e1b00 */
[----:B------:R1:W5:Y:S01]  /*0470*/  @!P2 LDG.E.64 R16, desc[UR16][R28.64] ;  /* 0x000000101c10a981 */ /* 0x000362000c1e1b00 */
[----:B0-----:R-:W4:-:S15]  /*0480*/  DSETP.GEU.AND P4, PT, |R18|, 0.5, PT ;  /* 0x3fe000001200742a */ /* 0x001f1e0003f8e200 */
[----:B------:R-:W-:-:S15]  /*0490*/  NOP ;  /* 0x0000000000007918 */ /* 0x000fde0000000000 */
[----:B------:R-:W-:-:S15]  /*04a0*/  NOP ;  /* 0x0000000000007918 */ /* 0x000fde0000000000 */
[----:B------:R-:W-:-:S15]  /*04b0*/  NOP ;  /* 0x0000000000007918 */ /* 0x000fde0000000000 */
[----:B------:R-:W-:-:S04]  /*04c0*/  NOP ;  /* 0x0000000000007918 */ /* 0x000fc80000000000 */
[----:B----4-:R-:W-:-:S15]  /*04d0*/  @P4 DADD R14, -R18, 1 ;  /* 0x3ff00000120e4429 */ /* 0x010fde0000000100 */
        /* <DEDUP_REMOVED lines=24> */
[----:B------:R-:W2:-:S15]  /*0660*/  @P4 DADD R20, -R18, 1 ;  /* 0x3ff0000012144429 */ /* 0x000e9e0000000100 */
        /* <DEDUP_REMOVED lines=9> */
[----:B--2---:R0:W-:Y:S02]  /*0700*/  @P4 DFMA R8, -R20, R24, R12 ;  /* 0x000000181408422b */ /* 0x0041e4000000010c */
[----:B0-----:R-:W-:-:S04]  /*0710*/  IADD3 R24, P5, PT, R3, UR12, RZ ;  /* 0x0000000c03187c10 */ /* 0x001fc8000ffbe0ff */
[----:B------:R-:W-:Y:S01]  /*0720*/  ISETP.GE.U32.AND P3, PT, R24, UR13, PT ;  /* 0x0000000d18007c0c */ /* 0x000fe2000bf66070 */
[----:B------:R-:W-:-:S05]  /*0730*/  IMAD.X R25, RZ, RZ, R2, P5 ;  /* 0x000000ffff197224 */ /* 0x000fca00028e0602 */
[----:B------:R-:W-:-:S13]  /*0740*/  ISETP.GE.U32.AND.EX P3, PT, R25, UR14, PT, P3 ;  /* 0x0000000e19007c0c */ /* 0x000fda000bf66130 */
[C---:B-1----:R-:W-:Y:S02]  /*0750*/  @!P3 LEA R28, P5, R24.reuse, UR6, 0x3 ;  /* 0x00000006181cbc11 */ /* 0x042fe4000f8a18ff */
[C---:B------:R-:W-:Y:S02]  /*0760*/  @!P3 LEA R26, P6, R24.reuse, UR8, 0x3 ;  /* 0x00000008181abc11 */ /* 0x040fe4000f8c18ff */
[C-C-:B------:R-:W-:Y:S02]  /*0770*/  @!P3 LEA.HI.X R29, R24.reuse, UR7, R25.reuse, 0x3, P5 ;  /* 0x00000007181dbc11 */ /* 0x140fe4000a8f1c19 */
[----:B------:R-:W-:-:S15]  /*0780*/  @!P3 LEA.HI.X R27, R24, UR9, R25, 0x3, P6 ;  /* 0x00000009181bbc11 */ /* 0x000fde000b0f1c19 */
[----:B------:R-:W-:-:S15]  /*0790*/  NOP ;  /* 0x0000000000007918 */ /* 0x000fde0000000000 */
[----:B------:R-:W-:-:S03]  /*07a0*/  NOP ;  /* 0x0000000000007918 */ /* 0x000fc60000000000 */
[----:B-----5:R-:W0:-:S15]  /*07b0*/  DADD R14, R16, -R10 ;  /* 0x00000000100e7229 */ /* 0x020e1e000000080a */
        /* <DEDUP_REMOVED lines=19> */
[----:B------:R-:W-:Y:S01]  /*08f0*/  VIADD R21, R0, UR4 ;  /* 0x0000000400157c36 */ /* 0x000fe20008000000 */
[----:B------:R-:W-:-:S04]  /*0900*/  @!P1 LEA R22, P6, R4, UR10, 0x3 ;  /* 0x0000000a04169c11 */ /* 0x000fc8000f8c18ff */
[C---:B------:R-:W-:Y:S02]  /*0910*/  @!P0 LEA R20, P5, R21.reuse, UR10, 0x3 ;  /* 0x0000000a15148c11 */ /* 0x040fe4000f8a18ff */
[----:B------:R-:W-:Y:S02]  /*0920*/  @!P1 LEA.HI.X R23, R4, UR11, R23, 0x3, P6 ;  /* 0x0000000b04179c11 */ /* 0x000fe4000b0f1c17 */
[----:B------:R-:W-:Y:S02]  /*0930*/  @!P0 LEA.HI.X R21, R21, UR11, R5, 0x3, P5 ;  /* 0x0000000b15158c11 */ /* 0x000fe4000a8f1c05 */
[C---:B0-----:R-:W-:Y:S02]  /*0940*/  @!P2 LEA R26, P5, R3.reuse, UR10, 0x3 ;  /* 0x0000000a031aac11 */ /* 0x041fe4000f8a18ff */
[----:B------:R-:W-:Y:S02]  /*0950*/  @!P3 LEA R4, P6, R24, UR10, 0x3 ;  /* 0x0000000a1804bc11 */ /* 0x000fe4000f8c18ff */
[----:B------:R-:W-:-:S02]  /*0960*/  @!P2 LEA.HI.X R27, R3, UR11, R2, 0x3, P5 ;  /* 0x0000000b031bac11 */ /* 0x000fc4000a8f1c02 */
[----:B------:R-:W-:Y:S01]  /*0970*/  @!P3 LEA.HI.X R5, R24, UR11, R25, 0x3, P6 ;  /* 0x0000000b1805bc11 */ /* 0x000fe2000b0f1c19 */
[----:B------:R3:W-:Y:S01]  /*0980*/  @!P0 STG.E.64 desc[UR16][R20.64], R6 ;  /* 0x0000000614008986 */ /* 0x0007e2000c101b10 */
[----:B------:R-:W-:-:S03]  /*0990*/  ULEA UR4, UP0, UR12, UR4, 0x2 ;  /* 0x000000040c047291 */ /* 0x000fc6000f8010ff */
[----:B------:R3:W-:Y:S04]  /*09a0*/  @!P1 STG.E.64 desc[UR16][R22.64], R8 ;  /* 0x0000000816009986 */ /* 0x0007e8000c101b10 */
[----:B-1----:R3:W-:Y:S01]  /*09b0*/  @!P2 STG.E.64 desc[UR16][R26.64], R10 ;  /* 0x0000000a1a00a986 */ /* 0x0027e2000c101b10 */
[----:B------:R-:W-:Y:S02]  /*09c0*/  UIADD3.X UR5, UPT, UPT, URZ, UR5, URZ, UP0, !UPT ;  /* 0x00000005ff057290 */ /* 0x000fe400087fe4ff */
[----:B------:R-:W-:-:S04]  /*09d0*/  UISETP.GE.U32.AND UP0, UPT, UR4, UR13, UPT ;  /* 0x0000000d0400728c */ /* 0x000fc8000bf06070 */
[----:B------:R-:W-:-:S15]  /*09e0*/  UISETP.GE.U32.AND.EX UP0, UPT, UR5, UR14, UPT, UP0 ;  /* 0x0000000e0500728c */ /* 0x000fde000bf06100 */
[----:B------:R-:W-:-:S03]  /*09f0*/  NOP ;  /* 0x0000000000007918 */ /* 0x000fc60000000000 */
        /* <DEDUP_REMOVED lines=10> */
[----:B------:R-:W0:-:S15]  /*0aa0*/  @P4 DADD R18, -R18, 1 ;  /* 0x3ff0000012124429 */ /* 0x000e1e0000000100 */
[----:B------:R-:W-:-:S15]  /*0ab0*/  NOP ;  /* 0x0000000000007918 */ /* 0x000fde0000000000 */
[----:B------:R-:W-:-:S15]  /*0ac0*/  NOP ;  /* 0x0000000000007918 */ /* 0x000fde0000000000 */
[----:B------:R-:W-:-:S15]  /*0ad0*/  NOP ;  /* 0x0000000000007918 */ /* 0x000fde0000000000 */
[----:B------:R-:W-:-:S04]  /*0ae0*/  NOP ;  /* 0x0000000000007918 */ /* 0x000fc80000000000 */
[----:B0-----:R-:W0:Y:S02]  /*0af0*/  @P4 DFMA R16, -R18, R14, R12 ;  /* 0x0000000e1210422b */ /* 0x001e24000000010c */
[----:B0-----:R3:W-:Y:S01]  /*0b00*/  @!P3 STG.E.64 desc[UR16][R4.64], R16 ;  /* 0x000000100400b986 */ /* 0x0017e2000c101b10 */
[----:B------:R-:W-:Y:S05]  /*0b10*/  BRA.U !UP0, `(.L_x_183) ;  /* 0xfffffff508c47547 */ /* 0x000fea000b83ffff */
[----:B------:R-:W-:Y:S05]  /*0b20*/  EXIT ;  /* 0x000000000000794d */ /* 0x000fea0003800000 */
.L_x_182:
        /* <DEDUP_REMOVED lines=15> */
.L_x_184:
[C---:B------:R-:W-:Y:S01]  /*0c20*/  IMAD.SHL.U32 R2, R0.reuse, 0x20, RZ ;  /* 0x0000002000027824 */ /* 0x040fe200078e00ff */
[----:B------:R-:W-:Y:S01]  /*0c30*/  SHF.L.U64.HI R20, R0, 0x5, R3 ;  /* 0x0000000500147819 */ /* 0x000fe20000010203 */
[----:B0-----:R-:W0:Y:S03]  /*0c40*/  @!P2 LDC.64 R28, c[0x0][0xfd0] ;  /* 0x0003f400ff1cab82 */ /* 0x001e260000000a00 */
[C---:B------:R-:W-:Y:S02]  /*0c50*/  IADD3 R4, P0, PT, R2.reuse, UR6, RZ ;  /* 0x0000000602047c10 */ /* 0x040fe4000ff1e0ff */
        /* <DEDUP_REMOVED lines=50> */
[----:B0-----:R0:W-:Y:S02]  /*0f80*/  @!P2 DFMA R8, R8, R22, R4 ;  /* 0x000000160808a22b */ /* 0x0011e40000000004 */
[----:B0-----:R-:W-:-:S04]  /*0f90*/  IADD3 R4, P0, PT, R2, UR10, RZ ;  /* 0x0000000a02047c10 */ /* 0x001fc8000ff1e0ff */
[----:B------:R-:W-:Y:S02]  /*0fa0*/  IADD3.X R5, PT, PT, R20, UR11, RZ, P0, !PT ;  /* 0x0000000b14057c10 */ /* 0x000fe400087fe4ff */
[----:B------:R-:W-:-:S05]  /*0fb0*/  IADD3 R0, P0, PT, R0, UR5, RZ ;  /* 0x0000000500007c10 */ /* 0x000fca000ff1e0ff */
[C---:B------:R-:W-:Y:S02]  /*0fc0*/  IMAD.SHL.U32 R2, R0.reuse, 0x4, RZ ;  /* 0x0000000400027824 */ /* 0x040fe400078e00ff */
[----:B------:R-:W-:Y:S01]  /*0fd0*/  IMAD.X R3, RZ, RZ, R3, P0 ;  /* 0x000000ffff037224 */ /* 0x000fe200000e0603 */
[----:B------:R-:W-:Y:S02]  /*0fe0*/  LOP3.LUT P0, RZ, R0, 0xffffc000, RZ, 0xc0, !PT ;  /* 0xffffc00000ff7812 */ /* 0x000fe4000780c0ff */
        /* <DEDUP_REMOVED lines=30> */
.L_x_185:
        /* <DEDUP_REMOVED lines=11> */
.L_x_335:


//--------------------- .text._ZN2at6native52_GLOBAL__N__ff984223_19_ForeachTernaryOp_cu_5285c63625multi_tensor_apply_kernelINS1_18TensorListMetadataILi3EEENS1_20TernaryOpListFunctorIN3c108BFloat16ELi3ELi3ELi0EEEJNS0_11LerpFunctorIfEEEEEvT_T0_DpT1_ --------------------------
	.section	.text._ZN2at6native52_GLOBAL__N__ff984223_19_ForeachTernaryOp_cu_5285c63625multi_tensor_apply_kernelINS1_18TensorListMetadataILi3EEENS1_20TernaryOpListFunctorIN3c108BFloat16ELi3ELi3ELi0EEEJNS0_11LerpFunctorIfEEEEEvT_T0_DpT1_,"ax",@progbits
	.align	128
.text._ZN2at6native52_GLOBAL__N__ff984223_19_ForeachTernaryOp_cu_5285c63625multi_tensor_apply_kernelINS1_18TensorListMetadataILi3EEENS1_20TernaryOpListFunctorIN3c108BFloat16ELi3ELi3ELi0EEEJNS0_11LerpFunctorIfEEEEEvT_T0_DpT1_:
        .type           _ZN2at6native52_GLOBAL__N__ff984223_19_ForeachTernaryOp_cu_5285c63625multi_tensor_apply_kernelINS1_18TensorListMetadataILi3EEENS1_20TernaryOpListFunctorIN3c108BFloat16ELi3ELi3ELi0EEEJNS0_11LerpFunctorIfEEEEEvT_T0_DpT1_,@function
        .size           _ZN2at6native52_GLOBAL__N__ff984223_19_ForeachTernaryOp_cu_5285c63625multi_tensor_apply_kernelINS1_18TensorListMetadataILi3EEENS1_20TernaryOpListFunctorIN3c108BFloat16ELi3ELi3ELi0EEEJNS0_11LerpFunctorIfEEEEEvT_T0_DpT1_,(.L_x_336 - _ZN2at6native52_GLOBAL__N__ff984223_19_ForeachTernaryOp_cu_5285c63625multi_tensor_apply_kernelINS1_18TensorListMetadataILi3EEENS1_20TernaryOpListFunctorIN3c108BFloat16ELi3ELi3ELi0EEEJNS0_11LerpFunctorIfEEEEEvT_T0_DpT1_)
        .other          _ZN2at6native52_GLOBAL__N__ff984223_19_ForeachTernaryOp_cu_5285c63625multi_tensor_apply_kernelINS1_18TensorListMetadataILi3EEENS1_20TernaryOpListFunctorIN3c108BFloat16ELi3ELi3ELi0EEEJNS0_11LerpFunctorIfEEEEEvT_T0_DpT1_,@"STO_CUDA_ENTRY STV_DEFAULT"
_ZN2at6native52_GLOBAL__N__ff984223_19_ForeachTernaryOp_cu_5285c63625multi_tensor_apply_kernelINS1_18TensorListMetadataILi3EEENS1_20TernaryOpListFunctorIN3c108BFloat16ELi3ELi3ELi0EEEJNS0_11LerpFunctorIfEEEEEvT_T0_DpT1_:
        /* <DEDUP_REMOVED lines=28> */
[----:B------:R-:W1:Y:S01]  /*01c0*/  LDC R2, c[0x0][0x360] ;  /* 0x0000d800ff027b82 */ /* 0x000e620000000800 */
[----:B------:R-:W-:Y:S01]  /*01d0*/  UISETP.LT.U32.AND UP0, UPT, UR15, 0x10000, UPT ;  /* 0x000100000f00788c */ /* 0x000fe2000bf01070 */
[----:B------:R-:W-:Y:S02]  /*01e0*/  IMAD.MOV.U32 R5, RZ, RZ, RZ ;  /* 0x000000ffff057224 */ /* 0x000fe400078e00ff */
[----:B------:R-:W-:Y:S01]  /*01f0*/  IMAD.MOV.U32 R3, RZ, RZ, RZ ;  /* 0x000000ffff037224 */ /* 0x000fe200078e00ff */
[----:B------:R-:W-:-:S04]  /*0200*/  UISETP.LT.U32.AND.EX UP0, UPT, UR4, URZ, UPT, UP0 ;  /* 0x000000ff0400728c */ /* 0x000fc8000bf01100 */
[----:B------:R-:W-:Y:S02]  /*0210*/  USEL UR5, UR15, 0x10000, UP0 ;  /* 0x000100000f057887 */ /* 0x000fe40008000000 */
[----:B------:R-:W-:-:S12]  /*0220*/  USEL UR12, UR4, URZ, UP0 ;  /* 0x000000ff040c7287 */ /* 0x000fd80008000000 */
.L_x_187:
[----:B0-----:R-:W-:Y:S02]  /*0230*/  IADD3 R7, P1, PT, R0, R5, RZ ;  /* 0x0000000500077210 */ /* 0x001fe40007f3e0ff */
[----:B------:R-:W-:Y:S02]  /*0240*/  PRMT R21, RZ, 0x7610, R21 ;  /* 0x00007610ff157816 */ /* 0x000fe40000000015 */
[----:B-1----:R-:W-:Y:S01]  /*0250*/  IADD3 R13, P2, PT, R2, R7, RZ ;  /* 0x00000007020d7210 */ /* 0x002fe20007f5e0ff */
[----:B------:R-:W-:Y:S01]  /*0260*/  IMAD.X R20, RZ, RZ, R3, P1 ;  /* 0x000000ffff147224 */ /* 0x000fe200008e0603 */
[C---:B------:R-:W-:Y:S01]  /*0270*/  ISETP.GE.U32.AND P0, PT, R7.reuse, UR5, PT ;  /* 0x0000000507007c0c */ /* 0x040fe2000bf06070 */
[----:B------:R-:W-:Y:S01]  /*0280*/  IMAD.SHL.U32 R28, R7, 0x2, RZ ;  /* 0x00000002071c7824 */ /* 0x000fe200078e00ff */
[----:B------:R-:W-:Y:S01]  /*0290*/  ISETP.GE.U32.AND P1, PT, R13, UR5, PT ;  /* 0x000000050d007c0c */ /* 0x000fe2000bf26070 */
[----:B------:R-:W-:Y:S01]  /*02a0*/  IMAD.X R6, RZ, RZ, R20, P2 ;  /* 0x000000ffff067224 */ /* 0x000fe200010e0614 */
[----:B------:R-:W-:-:S02]  /*02b0*/  ISETP.GE.U32.AND.EX P0, PT, R20, UR12, PT, P0 ;  /* 0x0000000c14007c0c */ /* 0x000fc4000bf06100 */
[----:B------:R-:W-:Y:S02]  /*02c0*/  SHF.L.U64.HI R4, R7, 0x1, R20 ;  /* 0x0000000107047819 */ /* 0x000fe40000010214 */
[----:B------:R-:W-:Y:S02]  /*02d0*/  ISETP.GE.U32.AND.EX P1, PT, R6, UR12, PT, P1 ;  /* 0x0000000c06007c0c */ /* 0x000fe4000bf26110 */
[----:B------:R-:W-:Y:S02]  /*02e0*/  IADD3 R14, P2, PT, R28, UR6, RZ ;  /* 0x000000061c0e7c10 */ /* 0x000fe4000ff5e0ff */
[----:B------:R-:W-:Y:S02]  /*02f0*/  IADD3 R19, P5, PT, R2, R13, RZ ;  /* 0x0000000d02137210 */ /* 0x000fe40007fbe0ff */
[----:B------:R-:W-:Y:S02]  /*0300*/  IADD3.X R15, PT, PT, R4, UR7, RZ, P2, !PT ;  /* 0x00000007040f7c10 */ /* 0x000fe400097fe4ff */
[----:B------:R-:W-:-:S02]  /*0310*/  PRMT R9, RZ, 0x7610, R9 ;  /* 0x00007610ff097816 */ /* 0x000fc40000000009 */
[----:B------:R-:W-:-:S03]  /*0320*/  @!P0 IADD3 R16, P3, PT, R28, UR8, RZ ;  /* 0x000000081c108c10 */ /* 0x000fc6000ff7e0ff */
[C---:B------:R-:W-:Y:S01]  /*0330*/  @!P1 LEA R10, P2, R13.reuse, UR8, 0x1 ;  /* 0x000000080d0a9c11 */ /* 0x040fe2000f8408ff */
[----:B------:R-:W-:Y:S01]  /*0340*/  IMAD.SHL.U32 R25, R2, 0x2, RZ ;  /* 0x0000000202197824 */ /* 0x000fe200078e00ff */
[C---:B------:R-:W-:Y:S01]  /*0350*/  @!P1 LEA R12, P4, R13.reuse, UR10, 0x1 ;  /* 0x0000000a0d0c9c11 */ /* 0x040fe2000f8808ff */
[----:B------:R-:W2:Y:S01]  /*0360*/  @!P0 LDG.E.U16 R9, desc[UR16][R14.64] ;  /* 0x000000100e098981 */ /* 0x000ea2000c1e1500 */
[C-C-:B------:R-:W-:Y:S02]  /*0370*/  @!P1 LEA.HI.X R11, R13.reuse, UR9, R6.reuse, 0x1, P2 ;  /* 0x000000090d0b9c11 */ /* 0x140fe400090f0c06 */
[--C-:B------:R-:W-:Y:S01]  /*0380*/  @!P1 LEA.HI.X R13, R13, UR11, R6.reuse, 0x1, P4 ;  /* 0x0000000b0d0d9c11 */ /* 0x100fe2000a0f0c06 */
[----:B------:R-:W-:Y:S01]  /*0390*/  IMAD.X R6, RZ, RZ, R6, P5 ;  /* 0x000000ffff067224 */ /* 0x000fe200028e0606 */
[----:B------:R-:W-:Y:S02]  /*03a0*/  ISETP.GE.U32.AND P2, PT, R19, UR5, PT ;  /* 0x0000000513007c0c */ /* 0x000fe4000bf46070 */
[----:B------:R-:W-:-:S02]  /*03b0*/  @!P0 IADD3.X R17, PT, PT, R4, UR9, RZ, P3, !PT ;  /* 0x0000000904118c10 */ /* 0x000fc40009ffe4ff */
[----:B------:R-:W-:Y:S02]  /*03c0*/  @!P0 IADD3 R28, P3, PT, R28, UR10, RZ ;  /* 0x0000000a1c1c8c10 */ /* 0x000fe4000ff7e0ff */
[----:B------:R-:W-:Y:S01]  /*03d0*/  ISETP.GE.U32.AND.EX P2, PT, R6, UR12, PT, P2 ;  /* 0x0000000c06007c0c */ /* 0x000fe2000bf46120 */
[----:B------:R0:W3:Y:S01]  /*03e0*/  @!P0 LDG.E.U16 R21, desc[UR16][R16.64] ;  /* 0x0000001010158981 */ /* 0x0000e2000c1e1500 */
[----:B------:R-:W-:Y:S02]  /*03f0*/  @!P0 IADD3.X R29, PT, PT, R4, UR11, RZ, P3, !PT ;  /* 0x0000000b041d8c10 */ /* 0x000fe40009ffe4ff */
[----:B------:R-:W-:Y:S02]  /*0400*/  IADD3 R22, P3, PT, R25, R14, RZ ;  /* 0x0000000e19167210 */ /* 0x000fe40007f7e0ff */
[----:B------:R-:W-:Y:S02]  /*0410*/  IADD3 R26, P5, PT, R2, R19, RZ ;  /* 0x00000013021a7210 */ /* 0x000fe40007fbe0ff */
[----:B0-----:R-:W-:-:S02]  /*0420*/  SHF.R.U32.HI R17, RZ, 0x1f, R2 ;  /* 0x0000001fff117819 */ /* 0x001fc40000011602 */
[----:B------:R-:W-:Y:S01]  /*0430*/  IADD3 R14, P4, PT, R25, R22, RZ ;  /* 0x00000016190e7210 */ /* 0x000fe20007f9e0ff */
[----:B------:R-:W-:Y:S02]  /*0440*/  IMAD.X R25, RZ, RZ, R6, P5 ;  /* 0x000000ffff197224 */ /* 0x000fe400028e0606 */
[C---:B------:R-:W-:Y:S01]  /*0450*/  IMAD.X R23, R17.reuse, 0x1, R15, P3 ;  /* 0x0000000111177824 */ /* 0x040fe200018e060f */
[----:B------:R-:W-:Y:S02]  /*0460*/  ISETP.GE.U32.AND P3, PT, R26, UR5, PT ;  /* 0x000000051a007c0c */ /* 0x000fe4000bf66070 */
[----:B------:R-:W-:Y:S01]  /*0470*/  PRMT R24, RZ, 0x7610, R24 ;  /* 0x00007610ff187816 */ /* 0x000fe20000000018 */
[----:B------:R-:W-:Y:S01]  /*0480*/  IMAD.X R15, R17, 0x1, R23, P4 ;  /* 0x00000001110f7824 */ /* 0x000fe200020e0617 */
[----:B------:R-:W-:Y:S02]  /*0490*/  @!P2 LEA R16, P4, R19, UR8, 0x1 ;  /* 0x000000081310ac11 */ /* 0x000fe4000f8808ff */
[----:B------:R-:W-:-:S02]  /*04a0*/  ISETP.GE.U32.AND.EX P3, PT, R25, UR12, PT, P3 ;  /* 0x0000000c19007c0c */ /* 0x000fc4000bf66130 */
[C---:B------:R-:W-:Y:S01]  /*04b0*/  @!P2 LEA R18, P5, R19.reuse, UR10, 0x1 ;  /* 0x0000000a1312ac11 */ /* 0x040fe2000f8a08ff */
[----:B------:R0:W4:Y:S01]  /*04c0*/  @!P0 LDG.E.U16 R24, desc[UR16][R28.64] ;  /* 0x000000101c188981 */ /* 0x000122000c1e1500 */
[C-C-:B------:R-:W-:Y:S02]  /*04d0*/  @!P2 LEA.HI.X R17, R19.reuse, UR9, R6.reuse, 0x1, P4 ;  /* 0x000000091311ac11 */ /* 0x140fe4000a0f0c06 */
[----:B------:R-:W-:Y:S02]  /*04e0*/  @!P2 LEA.HI.X R19, R19, UR11, R6, 0x1, P5 ;  /* 0x0000000b1313ac11 */ /* 0x000fe4000a8f0c06 */
[----:B------:R-:W-:Y:S02]  /*04f0*/  PRMT R4, RZ, 0x7610, R4 ;  /* 0x00007610ff047816 */ /* 0x000fe40000000004 */
[----:B------:R-:W-:Y:S02]  /*0500*/  PRMT R6, RZ, 0x7610, R6 ;  /* 0x00007610ff067816 */ /* 0x000fe40000000006 */
[----:B0-----:R-:W-:-:S02]  /*0510*/  PRMT R28, RZ, 0x7610, R28 ;  /* 0x00007610ff1c7816 */ /* 0x001fc4000000001c */
[----:B------:R0:W5:Y:S01]  /*0520*/  @!P1 LDG.E.U16 R4, desc[UR16][R22.64] ;  /* 0x0000001016049981 */ /* 0x000162000c1e1500 */
[----:B------:R-:W-:-:S03]  /*0530*/  PRMT R29, RZ, 0x7610, R29 ;  /* 0x00007610ff1d7816 */ /* 0x000fc6000000001d */
[----:B------:R1:W5:Y:S01]  /*0540*/  @!P1 LDG.E.U16 R6, desc[UR16][R12.64] ;  /* 0x000000100c069981 */ /* 0x000362000c1e1500 */
[----:B------:R-:W-:-:S03]  /*0550*/  PRMT R8, RZ, 0x7610, R8 ;  /* 0x00007610ff087816 */ /* 0x000fc60000000008 */
[----:B------:R1:W5:Y:S01]  /*0560*/  @!P2 LDG.E.U16 R28, desc[UR16][R16.64] ;  /* 0x00000010101ca981 */ /* 0x000362000c1e1500 */
[----:B0-----:R-:W-:-:S03]  /*0570*/  @!P3 LEA R22, P4, R26, UR10, 0x1 ;  /* 0x0000000a1a16bc11 */ /* 0x001fc6000f8808ff */
[----:B------:R-:W5:Y:S01]  /*0580*/  @!P2 LDG.E.U16 R29, desc[UR16][R18.64] ;  /* 0x00000010121da981 */ /* 0x000f62000c1e1500 */
[C---:B------:R-:W-:Y:S02]  /*0590*/  @!P3 LEA.HI.X R23, R26.reuse, UR11, R25, 0x1, P4 ;  /* 0x0000000b1a17bc11 */ /* 0x040fe4000a0f0c19 */
[----:B-1----:R-:W-:Y:S01]  /*05a0*/  @!P3 LEA R12, P5, R26, UR8, 0x1 ;  /* 0x000000081a0cbc11 */ /* 0x002fe2000f8a08ff */
[----:B------:R0:W5:Y:S01]  /*05b0*/  @!P1 LDG.E.U16 R8, desc[UR16][R10.64] ;  /* 0x000000100a089981 */ /* 0x000162000c1e1500 */
[----:B------:R-:W-:Y:S02]  /*05c0*/  PRMT R16, RZ, 0x7610, R16 ;  /* 0x00007610ff107816 */ /* 0x000fe40000000010 */
[----:B------:R-:W-:-:S04]  /*05d0*/  PRMT R27, RZ, 0x7610, R27 ;  /* 0x00007610ff1b7816 */ /* 0x000fc8000000001b */
[----:B------:R-:W5:Y:S01]  /*05e0*/  @!P3 LDG.E.U16 R16, desc[UR16][R22.64] ;  /* 0x000000101610b981 */ /* 0x000f62000c1e1500 */
[----:B------:R-:W-:Y:S02]  /*05f0*/  @!P3 LEA.HI.X R13, R26, UR9, R25, 0x1, P5 ;  /* 0x000000091a0dbc11 */ /* 0x000fe4000a8f0c19 */
[C---:B0-----:R-:W-:Y:S01]  /*0600*/  LEA R10, P4, R2.reuse, R14, 0x1 ;  /* 0x0000000e020a7211 */ /* 0x041fe200078808ff */
[----:B------:R-:W5:Y:S01]  /*0610*/  @!P2 LDG.E.U16 R27, desc[UR16][R14.64] ;  /* 0x000000100e1ba981 */ /* 0x000f62000c1e1500 */
[----:B------:R-:W-:Y:S02]  /*0620*/  PRMT R17, RZ, 0x7610, R17 ;  /* 0x00007610ff117816 */ /* 0x000fe40000000011 */
[----:B------:R-:W-:Y:S02]  /*0630*/  PRMT R25, RZ, 0x7610, R25 ;  /* 0x00007610ff197816 */ /* 0x000fe40000000019 */
[----:B------:R-:W-:-:S04]  /*0640*/  LEA.HI.X R11, R2, R15, RZ, 0x1, P4 ;  /* 0x0000000f020b7211 */ /* 0x000fc800020f0cff */
[----:B------:R0:W5:Y:S04]  /*0650*/  @!P3 LDG.E.U16 R25, desc[UR16][R12.64] ;  /* 0x000000100c19b981 */ /* 0x000168000c1e1500 */
[----:B------:R-:W5:Y:S01]  /*0660*/  @!P3 LDG.E.U16 R17, desc[UR16][R10.64] ;  /* 0x000000100a11b981 */ /* 0x000f62000c1e1500 */
[----:B--2---:R-:W-:Y:S02]  /*0670*/  IMAD.U32 R19, R9, 0x10000, RZ ;  /* 0x0001000009137824 */ /* 0x004fe400078e00ff */
[----:B---3--:R-:W-:-:S04]  /*0680*/  IMAD.U32 R21, R21, 0x10000, RZ ;  /* 0x0001000015157824 */ /* 0x008fc800078e00ff */
[----:B------:R-:W-:Y:S01]  /*0690*/  FADD.FTZ R18, -R19, R21 ;  /* 0x0000001513127221 */ /* 0x000fe20000010100 */
[----:B----4-:R-:W-:-:S05]  /*06a0*/  IMAD.U32 R24, R24, 0x10000, RZ ;  /* 0x0001000018187824 */ /* 0x010fca00078e00ff */
[----:B------:R-:W-:Y:S01]  /*06b0*/  FSETP.GEU.FTZ.AND P6, PT, |R24|, 0.5, PT ;  /* 0x3f0000001800780b */ /* 0x000fe20003fde200 */
[----:B-----5:R-:W-:Y:S02]  /*06c0*/  IMAD.U32 R6, R6, 0x10000, RZ ;  /* 0x0001000006067824 */ /* 0x020fe400078e00ff */
[----:B------:R-:W-:-:S03]  /*06d0*/  IMAD.U32 R9, R4, 0x10000, RZ ;  /* 0x0001000004097824 */ /* 0x000fc600078e00ff */
[----:B------:R-:W-:Y:S01]  /*06e0*/  FSETP.GEU.FTZ.AND P4, PT, |R6|, 0.5, PT ;  /* 0x3f0000000600780b */ /* 0x000fe20003f9e200 */
[----:B------:R-:W-:-:S06]  /*06f0*/  IMAD.U32 R29, R29, 0x10000, RZ ;  /* 0x000100001d1d7824 */ /* 0x000fcc00078e00ff */
[C---:B------:R-:W-:Y:S01]  /*0700*/  @!P6 FFMA.FTZ R4, R24.reuse, R18, R19 ;  /* 0x000000121804e223 */ /* 0x040fe20000010013 */
[----:B------:R-:W-:Y:S01]  /*0710*/  @P6 FADD.FTZ R24, -R24, 1 ;  /* 0x3f80000018186421 */ /* 0x000fe20000010100 */
[----:B------:R-:W-:Y:S01]  /*0720*/  IMAD.U32 R8, R8, 0x10000, RZ ;  /* 0x0001000008087824 */ /* 0x000fe200078e00ff */
[----:B------:R-:W-:Y:S02]  /*0730*/  FSETP.GEU.FTZ.AND P5, PT, |R29|, 0.5, PT ;  /* 0x3f0000001d00780b */ /* 0x000fe40003fbe200 */
[----:B------:R-:W-:Y:S01]  /*0740*/  @P6 FFMA.FTZ R4, -R18, R24, R21 ;  /* 0x0000001812046223 */ /* 0x000fe20000010115 */
[----:B------:R-:W-:Y:S02]  /*0750*/  IMAD.U32 R16, R16, 0x10000, RZ ;  /* 0x0001000010107824 */ /* 0x000fe400078e00ff */
[----:B------:R-:W-:Y:S01]  /*0760*/  FADD.FTZ R19, -R9, R8 ;  /* 0x0000000809137221 */ /* 0x000fe20000010100 */
[----:B0-----:R-:W-:Y:S02]  /*0770*/  IMAD.U32 R13, R28, 0x10000, RZ ;  /* 0x000100001c0d7824 */ /* 0x001fe400078e00ff */
[----:B------:R-:W-:Y:S01]  /*0780*/  IMAD.U32 R12, R27, 0x10000, RZ ;  /* 0x000100001b0c7824 */ /* 0x000fe200078e00ff */
[----:B------:R-:W-:Y:S01]  /*0790*/  FSETP.GEU.FTZ.AND P6, PT, |R16|, 0.5, PT ;  /* 0x3f0000001000780b */ /* 0x000fe20003fde200 */
[C---:B------:R-:W-:Y:S01]  /*07a0*/  @!P4 FFMA.FTZ R18, R6.reuse, R19, R9 ;  /* 0x000000130612c223 */ /* 0x040fe20000010009 */
[----:B------:R-:W-:Y:S01]  /*07b0*/  @P4 FADD.FTZ R9, -R6, 1 ;  /* 0x3f80000006094421 */ /* 0x000fe20000010100 */
[----:B------:R-:W-:Y:S01]  /*07c0*/  FADD.FTZ R22, -R12, R13 ;  /* 0x0000000d0c167221 */ /* 0x000fe20000010100 */
[----:B------:R-:W-:-:S02]  /*07d0*/  IMAD.U32 R6, R25, 0x10000, RZ ;  /* 0x0001000019067824 */ /* 0x000fc400078e00ff */
[----:B------:R-:W-:Y:S01]  /*07e0*/  @P4 FFMA.FTZ R18, -R19, R9, R8 ;  /* 0x0000000913124223 */ /* 0x000fe20000010108 */
[----:B------:R-:W-:Y:S02]  /*07f0*/  IMAD.U32 R17, R17, 0x10000, RZ ;  /* 0x0001000011117824 */ /* 0x000fe400078e00ff */
[C---:B------:R-:W-:Y:S01]  /*0800*/  @!P5 FFMA.FTZ R12, R29.reuse, R22, R12 ;  /* 0x000000161d0cd223 */ /* 0x040fe2000001000c */
[----:B------:R-:W-:Y:S01]  /*0810*/  @P5 FADD.FTZ R29, -R29, 1 ;  /* 0x3f8000001d1d5421 */ /* 0x000fe20000010100 */
[----:B------:R-:W-:Y:S01]  /*0820*/  FADD.FTZ R19, -R17, R6 ;  /* 0x0000000611137221 */ /* 0x000fe20000010100 */
[C---:B------:R-:W-:Y:S02]  /*0830*/  @!P0 LEA R8, P4, R7.reuse, UR6, 0x1 ;  /* 0x0000000607088c11 */ /* 0x040fe4000f8808ff */
[----:B------:R-:W-:Y:S01]  /*0840*/  @P5 FFMA.FTZ R12, -R22, R29, R13 ;  /* 0x0000001d160c5223 */ /* 0x000fe2000001010d */
[C---:B------:R-:W-:Y:S01]  /*0850*/  @!P6 FFMA.FTZ R17, R16.reuse, R19, R17 ;  /* 0x000000131011e223 */ /* 0x040fe20000010011 */
[----:B------:R-:W-:Y:S01]  /*0860*/  @P6 FADD.FTZ R16, -R16, 1 ;  /* 0x3f80000010106421 */ /* 0x000fe20000010100 */
[----:B------:R-:W-:-:S02]  /*0870*/  @!P1 LEA R13, P5, R7, UR6, 0x1 ;  /* 0x00000006070d9c11 */ /* 0x000fc4000f8a08ff */
[----:B------:R-:W-:Y:S01]  /*0880*/  @!P0 LEA.HI.X R9, R7, UR7, R20, 0x1, P4 ;  /* 0x0000000707098c11 */ /* 0x000fe2000a0f0c14 */
[----:B------:R-:W-:Y:S01]  /*0890*/  @P6 FFMA.FTZ R17, -R19, R16, R6 ;  /* 0x0000001013116223 */ /* 0x000fe20000010106 */
[----:B------:R-:W-:Y:S02]  /*08a0*/  @!P1 LEA.HI.X R7, R7, UR7, R20, 0x1, P5 ;  /* 0x0000000707079c11 */ /* 0x000fe4000a8f0c14 */
[----:B------:R-:W-:Y:S02]  /*08b0*/  F2FP.BF16.F32.PACK_AB R4, RZ, R4 ;  /* 0x00000004ff04723e */ /* 0x000fe400000010ff */
[C---:B------:R-:W-:Y:S02]  /*08c0*/  @!P1 LEA R6, P4, R2.reuse, R13, 0x1 ;  /* 0x0000000d02069211 */ /* 0x040fe400078808ff */
[----:B------:R-:W-:Y:S01]  /*08d0*/  F2FP.BF16.F32.PACK_AB R18, RZ, R18 ;  /* 0x00000012ff12723e */ /* 0x000fe200000010ff */
[----:B------:R2:W-:Y:S01]  /*08e0*/  @!P0 STG.E.U16 desc[UR16][R8.64], R4 ;  /* 0x0000000408008986 */ /* 0x0005e2000c101510 */
[----:B------:R-:W-:-:S02]  /*08f0*/  @!P1 LEA.HI.X R7, R2, R7, RZ, 0x1, P4 ;  /* 0x0000000702079211 */ /* 0x000fc400020f0cff */
[----:B------:R-:W-:Y:S02]  /*0900*/  F2FP.BF16.F32.PACK_AB R12, RZ, R12 ;  /* 0x0000000cff0c723e */ /* 0x000fe400000010ff */
        /* <DEDUP_REMOVED lines=10> */
.L_x_186:
[----:B------:R-:W0:Y:S02]  /*09b0*/  S2R R5, SR_TID.X ;  /* 0x0000000000057919 */ /* 0x000e240000002100 */
[----:B0-----:R-:W-:-:S03]  /*09c0*/  IMAD.WIDE.U32 R2, R5, 0x4, RZ ;  /* 0x0000000405027825 */ /* 0x001fc600078e00ff */
[----:B------:R-:W-:-:S04]  /*09d0*/  ISETP.GE.U32.AND P0, PT, R2, UR15, PT ;  /* 0x0000000f02007c0c */ /* 0x000fc8000bf06070 */
[----:B------:R-:W-:-:S13]  /*09e0*/  ISETP.GE.AND.EX P0, PT, R3, UR4, PT, P0 ;  /* 0x0000000403007c0c */ /* 0x000fda000bf06300 */
[----:B------:R-:W-:Y:S05]  /*09f0*/  @P0 EXIT ;  /* 0x000000000000094d */ /* 0x000fea0003800000 */
[----:B------:R-:W-:Y:S01]  /*0a00*/  IMAD.MOV.U32 R0, RZ, RZ, RZ ;  /* 0x000000ffff007224 */ /* 0x000fe200078e00ff */
[----:B------:R-:W0:Y:S06]  /*0a10*/  LDCU UR5, c[0x0][0x360] ;  /* 0x00006c00ff0577ac */ /* 0x000e2c0008000800 */
.L_x_188:
[C---:B------:R-:W-:Y:S01]  /*0a20*/  IMAD.SHL.U32 R2, R5.reuse, 0x8, RZ ;  /* 0x0000000805027824 */ /* 0x040fe200078e00ff */
[----:B------:R-:W-:-:S04]  /*0a30*/  SHF.L.U64.HI R3, R5, 0x3, R0 ;  /* 0x0000000305037819 */ /* 0x000fc80000010200 */
[C---:B------:R-:W-:Y:S02]  /*0a40*/  IADD3 R10, P0, PT, R2.reuse, UR8, RZ ;  /* 0x00000008020a7c10 */ /* 0x040fe4000ff1e0ff */
[C---:B------:R-:W-:Y:S02]  /*0a50*/  IADD3 R12, P1, PT, R2.reuse, UR10, RZ ;  /* 0x0000000a020c7c10 */ /* 0x040fe4000ff3e0ff */
[C---:B------:R-:W-:Y:S02]  /*0a60*/  IADD3.X R11, PT, PT, R3.reuse, UR9, RZ, P0, !PT ;  /* 0x00000009030b7c10 */ /* 0x040fe400087fe4ff */
[C---:B------:R-:W-:Y:S02]  /*0a70*/  IADD3.X R13, PT, PT, R3.reuse, UR11, RZ, P1, !PT ;  /* 0x0000000b030d7c10 */ /* 0x040fe40008ffe4ff */
[----:B------:R-:W-:Y:S02]  /*0a80*/  IADD3 R2, P0, PT, R2, UR6, RZ ;  /* 0x0000000602027c10 */ /* 0x000fe4000ff1e0ff */
[----:B------:R-:W2:Y:S02]  /*0a90*/  LDG.E.64 R10, desc[UR16][R10.64] ;  /* 0x000000100a0a7981 */ /* 0x000ea4000c1e1b00 */
[----:B------:R-:W-:-:S02]  /*0aa0*/  IADD3.X R3, PT, PT, R3, UR7, RZ, P0, !PT ;  /* 0x0000000703037c10 */ /* 0x000fc400087fe4ff */
[----:B------:R-:W3:Y:S04]  /*0ab0*/  LDG.E.64 R12, desc[UR16][R12.64] ;  /* 0x000000100c0c7981 */ /* 0x000ee8000c1e1b00 */
[----:B------:R-:W4:Y:S01]  /*0ac0*/  LDG.E.64 R8, desc[UR16][R2.64] ;  /* 0x0000001002087981 */ /* 0x000f22000c1e1b00 */
[C---:B--2---:R-:W-:Y:S01]  /*0ad0*/  IMAD.U32 R4, R10.reuse, 0x10000, RZ ;  /* 0x000100000a047824 */ /* 0x044fe200078e00ff */
[----:B------:R-:W-:Y:S01]  /*0ae0*/  PRMT R15, R10, 0x7632, R15 ;  /* 0x000076320a0f7816 */ /* 0x000fe2000000000f */
[C---:B------:R-:W-:Y:S01]  /*0af0*/  IMAD.U32 R6, R11.reuse, 0x10000, RZ ;  /* 0x000100000b067824 */ /* 0x040fe200078e00ff */
[----:B------:R-:W-:Y:S01]  /*0b00*/  PRMT R16, R11, 0x7632, R16 ;  /* 0x000076320b107816 */ /* 0x000fe20000000010 */
[C---:B---3--:R-:W-:Y:S01]  /*0b10*/  IMAD.U32 R20, R12.reuse, 0x10000, RZ ;  /* 0x000100000c147824 */ /* 0x048fe200078e00ff */
[----:B------:R-:W-:Y:S01]  /*0b20*/  PRMT R17, R12, 0x7632, R17 ;  /* 0x000076320c117816 */ /* 0x000fe20000000011 */
[C---:B------:R-:W-:Y:S01]  /*0b30*/  IMAD.U32 R7, R13.reuse, 0x10000, RZ ;  /* 0x000100000d077824 */ /* 0x040fe200078e00ff */
[----:B------:R-:W-:Y:S01]  /*0b40*/  PRMT R18, R13, 0x7632, R18 ;  /* 0x000076320d127816 */ /* 0x000fe20000000012 */
[C---:B----4-:R-:W-:Y:S01]  /*0b50*/  IMAD.U32 R19, R8.reuse, 0x10000, RZ ;  /* 0x0001000008137824 */ /* 0x050fe200078e00ff */
[----:B------:R-:W-:Y:S01]  /*0b60*/  PRMT R13, R8, 0x7632, R13 ;  /* 0x00007632080d7816 */ /* 0x000fe2000000000d */
[----:B------:R-:W-:Y:S01]  /*0b70*/  IMAD.U32 R10, R17, 0x10000, RZ ;  /* 0x00010000110a7824 */ /* 0x000fe200078e00ff */
[----:B------:R-:W-:Y:S01]  /*0b80*/  FSETP.GEU.FTZ.AND P0, PT, |R20|, 0.5, PT ;  /* 0x3f0000001400780b */ /* 0x000fe20003f1e200 */
[----:B------:R-:W-:Y:S01]  /*0b90*/  IMAD.U32 R8, R18, 0x10000, RZ ;  /* 0x0001000012087824 */ /* 0x000fe200078e00ff */
[C---:B------:R-:W-:Y:S01]  /*0ba0*/  PRMT R14, R9.reuse, 0x7632, R14 ;  /* 0x00007632090e7816 */ /* 0x040fe2000000000e */
[----:B------:R-:W-:Y:S01]  /*0bb0*/  IMAD.U32 R22, R9, 0x10000, RZ ;  /* 0x0001000009167824 */ /* 0x000fe200078e00ff */
[----:B------:R-:W-:Y:S01]  /*0bc0*/  FSETP.GEU.FTZ.AND P2, PT, |R7|, 0.5, PT ;  /* 0x3f0000000700780b */ /* 0x000fe20003f5e200 */
[----:B------:R-:W-:Y:S01]  /*0bd0*/  FADD.FTZ R11, -R19, R4 ;  /* 0x00000004130b7221 */ /* 0x000fe20000010100 */
[----:B------:R-:W-:Y:S01]  /*0be0*/  FSETP.GEU.FTZ.AND P1, PT, |R10|, 0.5, PT ;  /* 0x3f0000000a00780b */ /* 0x000fe20003f3e200 */
[----:B------:R-:W-:Y:S01]  /*0bf0*/  IMAD.U32 R9, R15, 0x10000, RZ ;  /* 0x000100000f097824 */ /* 0x000fe200078e00ff */
[----:B------:R-:W-:Y:S01]  /*0c00*/  FSETP.GEU.FTZ.AND P3, PT, |R8|, 0.5, PT ;  /* 0x3f0000000800780b */ /* 0x000fe20003f7e200 */
[----:B------:R-:W-:-:S02]  /*0c10*/  IMAD.U32 R12, R16, 0x10000, RZ ;  /* 0x00010000100c7824 */ /* 0x000fc400078e00ff */
[----:B------:R-:W-:Y:S01]  /*0c20*/  FADD.FTZ R15, -R22, R6 ;  /* 0x00000006160f7221 */ /* 0x000fe20000010100 */
[----:B------:R-:W-:Y:S02]  /*0c30*/  IMAD.U32 R21, R13, 0x10000, RZ ;  /* 0x000100000d157824 */ /* 0x000fe400078e00ff */
[----:B------:R-:W-:Y:S02]  /*0c40*/  IMAD.U32 R23, R14, 0x10000, RZ ;  /* 0x000100000e177824 */ /* 0x000fe400078e00ff */
[C---:B------:R-:W-:Y:S01]  /*0c50*/  @!P0 FFMA.FTZ R13, R20.reuse, R11, R19 ;  /* 0x0000000b140d8223 */ /* 0x040fe20000010013 */
[----:B------:R-:W-:Y:S01]  /*0c60*/  FADD.FTZ R16, -R21, R9 ;  /* 0x0000000915107221 */ /* 0x000fe20000010100 */
[----:B------:R-:W-:Y:S01]  /*0c70*/  @P0 FADD.FTZ R14, -R20, 1 ;  /* 0x3f800000140e0421 */ /* 0x000fe20000010100 */
[----:B------:R-:W-:Y:S01]  /*0c80*/  FADD.FTZ R19, -R23, R12 ;  /* 0x0000000c17137221 */ /* 0x000fe20000010100 */
[C---:B------:R-:W-:Y:S01]  /*0c90*/  @!P2 FFMA.FTZ R17, R7.reuse, R15, R22 ;  /* 0x0000000f0711a223 */ /* 0x040fe20000010016 */
[----:B------:R-:W-:Y:S01]  /*0ca0*/  @!P1 FFMA.FTZ R18, R10, R16, R21 ;  /* 0x000000100a129223 */ /* 0x000fe20000010015 */
[----:B------:R-:W-:Y:S01]  /*0cb0*/  @P2 FADD.FTZ R7, -R7, 1 ;  /* 0x3f80000007072421 */ /* 0x000fe20000010100 */
[----:B------:R-:W-:Y:S01]  /*0cc0*/  @!P3 FFMA.FTZ R20, R8, R19, R23 ;  /* 0x000000130814b223 */ /* 0x000fe20000010017 */
[----:B------:R-:W-:Y:S01]  /*0cd0*/  @P1 FADD.FTZ R10, -R10, 1 ;  /* 0x3f8000000a0a1421 */ /* 0x000fe20000010100 */
[----:B------:R-:W-:Y:S01]  /*0ce0*/  @P3 FADD.FTZ R8, -R8, 1 ;  /* 0x3f80000008083421 */ /* 0x000fe20000010100 */
[----:B------:R-:W-:Y:S01]  /*0cf0*/  @P0 FFMA.FTZ R13, -R11, R14, R4 ;  /* 0x0000000e0b0d0223 */ /* 0x000fe20000010104 */
[----:B------:R-:W-:Y:S01]  /*0d00*/  @P2 FFMA.FTZ R17, -R15, R7, R6 ;  /* 0x000000070f112223 */ /* 0x000fe20000010106 */
[----:B------:R-:W-:Y:S01]  /*0d10*/  @P1 FFMA.FTZ R18, -R16, R10, R9 ;  /* 0x0000000a10121223 */ /* 0x000fe20000010109 */
[----:B------:R-:W-:Y:S01]  /*0d20*/  @P3 FFMA.FTZ R20, -R19, R8, R12 ;  /* 0x0000000813143223 */ /* 0x000fe2000001010c */
[----:B0-----:R-:W-:-:S03]  /*0d30*/  IADD3 R5, P0, PT, R5, UR5, RZ ;  /* 0x0000000505057c10 */ /* 0x001fc6000ff1e0ff */
[----:B------:R-:W-:Y:S02]  /*0d40*/  F2FP.BF16.F32.PACK_AB R16, R18, R13 ;  /* 0x0000000d1210723e */ /* 0x000fe400000010ff */
[----:B------:R-:W-:Y:S01]  /*0d50*/  F2FP.BF16.F32.PACK_AB R17, R20, R17 ;  /* 0x000000111411723e */ /* 0x000fe200000010ff */
        /* <DEDUP_REMOVED lines=10> */
.L_x_189:
        /* <DEDUP_REMOVED lines=16> */
.L_x_336:


//--------------------- .text._ZN2at6native52_GLOBAL__N__ff984223_19_ForeachTernaryOp_cu_5285c63625multi_tensor_apply_kernelINS1_18TensorListMetadataILi3EEENS1_20TernaryOpListFunctorIN3c104HalfELi3ELi3ELi0EEEJNS0_11LerpFunctorIfEEEEEvT_T0_DpT1_ --------------------------
	.section	.text._ZN2at6native52_GLOBAL__N__ff984223_19_ForeachTernaryOp_cu_5285c63625multi_tensor_apply_kernelINS1_18TensorListMetadataILi3EEENS1_20TernaryOpListFunctorIN3c104HalfELi3ELi3ELi0EEEJNS0_11LerpFunctorIfEEEEEvT_T0_DpT1_,"ax",@progbits
	.align	128
.text._ZN2at6native52_GLOBAL__N__ff984223_19_ForeachTernaryOp_cu_5285c63625multi_tensor_apply_kernelINS1_18TensorListMetadataILi3EEENS1_20TernaryOpListFunctorIN3c104HalfELi3ELi3ELi0EEEJNS0_11LerpFunctorIfEEEEEvT_T0_DpT1_:
        .type           _ZN2at6native52_GLOBAL__N__ff984223_19_ForeachTernaryOp_cu_5285c63625multi_tensor_apply_kernelINS1_18TensorListMetadataILi3EEENS1_20TernaryOpListFunctorIN3c104HalfELi3ELi3ELi0EEEJNS0_11LerpFunctorIfEEEEEvT_T0_DpT1_,@function
        .size           _ZN2at6native52_GLOBAL__N__ff984223_19_ForeachTernaryOp_cu_5285c63625multi_tensor_apply_kernelINS1_18TensorListMetadataILi3EEENS1_20TernaryOpListFunctorIN3c104HalfELi3ELi3ELi0EEEJNS0_11LerpFunctorIfEEEEEvT_T0_DpT1_,(.L_x_337 - _ZN2at6native52_GLOBAL__N__ff984223_19_ForeachTernaryOp_cu_5285c63625multi_tensor_apply_kernelINS1_18TensorListMetadataILi3EEENS1_20TernaryOpListFunctorIN3c104HalfELi3ELi3ELi0EEEJNS0_11LerpFunctorIfEEEEEvT_T0_DpT1_)
        .other          _ZN2at6native52_GLOBAL__N__ff984223_19_ForeachTernaryOp_cu_5285c63625multi_tensor_apply_kernelINS1_18TensorListMetadataILi3EEENS1_20TernaryOpListFunctorIN3c104HalfELi3ELi3ELi0EEEJNS0_11LerpFunctorIfEEEEEvT_T0_DpT1_,@"STO_CUDA_ENTRY STV_DEFAULT"
_ZN2at6native52_GLOBAL__N__ff984223_19_ForeachTernaryOp_cu_5285c63625multi_tensor_apply_kernelINS1_18TensorListMetadataILi3EEENS1_20TernaryOpListFunctorIN3c104HalfELi3ELi3ELi0EEEJNS0_11LerpFunctorIfEEEEEvT_T0_DpT1_:
        /* <DEDUP_REMOVED lines=35> */
.L_x_191:
        /* <DEDUP_REMOVED lines=20> */
[----:B------:R-:W-:Y:S02]  /*0370*/  @!P0 IADD3.X R17, PT, PT, R4, UR9, RZ, P3, !PT ;  /* 0x0000000904118c10 */ /* 0x000fe40009ffe4ff */
[----:B------:R-:W-:Y:S02]  /*0380*/  @!P0 IADD3 R8, P3, PT, R8, UR10, RZ ;  /* 0x0000000a08088c10 */ /* 0x000fe4000ff7e0ff */
[C-C-:B------:R-:W-:Y:S01]  /*0390*/  @!P1 LEA.HI.X R21, R9.reuse, UR9, R28.reuse, 0x1, P2 ;  /* 0x0000000909159c11 */ /* 0x140fe200090f0c1c */
[----:B------:R0:W3:Y:S01]  /*03a0*/  @!P0 LDG.E.U16 R11, desc[UR16][R16.64] ;  /* 0x00000010100b8981 */ /* 0x0000e2000c1e1500 */
[--C-:B------:R-:W-:Y:S01]  /*03b0*/  @!P1 LEA.HI.X R13, R9, UR11, R28.reuse, 0x1, P4 ;  /* 0x0000000b090d9c11 */ /* 0x100fe2000a0f0c1c */
[----:B------:R-:W-:Y:S01]  /*03c0*/  IMAD.X R28, RZ, RZ, R28, P5 ;  /* 0x000000ffff1c7224 */ /* 0x000fe200028e061c */
[----:B------:R-:W-:-:S02]  /*03d0*/  ISETP.GE.U32.AND P2, PT, R19, UR5, PT ;  /* 0x0000000513007c0c */ /* 0x000fc4000bf46070 */
[----:B------:R-:W-:Y:S02]  /*03e0*/  @!P0 IADD3.X R9, PT, PT, R4, UR11, RZ, P3, !PT ;  /* 0x0000000b04098c10 */ /* 0x000fe40009ffe4ff */
[C---:B------:R-:W-:Y:S02]  /*03f0*/  IADD3 R22, P3, PT, R25.reuse, R14, RZ ;  /* 0x0000000e19167210 */ /* 0x040fe40007f7e0ff */
[----:B------:R-:W-:Y:S02]  /*0400*/  IADD3 R26, P5, PT, R2, R19, RZ ;  /* 0x00000013021a7210 */ /* 0x000fe40007fbe0ff */
[----:B0-----:R-:W-:Y:S02]  /*0410*/  SHF.R.U32.HI R17, RZ, 0x1f, R2 ;  /* 0x0000001fff117819 */ /* 0x001fe40000011602 */
[----:B------:R-:W-:Y:S02]  /*0420*/  ISETP.GE.U32.AND.EX P2, PT, R28, UR12, PT, P2 ;  /* 0x0000000c1c007c0c */ /* 0x000fe4000bf46120 */
[----:B------:R-:W-:Y:S01]  /*0430*/  IADD3 R16, P4, PT, R25, R22, RZ ;  /* 0x0000001619107210 */ /* 0x000fe20007f9e0ff */
[----:B------:R-:W-:Y:S01]  /*0440*/  IMAD.X R23, R17, 0x1, R15, P3 ;  /* 0x0000000111177824 */ /* 0x000fe200018e060f */
[----:B------:R-:W-:Y:S01]  /*0450*/  ISETP.GE.U32.AND P3, PT, R26, UR5, PT ;  /* 0x000000051a007c0c */ /* 0x000fe2000bf66070 */
[----:B------:R-:W-:Y:S01]  /*0460*/  IMAD.X R25, RZ, RZ, R28, P5 ;  /* 0x000000ffff197224 */ /* 0x000fe200028e061c */
[----:B------:R-:W-:-:S04]  /*0470*/  PRMT R24, RZ, 0x7610, R24 ;  /* 0x00007610ff187816 */ /* 0x000fc80000000018 */
[----:B------:R-:W-:Y:S01]  /*0480*/  ISETP.GE.U32.AND.EX P3, PT, R25, UR12, PT, P3 ;  /* 0x0000000c19007c0c */ /* 0x000fe2000bf66130 */
[----:B------:R-:W-:Y:S01]  /*0490*/  IMAD.X R17, R17, 0x1, R23, P4 ;  /* 0x0000000111117824 */ /* 0x000fe200020e0617 */
[----:B------:R0:W4:Y:S01]  /*04a0*/  @!P0 LDG.E.U16 R24, desc[UR16][R8.64] ;  /* 0x0000001008188981 */ /* 0x000122000c1e1500 */
[C---:B------:R-:W-:Y:S02]  /*04b0*/  @!P2 LEA R14, P4, R19.reuse, UR8, 0x1 ;  /* 0x00000008130eac11 */ /* 0x040fe4000f8808ff */
[----:B------:R-:W-:Y:S02]  /*04c0*/  PRMT R4, RZ, 0x7610, R4 ;  /* 0x00007610ff047816 */ /* 0x000fe40000000004 */
[C---:B------:R-:W-:Y:S02]  /*04d0*/  @!P2 LEA R18, P5, R19.reuse, UR10, 0x1 ;  /* 0x0000000a1312ac11 */ /* 0x040fe4000f8a08ff */
[C-C-:B------:R-:W-:Y:S02]  /*04e0*/  @!P2 LEA.HI.X R15, R19.reuse, UR9, R28.reuse, 0x1, P4 ;  /* 0x00000009130fac11 */ /* 0x140fe4000a0f0c1c */
[----:B------:R-:W-:Y:S01]  /*04f0*/  PRMT R29, RZ, 0x7610, R29 ;  /* 0x00007610ff1d7816 */ /* 0x000fe2000000001d */
[----:B------:R1:W5:Y:S01]  /*0500*/  @!P1 LDG.E.U16 R4, desc[UR16][R22.64] ;  /* 0x0000001016049981 */ /* 0x000362000c1e1500 */
[----:B------:R-:W-:-:S02]  /*0510*/  @!P2 LEA.HI.X R19, R19, UR11, R28, 0x1, P5 ;  /* 0x0000000b1313ac11 */ /* 0x000fc4000a8f0c1c */
[----:B0-----:R-:W-:Y:S02]  /*0520*/  PRMT R8, RZ, 0x7610, R8 ;  /* 0x00007610ff087816 */ /* 0x001fe40000000008 */
[----:B------:R-:W-:Y:S01]  /*0530*/  PRMT R9, RZ, 0x7610, R9 ;  /* 0x00007610ff097816 */ /* 0x000fe20000000009 */
[----:B------:R0:W5:Y:S01]  /*0540*/  @!P2 LDG.E.U16 R29, desc[UR16][R18.64] ;  /* 0x00000010121da981 */ /* 0x000162000c1e1500 */
[----:B-1----:R-:W-:-:S03]  /*0550*/  @!P3 LEA R22, P4, R26, UR10, 0x1 ;  /* 0x0000000a1a16bc11 */ /* 0x002fc6000f8808ff */
[----:B------:R1:W5:Y:S01]  /*0560*/  @!P1 LDG.E.U16 R8, desc[UR16][R12.64] ;  /* 0x000000100c089981 */ /* 0x000362000c1e1500 */
[----:B------:R-:W-:-:S03]  /*0570*/  @!P3 LEA.HI.X R23, R26, UR11, R25, 0x1, P4 ;  /* 0x0000000b1a17bc11 */ /* 0x000fc6000a0f0c19 */
[----:B------:R1:W5:Y:S01]  /*0580*/  @!P1 LDG.E.U16 R9, desc[UR16][R20.64] ;  /* 0x0000001014099981 */ /* 0x000362000c1e1500 */
[----:B0-----:R-:W-:Y:S02]  /*0590*/  PRMT R18, RZ, 0x7610, R18 ;  /* 0x00007610ff127816 */ /* 0x001fe40000000012 */
[----:B------:R-:W-:Y:S02]  /*05a0*/  PRMT R27, RZ, 0x7610, R27 ;  /* 0x00007610ff1b7816 */ /* 0x000fe4000000001b */
[----:B------:R-:W-:Y:S02]  /*05b0*/  PRMT R28, RZ, 0x7610, R28 ;  /* 0x00007610ff1c7816 */ /* 0x000fe4000000001c */
[----:B-1----:R-:W-:Y:S01]  /*05c0*/  @!P3 LEA R12, P5, R26, UR8, 0x1 ;  /* 0x000000081a0cbc11 */ /* 0x002fe2000f8a08ff */
[----:B------:R-:W5:Y:S01]  /*05d0*/  @!P3 LDG.E.U16 R18, desc[UR16][R22.64] ;  /* 0x000000101612b981 */ /* 0x000f62000c1e1500 */
[----:B------:R-:W-:Y:S02]  /*05e0*/  LEA R20, P4, R2, R16, 0x1 ;  /* 0x0000001002147211 */ /* 0x000fe400078808ff */
[----:B------:R-:W-:Y:S01]  /*05f0*/  @!P3 LEA.HI.X R13, R26, UR9, R25, 0x1, P5 ;  /* 0x000000091a0dbc11 */ /* 0x000fe2000a8f0c19 */
[----:B------:R-:W5:Y:S01]  /*0600*/  @!P2 LDG.E.U16 R27, desc[UR16][R16.64] ;  /* 0x00000010101ba981 */ /* 0x000f62000c1e1500 */
[----:B------:R-:W-:-:S02]  /*0610*/  PRMT R19, RZ, 0x7610, R19 ;  /* 0x00007610ff137816 */ /* 0x000fc40000000013 */
[----:B------:R-:W-:Y:S01]  /*0620*/  PRMT R25, RZ, 0x7610, R25 ;  /* 0x00007610ff197816 */ /* 0x000fe20000000019 */
[----:B------:R2:W5:Y:S01]  /*0630*/  @!P2 LDG.E.U16 R28, desc[UR16][R14.64] ;  /* 0x000000100e1ca981 */ /* 0x000562000c1e1500 */
[----:B------:R-:W-:-:S04]  /*0640*/  LEA.HI.X R21, R2, R17, RZ, 0x1, P4 ;  /* 0x0000001102157211 */ /* 0x000fc800020f0cff */
[----:B------:R0:W5:Y:S04]  /*0650*/  @!P3 LDG.E.U16 R25, desc[UR16][R12.64] ;  /* 0x000000100c19b981 */ /* 0x000168000c1e1500 */
[----:B------:R-:W5:Y:S01]  /*0660*/  @!P3 LDG.E.U16 R19, desc[UR16][R20.64] ;  /* 0x000000101413b981 */ /* 0x000f62000c1e1500 */
[----:B--2---:R-:W-:Y:S02]  /*0670*/  HADD2.F32 R14, -RZ, R6.H0_H0 ;  /* 0x20000006ff0e7230 */ /* 0x004fe40000004100 */
[----:B---3--:R-:W-:-:S05]  /*0680*/  HADD2.F32 R11, -RZ, R11.H0_H0 ;  /* 0x2000000bff0b7230 */ /* 0x008fca0000004100 */
[----:B------:R-:W-:Y:S01]  /*0690*/  FADD.FTZ R6, -R14, R11 ;  /* 0x0000000b0e067221 */ /* 0x000fe20000010100 */
[----:B----4-:R-:W-:-:S05]  /*06a0*/  HADD2.F32 R24, -RZ, R24.H0_H0 ;  /* 0x20000018ff187230 */ /* 0x010fca0000004100 */
[----:B------:R-:W-:Y:S01]  /*06b0*/  FSETP.GEU.FTZ.AND P6, PT, |R24|, 0.5, PT ;  /* 0x3f0000001800780b */ /* 0x000fe20003fde200 */
[----:B-----5:R-:W-:Y:S02]  /*06c0*/  HADD2.F32 R15, -RZ, R4.H0_H0 ;  /* 0x20000004ff0f7230 */ /* 0x020fe40000004100 */
[----:B------:R-:W-:Y:S02]  /*06d0*/  HADD2.F32 R29, -RZ, R29.H0_H0 ;  /* 0x2000001dff1d7230 */ /* 0x000fe40000004100 */
[----:B------:R-:W-:-:S08]  /*06e0*/  HADD2.F32 R8, -RZ, R8.H0_H0 ;  /* 0x20000008ff087230 */ /* 0x000fd00000004100 */
[C---:B------:R-:W-:Y:S01]  /*06f0*/  @!P6 FFMA.FTZ R4, R24.reuse, R6, R14 ;  /* 0x000000061804e223 */ /* 0x040fe2000001000e */
[----:B------:R-:W-:Y:S01]  /*0700*/  @P6 FADD.FTZ R24, -R24, 1 ;  /* 0x3f80000018186421 */ /* 0x000fe20000010100 */
[----:B------:R-:W-:Y:S02]  /*0710*/  FSETP.GEU.FTZ.AND P5, PT, |R29|, 0.5, PT ;  /* 0x3f0000001d00780b */ /* 0x000fe40003fbe200 */
[----:B------:R-:W-:Y:S01]  /*0720*/  FSETP.GEU.FTZ.AND P4, PT, |R8|, 0.5, PT ;  /* 0x3f0000000800780b */ /* 0x000fe20003f9e200 */
[----:B------:R-:W-:Y:S02]  /*0730*/  HADD2.F32 R9, -RZ, R9.H0_H0 ;  /* 0x20000009ff097230 */ /* 0x000fe40000004100 */
[----:B------:R-:W-:Y:S01]  /*0740*/  @P6 FFMA.FTZ R4, -R6, R24, R11 ;  /* 0x0000001806046223 */ /* 0x000fe2000001010b */
[----:B------:R-:W-:Y:S02]  /*0750*/  HADD2.F32 R18, -RZ, R18.H0_H0 ;  /* 0x20000012ff127230 */ /* 0x000fe40000004100 */
[----:B------:R-:W-:Y:S01]  /*0760*/  FADD.FTZ R14, -R15, R9 ;  /* 0x000000090f0e7221 */ /* 0x000fe20000010100 */
[----:B0-----:R-:W-:-:S02]  /*0770*/  HADD2.F32 R12, -RZ, R27.H0_H0 ;  /* 0x2000001bff0c7230 */ /* 0x001fc40000004100 */
[----:B------:R-:W-:Y:S01]  /*0780*/  FSETP.GEU.FTZ.AND P6, PT, |R18|, 0.5, PT ;  /* 0x3f0000001200780b */ /* 0x000fe20003fde200 */
[----:B------:R-:W-:-:S03]  /*0790*/  HADD2.F32 R13, -RZ, R28.H0_H0 ;  /* 0x2000001cff0d7230 */ /* 0x000fc60000004100 */
[----:B------:R-:W-:Y:S01]  /*07a0*/  @!P4 FFMA.FTZ R15, R8, R14, R15 ;  /* 0x0000000e080fc223 */ /* 0x000fe2000001000f */
[----:B------:R-:W-:Y:S02]  /*07b0*/  HADD2.F32 R6, -RZ, R25.H0_H0 ;  /* 0x20000019ff067230 */ /* 0x000fe40000004100 */
[----:B------:R-:W-:Y:S01]  /*07c0*/  FADD.FTZ R22, -R12, R13 ;  /* 0x0000000d0c167221 */ /* 0x000fe20000010100 */
[----:B------:R-:W-:Y:S02]  /*07d0*/  HADD2.F32 R19, -RZ, R19.H0_H0 ;  /* 0x20000013ff137230 */ /* 0x000fe40000004100 */
[----:B------:R-:W-:Y:S01]  /*07e0*/  @P4 FADD.FTZ R8, -R8, 1 ;  /* 0x3f80000008084421 */ /* 0x000fe20000010100 */
[C---:B------:R-:W-:Y:S01]  /*07f0*/  @!P5 FFMA.FTZ R12, R29.reuse, R22, R12 ;  /* 0x000000161d0cd223 */ /* 0x040fe2000001000c */
[----:B------:R-:W-:Y:S01]  /*0800*/  @P5 FADD.FTZ R29, -R29, 1 ;  /* 0x3f8000001d1d5421 */ /* 0x000fe20000010100 */
[----:B------:R-:W-:Y:S01]  /*0810*/  FADD.FTZ R11, -R19, R6 ;  /* 0x00000006130b7221 */ /* 0x000fe20000010100 */
[----:B------:R-:W-:-:S02]  /*0820*/  @P4 FFMA.FTZ R15, -R14, R8, R9 ;  /* 0x000000080e0f4223 */ /* 0x000fc40000010109 */
[----:B------:R-:W-:Y:S01]  /*0830*/  @P5 FFMA.FTZ R12, -R22, R29, R13 ;  /* 0x0000001d160c5223 */ /* 0x000fe2000001010d */
[C---:B------:R-:W-:Y:S01]  /*0840*/  @!P0 LEA R8, P4, R7.reuse, UR6, 0x1 ;  /* 0x0000000607088c11 */ /* 0x040fe2000f8808ff */
[C---:B------:R-:W-:Y:S01]  /*0850*/  @!P6 FFMA.FTZ R19, R18.reuse, R11, R19 ;  /* 0x0000000b1213e223 */ /* 0x040fe20000010013 */
[----:B------:R-:W-:Y:S01]  /*0860*/  @P6 FADD.FTZ R18, -R18, 1 ;  /* 0x3f80000012126421 */ /* 0x000fe20000010100 */
[C---:B------:R-:W-:Y:S02]  /*0870*/  @!P1 LEA R13, P5, R7.reuse, UR6, 0x1 ;  /* 0x00000006070d9c11 */ /* 0x040fe4000f8a08ff */
[----:B------:R-:W-:Y:S01]  /*0880*/  @!P0 LEA.HI.X R9, R7, UR7, R10, 0x1, P4 ;  /* 0x0000000707098c11 */ /* 0x000fe2000a0f0c0a */
[----:B------:R-:W-:Y:S01]  /*0890*/  @P6 FFMA.FTZ R19, -R11, R18, R6 ;  /* 0x000000120b136223 */ /* 0x000fe20000010106 */
[----:B------:R-:W-:Y:S02]  /*08a0*/  @!P1 LEA.HI.X R7, R7, UR7, R10, 0x1, P5 ;  /* 0x0000000707079c11 */ /* 0x000fe4000a8f0c0a */
[----:B------:R-:W-:-:S02]  /*08b0*/  F2FP.F16.F32.PACK_AB R4, RZ, R4 ;  /* 0x00000004ff04723e */ /* 0x000fc400000000ff */
[C---:B------:R-:W-:Y:S02]  /*08c0*/  @!P1 LEA R6, P4, R2.reuse, R13, 0x1 ;  /* 0x0000000d02069211 */ /* 0x040fe400078808ff */
[----:B------:R-:W-:Y:S01]  /*08d0*/  F2FP.F16.F32.PACK_AB R15, RZ, R15 ;  /* 0x0000000fff0f723e */ /* 0x000fe200000000ff */
[----:B------:R2:W-:Y:S01]  /*08e0*/  @!P0 STG.E.U16 desc[UR16][R8.64], R4 ;  /* 0x0000000408008986 */ /* 0x0005e2000c101510 */
[C---:B------:R-:W-:Y:S02]  /*08f0*/  @!P1 LEA.HI.X R7, R2.reuse, R7, RZ, 0x1, P4 ;  /* 0x0000000702079211 */ /* 0x040fe400020f0cff */
[----:B------:R-:W-:Y:S02]  /*0900*/  F2FP.F16.F32.PACK_AB R12, RZ, R12 ;  /* 0x0000000cff0c723e */ /* 0x000fe400000000ff */
        /* <DEDUP_REMOVED lines=10> */
.L_x_190:
[----:B------:R-:W0:Y:S02]  /*09b0*/  S2R R0, SR_TID.X ;  /* 0x0000000000007919 */ /* 0x000e240000002100 */
[----:B0-----:R-:W-:-:S03]  /*09c0*/  IMAD.WIDE.U32 R2, R0, 0x4, RZ ;  /* 0x0000000400027825 */ /* 0x001fc600078e00ff */
[----:B------:R-:W-:-:S04]  /*09d0*/  ISETP.GE.U32.AND P0, PT, R2, UR15, PT ;  /* 0x0000000f02007c0c */ /* 0x000fc8000bf06070 */
[----:B------:R-:W-:-:S13]  /*09e0*/  ISETP.GE.AND.EX P0, PT, R3, UR4, PT, P0 ;  /* 0x0000000403007c0c */ /* 0x000fda000bf06300 */
[----:B------:R-:W-:Y:S05]  /*09f0*/  @P0 EXIT ;  /* 0x000000000000094d */ /* 0x000fea0003800000 */
[----:B------:R-:W-:Y:S01]  /*0a00*/  IMAD.MOV.U32 R5, RZ, RZ, RZ ;  /* 0x000000ffff057224 */ /* 0x000fe200078e00ff */
[----:B------:R-:W0:Y:S06]  /*0a10*/  LDCU UR5, c[0x0][0x360] ;  /* 0x00006c00ff0577ac */ /* 0x000e2c0008000800 */
.L_x_192:
        /* <DEDUP_REMOVED lines=11> */
[--C-:B--2---:R-:W-:Y:S02]  /*0ad0*/  HADD2.F32 R16, -RZ, R14.reuse.H0_H0 ;  /* 0x2000000eff107230 */ /* 0x104fe40000004100 */
[----:B------:R-:W-:Y:S02]  /*0ae0*/  HADD2.F32 R18, -RZ, R14.H1_H1 ;  /* 0x3000000eff127230 */ /* 0x000fe40000004100 */
[--C-:B------:R-:W-:Y:S02]  /*0af0*/  HADD2.F32 R20, -RZ, R15.reuse.H0_H0 ;  /* 0x2000000fff147230 */ /* 0x100fe40000004100 */
[----:B------:R-:W-:Y:S01]  /*0b00*/  HADD2.F32 R22, -RZ, R15.H1_H1 ;  /* 0x3000000fff167230 */ /* 0x000fe20000004100 */
[----:B------:R-:W-:-:S02]  /*0b10*/  FSETP.GEU.FTZ.AND P0, PT, |R16|, 0.5, PT ;  /* 0x3f0000001000780b */ /* 0x000fc40003f1e200 */
[----:B------:R-:W-:Y:S02]  /*0b20*/  FSETP.GEU.FTZ.AND P1, PT, |R18|, 0.5, PT ;  /* 0x3f0000001200780b */ /* 0x000fe40003f3e200 */
[----:B------:R-:W-:Y:S01]  /*0b30*/  FSETP.GEU.FTZ.AND P2, PT, |R20|, 0.5, PT ;  /* 0x3f0000001400780b */ /* 0x000fe20003f5e200 */
[----:B---3--:R-:W-:Y:S01]  /*0b40*/  HADD2.F32 R4, -RZ, R12.H0_H0 ;  /* 0x2000000cff047230 */ /* 0x008fe20000004100 */
[----:B------:R-:W-:Y:S01]  /*0b50*/  FSETP.GEU.FTZ.AND P3, PT, |R22|, 0.5, PT ;  /* 0x3f0000001600780b */ /* 0x000fe20003f7e200 */
[----:B----4-:R-:W-:Y:S02]  /*0b60*/  HADD2.F32 R11, -RZ, R8.H0_H0 ;  /* 0x20000008ff0b7230 */ /* 0x010fe40000004100 */
[--C-:B------:R-:W-:Y:S02]  /*0b70*/  HADD2.F32 R6, -RZ, R13.reuse.H0_H0 ;  /* 0x2000000dff067230 */ /* 0x100fe40000004100 */
[----:B------:R-:W-:Y:S02]  /*0b80*/  HADD2.F32 R10, -RZ, R13.H1_H1 ;  /* 0x3000000dff0a7230 */ /* 0x000fe40000004100 */
[----:B------:R-:W-:-:S02]  /*0b90*/  HADD2.F32 R7, -RZ, R12.H1_H1 ;  /* 0x3000000cff077230 */ /* 0x000fc40000004100 */
[----:B------:R-:W-:Y:S02]  /*0ba0*/  HADD2.F32 R13, -RZ, R8.H1_H1 ;  /* 0x30000008ff0d7230 */ /* 0x000fe40000004100 */
[--C-:B------:R-:W-:Y:S02]  /*0bb0*/  HADD2.F32 R17, -RZ, R9.reuse.H0_H0 ;  /* 0x20000009ff117230 */ /* 0x100fe40000004100 */
[----:B------:R-:W-:Y:S02]  /*0bc0*/  HADD2.F32 R21, -RZ, R9.H1_H1 ;  /* 0x30000009ff157230 */ /* 0x000fe40000004100 */
[----:B------:R-:W-:Y:S01]  /*0bd0*/  FADD.FTZ R9, -R11, R4 ;  /* 0x000000040b097221 */ /* 0x000fe20000010100 */
[----:B------:R-:W-:Y:S01]  /*0be0*/  FADD.FTZ R12, -R13, R7 ;  /* 0x000000070d0c7221 */ /* 0x000fe20000010100 */
[----:B------:R-:W-:Y:S02]  /*0bf0*/  FADD.FTZ R15, -R17, R6 ;  /* 0x00000006110f7221 */ /* 0x000fe40000010100 */
[C---:B------:R-:W-:Y:S01]  /*0c00*/  @!P0 FFMA.FTZ R8, R16.reuse, R9, R11 ;  /* 0x0000000910088223 */ /* 0x040fe2000001000b */
[----:B------:R-:W-:Y:S01]  /*0c10*/  @P0 FADD.FTZ R11, -R16, 1 ;  /* 0x3f800000100b0421 */ /* 0x000fe20000010100 */
[----:B------:R-:W-:Y:S01]  /*0c20*/  FADD.FTZ R19, -R21, R10 ;  /* 0x0000000a15137221 */ /* 0x000fe20000010100 */
[C---:B------:R-:W-:Y:S01]  /*0c30*/  @!P1 FFMA.FTZ R13, R18.reuse, R12, R13 ;  /* 0x0000000c120d9223 */ /* 0x040fe2000001000d */
[----:B------:R-:W-:Y:S01]  /*0c40*/  @P1 FADD.FTZ R14, -R18, 1 ;  /* 0x3f800000120e1421 */ /* 0x000fe20000010100 */
[C---:B------:R-:W-:Y:S01]  /*0c50*/  @!P2 FFMA.FTZ R16, R20.reuse, R15, R17 ;  /* 0x0000000f1410a223 */ /* 0x040fe20000010011 */
[----:B------:R-:W-:Y:S01]  /*0c60*/  @P2 FADD.FTZ R17, -R20, 1 ;  /* 0x3f80000014112421 */ /* 0x000fe20000010100 */
[C---:B------:R-:W-:Y:S01]  /*0c70*/  @P3 FADD.FTZ R18, -R22.reuse, 1 ;  /* 0x3f80000016123421 */ /* 0x040fe20000010100 */
[----:B------:R-:W-:Y:S01]  /*0c80*/  @!P3 FFMA.FTZ R21, R22, R19, R21 ;  /* 0x000000131615b223 */ /* 0x000fe20000010015 */
[----:B------:R-:W-:Y:S01]  /*0c90*/  @P0 FFMA.FTZ R8, -R9, R11, R4 ;  /* 0x0000000b09080223 */ /* 0x000fe20000010104 */
[----:B------:R-:W-:Y:S01]  /*0ca0*/  @P1 FFMA.FTZ R13, -R12, R14, R7 ;  /* 0x0000000e0c0d1223 */ /* 0x000fe20000010107 */
[----:B------:R-:W-:Y:S01]  /*0cb0*/  @P2 FFMA.FTZ R16, -R15, R17, R6 ;  /* 0x000000110f102223 */ /* 0x000fe20000010106 */
[----:B------:R-:W-:Y:S01]  /*0cc0*/  @P3 FFMA.FTZ R21, -R19, R18, R10 ;  /* 0x0000001213153223 */ /* 0x000fe2000001010a */
[----:B0-----:R-:W-:-:S02]  /*0cd0*/  IADD3 R0, P0, PT, R0, UR5, RZ ;  /* 0x0000000500007c10 */ /* 0x001fc4000ff1e0ff */
[----:B------:R-:W-:Y:S02]  /*0ce0*/  F2FP.F16.F32.PACK_AB R8, R13, R8 ;  /* 0x000000080d08723e */ /* 0x000fe400000000ff */
[----:B------:R-:W-:Y:S01]  /*0cf0*/  F2FP.F16.F32.PACK_AB R9, R21, R16 ;  /* 0x000000101509723e */ /* 0x000fe200000000ff */
[C---:B------:R-:W-:Y:S02]  /*0d00*/  IMAD.SHL.U32 R4, R0.reuse, 0x4, RZ ;  /* 0x0000000400047824 */ /* 0x040fe400078e00ff */
[----:B------:R-:W-:Y:S01]  /*0d10*/  IMAD.X R5, RZ, RZ, R5, P0 ;  /* 0x000000ffff057224 */ /* 0x000fe200000e0605 */
[----:B------:R-:W-:Y:S01]  /*0d20*/  LOP3.LUT P0, RZ, R0, 0xffffc000, RZ, 0xc0, !PT ;  /* 0xffffc00000ff7812 */ /* 0x000fe2000780c0ff */
[----:B------:R1:W-:Y:S01]  /*0d30*/  STG.E.64 desc[UR16][R2.64], R8 ;  /* 0x0000000802007986 */ /* 0x0003e2000c101b10 */
[----:B------:R-:W-:Y:S02]  /*0d40*/  ISETP.LT.U32.AND P1, PT, R4, UR15, PT ;  /* 0x0000000f04007c0c */ /* 0x000fe4000bf21070 */
[----:B------:R-:W-:-:S02]  /*0d50*/  SHF.L.U64.HI R4, R0, 0x2, R5 ;  /* 0x0000000200047819 */ /* 0x000fc40000010205 */
[----:B------:R-:W-:Y:S02]  /*0d60*/  LOP3.LUT P0, RZ, R5, 0x3fffffff, RZ, 0xc0, P0 ;  /* 0x3fffffff05ff7812 */ /* 0x000fe4000000c0ff */
[----:B------:R-:W-:-:S13]  /*0d70*/  ISETP.LT.AND.EX P1, PT, R4, UR4, PT, P1 ;  /* 0x0000000404007c0c */ /* 0x000fda000bf21310 */
[----:B-1----:R-:W-:Y:S05]  /*0d80*/  @!P0 BRA P1, `(.L_x_192) ;  /* 0xfffffffc00248947 */ /* 0x002fea000083ffff */
[----:B------:R-:W-:Y:S05]  /*0d90*/  EXIT ;  /* 0x000000000000794d */ /* 0x000fea0003800000 */
.L_x_193:
        /* <DEDUP_REMOVED lines=14> */
.L_x_337:


//--------------------- .text._ZN2at6native52_GLOBAL__N__ff984223_19_ForeachTernaryOp_cu_5285c63625multi_tensor_apply_kernelINS1_18TensorListMetadataILi3EEENS1_20TernaryOpListFunctorIN3c107complexIfEELi3ELi3ELi0EEEJNS0_11LerpFunctorIS8_EEEEEvT_T0_DpT1_ --------------------------
	.section	.text._ZN2at6native52_GLOBAL__N__ff984223_19_ForeachTernaryOp_cu_5285c63625multi_tensor_apply_kernelINS1_18TensorListMetadataILi3EEENS1_20TernaryOpListFunctorIN3c107complexIfEELi3ELi3ELi0EEEJNS0_11LerpFunctorIS8_EEEEEvT_T0_DpT1_,"ax",@progbits
	.align	128
.text._ZN2at6native52_GLOBAL__N__ff984223_19_ForeachTernaryOp_cu_5285c63625multi_tensor_apply_kernelINS1_18TensorListMetadataILi3EEENS1_20TernaryOpListFunctorIN3c107complexIfEELi3ELi3ELi0EEEJNS0_11LerpFunctorIS8_EEEEEvT_T0_DpT1_:
        .type           _ZN2at6native52_GLOBAL__N__ff984223_19_ForeachTernaryOp_cu_5285c63625multi_tensor_apply_kernelINS1_18TensorListMetadataILi3EEENS1_20TernaryOpListFunctorIN3c107complexIfEELi3ELi3ELi0EEEJNS0_11LerpFunctorIS8_EEEEEvT_T0_DpT1_,@function
        .size           _ZN2at6native52_GLOBAL__N__ff984223_19_ForeachTernaryOp_cu_5285c63625multi_tensor_apply_kernelINS1_18TensorListMetadataILi3EEENS1_20TernaryOpListFunctorIN3c107complexIfEELi3ELi3ELi0EEEJNS0_11LerpFunctorIS8_EEEEEvT_T0_DpT1_,(.L_x_338 - _ZN2at6native52_GLOBAL__N__ff984223_19_ForeachTernaryOp_cu_5285c63625multi_tensor_apply_kernelINS1_18TensorListMetadataILi3EEENS1_20TernaryOpListFunctorIN3c107complexIfEELi3ELi3ELi0EEEJNS0_11LerpFunctorIS8_EEEEEvT_T0_DpT1_)
        .other          _ZN2at6native52_GLOBAL__N__ff984223_19_ForeachTernaryOp_cu_5285c63625multi_tensor_apply_kernelINS1_18TensorListMetadataILi3EEENS1_20TernaryOpListFunctorIN3c107complexIfEELi3ELi3ELi0EEEJNS0_11LerpFunctorIS8_EEEEEvT_T0_DpT1_,@"STO_CUDA_ENTRY STV_DEFAULT"
_ZN2at6native52_GLOBAL__N__ff984223_19_ForeachTernaryOp_cu_5285c63625multi_tensor_apply_kernelINS1_18TensorListMetadataILi3EEENS1_20TernaryOpListFunctorIN3c107complexIfEELi3ELi3ELi0EEEJNS0_11LerpFunctorIS8_EEEEEvT_T0_DpT1_:
        /* <DEDUP_REMOVED lines=35> */
.L_x_206:
[----:B0-----:R-:W-:Y:S02]  /*0230*/  IADD3 R0, P0, PT, R26, UR4, RZ ;  /* 0x000000041a007c10 */ /* 0x001fe4000ff1e0ff */
[----:B------:R-:W-:Y:S02]  /*0240*/  CS2R R18, SRZ ;  /* 0x0000000000127805 */ /* 0x000fe4000001ff00 */
[----:B------:R-:W-:Y:S02]  /*0250*/  CS2R R16, SRZ ;  /* 0x0000000000107805 */ /* 0x000fe4000001ff00 */
[----:B-1----:R-:W-:Y:S02]  /*0260*/  IADD3 R2, P2, PT, R0, UR12, RZ ;  /* 0x0000000c00027c10 */ /* 0x002fe4000ff5e0ff */
[----:B------:R-:W-:Y:S02]  /*0270*/  IADD3.X R27, PT, PT, RZ, UR5, RZ, P0, !PT ;  /* 0x00000005ff1b7c10 */ /* 0x000fe400087fe4ff */
[----:B------:R-:W-:-:S02]  /*0280*/  ISETP.GE.U32.AND P1, PT, R2, UR13, PT ;  /* 0x0000000d02007c0c */ /* 0x000fc4000bf26070 */
[----:B------:R-:W-:Y:S02]  /*0290*/  IADD3.X R3, PT, PT, RZ, R27, RZ, P2, !PT ;  /* 0x0000001bff037210 */ /* 0x000fe400017fe4ff */
[----:B------:R-:W-:Y:S02]  /*02a0*/  IADD3 R4, P0, PT, R2, UR12, RZ ;  /* 0x0000000c02047c10 */ /* 0x000fe4000ff1e0ff */
[----:B------:R-:W-:Y:S02]  /*02b0*/  ISETP.GE.U32.AND.EX P1, PT, R3, UR14, PT, P1 ;  /* 0x0000000e03007c0c */ /* 0x000fe4000bf26110 */
[C---:B------:R-:W-:Y:S02]  /*02c0*/  ISETP.GE.U32.AND P2, PT, R4.reuse, UR13, PT ;  /* 0x0000000d04007c0c */ /* 0x040fe4000bf46070 */
[----:B------:R-:W-:Y:S02]  /*02d0*/  IADD3.X R5, PT, PT, RZ, R3, RZ, P0, !PT ;  /* 0x00000003ff057210 */ /* 0x000fe400007fe4ff */
[----:B------:R-:W-:-:S02]  /*02e0*/  IADD3 R6, P3, PT, R4, UR12, RZ ;  /* 0x0000000c04067c10 */ /* 0x000fc4000ff7e0ff */
[----:B------:R-:W-:Y:S02]  /*02f0*/  ISETP.GE.U32.AND.EX P2, PT, R5, UR14, PT, P2 ;  /* 0x0000000e05007c0c */ /* 0x000fe4000bf46120 */
[----:B------:R-:W-:Y:S02]  /*0300*/  ISETP.GE.U32.AND P0, PT, R6, UR13, PT ;  /* 0x0000000d06007c0c */ /* 0x000fe4000bf06070 */
[----:B------:R-:W-:Y:S02]  /*0310*/  IADD3.X R7, PT, PT, RZ, R5, RZ, P3, !PT ;  /* 0x00000005ff077210 */ /* 0x000fe40001ffe4ff */
[----:B------:R-:W-:Y:S02]  /*0320*/  ISETP.GE.U32.AND P3, PT, R0, UR13, PT ;  /* 0x0000000d00007c0c */ /* 0x000fe4000bf66070 */
[----:B------:R-:W-:Y:S02]  /*0330*/  ISETP.GE.U32.AND.EX P0, PT, R7, UR14, PT, P0 ;  /* 0x0000000e07007c0c */ /* 0x000fe4000bf06100 */
[----:B------:R-:W-:-:S02]  /*0340*/  @!P1 LEA R34, P4, R2, UR8, 0x3 ;  /* 0x0000000802229c11 */ /* 0x000fc4000f8818ff */
[C---:B------:R-:W-:Y:S02]  /*0350*/  @!P1 LEA R32, P5, R2.reuse, UR10, 0x3 ;  /* 0x0000000a02209c11 */ /* 0x040fe4000f8a18ff */
[----:B------:R-:W-:Y:S02]  /*0360*/  ISETP.GE.U32.AND.EX P3, PT, R27, UR14, PT, P3 ;  /* 0x0000000e1b007c0c */ /* 0x000fe4000bf66130 */
[--C-:B------:R-:W-:Y:S02]  /*0370*/  @!P1 LEA.HI.X R35, R2, UR9, R3.reuse, 0x3, P4 ;  /* 0x0000000902239c11 */ /* 0x100fe4000a0f1c03 */
[----:B------:R-:W-:Y:S02]  /*0380*/  @!P2 LEA R28, P4, R4, UR8, 0x3 ;  /* 0x00000008041cac11 */ /* 0x000fe4000f8818ff */
[----:B------:R-:W-:Y:S02]  /*0390*/  @!P1 LEA.HI.X R33, R2, UR11, R3, 0x3, P5 ;  /* 0x0000000b02219c11 */ /* 0x000fe4000a8f1c03 */
[----:B------:R-:W-:-:S02]  /*03a0*/  @!P2 LEA R30, P5, R4, UR10, 0x3 ;  /* 0x0000000a041eac11 */ /* 0x000fc4000f8a18ff */
[--C-:B------:R-:W-:Y:S02]  /*03b0*/  @!P2 LEA.HI.X R29, R4, UR9, R5.reuse, 0x3, P4 ;  /* 0x00000009041dac11 */ /* 0x100fe4000a0f1c05 */
[C---:B------:R-:W-:Y:S02]  /*03c0*/  @!P0 LEA R12, P4, R6.reuse, UR8, 0x3 ;  /* 0x00000008060c8c11 */ /* 0x040fe4000f8818ff */
[----:B------:R-:W-:Y:S02]  /*03d0*/  @!P0 LEA R14, P6, R6, UR10, 0x3 ;  /* 0x0000000a060e8c11 */ /* 0x000fe4000f8c18ff */
[----:B------:R-:W-:Y:S02]  /*03e0*/  @!P2 LEA.HI.X R31, R4, UR11, R5, 0x3, P5 ;  /* 0x0000000b041fac11 */ /* 0x000fe4000a8f1c05 */
[----:B------:R-:W-:Y:S02]  /*03f0*/  SHF.L.U32 R4, R0, 0x3, RZ ;  /* 0x0000000300047819 */ /* 0x000fe400000006ff */
[----:B------:R-:W-:-:S02]  /*0400*/  @!P0 LEA.HI.X R13, R6, UR9, R7, 0x3, P4 ;  /* 0x00000009060d8c11 */ /* 0x000fc4000a0f1c07 */
[----:B------:R-:W-:Y:S02]  /*0410*/  @!P0 LEA.HI.X R15, R6, UR11, R7, 0x3, P6 ;  /* 0x0000000b060f8c11 */ /* 0x000fe4000b0f1c07 */
[----:B------:R-:W-:Y:S02]  /*0420*/  SHF.L.U64.HI R5, R0, 0x3, R27 ;  /* 0x0000000300057819 */ /* 0x000fe4000001021b */
[C---:B------:R-:W-:Y:S02]  /*0430*/  @!P3 IADD3 R6, P5, PT, R4.reuse, UR10, RZ ;  /* 0x0000000a0406bc10 */ /* 0x040fe4000ffbe0ff */
[----:B------:R-:W-:Y:S02]  /*0440*/  IADD3 R8, P4, PT, R4, UR6, RZ ;  /* 0x0000000604087c10 */ /* 0x000fe4000ff9e0ff */
[----:B------:R-:W-:Y:S02]  /*0450*/  @!P3 IADD3.X R7, PT, PT, R5, UR11, RZ, P5, !PT ;  /* 0x0000000b0507bc10 */ /* 0x000fe4000affe4ff */
[----:B------:R-:W-:-:S02]  /*0460*/  MOV R3, UR12 ;  /* 0x0000000c00037c02 */ /* 0x000fc40008000f00 */
[----:B------:R-:W-:Y:S01]  /*0470*/  IADD3.X R9, PT, PT, R5, UR7, RZ, P4, !PT ;  /* 0x0000000705097c10 */ /* 0x000fe2000a7fe4ff */
[----:B------:R0:W2:Y:S01]  /*0480*/  @!P3 LDG.E.64 R18, desc[UR16][R6.64] ;  /* 0x000000100612b981 */ /* 0x0000a2000c1e1b00 */
[----:B------:R-:W-:Y:S02]  /*0490*/  @!P3 IADD3 R4, P4, PT, R4, UR8, RZ ;  /* 0x000000080404bc10 */ /* 0x000fe4000ff9e0ff */
[----:B------:R-:W-:Y:S01]  /*04a0*/  MOV R23, UR12 ;  /* 0x0000000c00177c02 */ /* 0x000fe20008000f00 */
[----:B------:R-:W-:Y:S01]  /*04b0*/  IMAD.WIDE.U32 R2, R3, 0x8, R8 ;  /* 0x0000000803027825 */ /* 0x000fe200078e0008 */
[----:B------:R-:W-:Y:S02]  /*04c0*/  @!P3 IADD3.X R5, PT, PT, R5, UR9, RZ, P4, !PT ;  /* 0x000000090505bc10 */ /* 0x000fe4000a7fe4ff */
[----:B------:R-:W-:Y:S02]  /*04d0*/  CS2R R20, SRZ ;  /* 0x0000000000147805 */ /* 0x000fe4000001ff00 */
[----:B------:R-:W-:Y:S01]  /*04e0*/  MOV R25, UR12 ;  /* 0x0000000c00197c02 */ /* 0x000fe20008000f00 */
[----:B------:R1:W3:Y:S01]  /*04f0*/  @!P3 LDG.E.64 R16, desc[UR16][R8.64] ;  /* 0x000000100810b981 */ /* 0x0002e2000c1e1b00 */
[----:B0-----:R-:W-:-:S02]  /*0500*/  CS2R R6, SRZ ;  /* 0x0000000000067805 */ /* 0x001fc4000001ff00 */
[----:B------:R-:W-:Y:S01]  /*0510*/  LEA R22, P4, R23, R2, 0x3 ;  /* 0x0000000217167211 */ /* 0x000fe200078818ff */
[----:B------:R-:W3:Y:S01]  /*0520*/  @!P3 LDG.E.64 R20, desc[UR16][R4.64] ;  /* 0x000000100414b981 */ /* 0x000ee2000c1e1b00 */
[----:B------:R-:W-:-:S03]  /*0530*/  @!P0 LEA R24, P5, R0, UR6, 0x3 ;  /* 0x0000000600188c11 */ /* 0x000fc6000f8a18ff */
[----:B------:R0:W4:Y:S01]  /*0540*/  @!P1 LDG.E.64 R6, desc[UR16][R32.64] ;  /* 0x0000001020069981 */ /* 0x000122000c1e1b00 */
[----:B------:R-:W-:Y:S02]  /*0550*/  LEA.HI.X R23, R25, R3, RZ, 0x3, P4 ;  /* 0x0000000319177211 */ /* 0x000fe400020f1cff */
[----:B------:R-:W-:Y:S02]  /*0560*/  @!P0 LEA.HI.X R25, R0, UR7, R27, 0x3, P5 ;  /* 0x0000000700198c11 */ /* 0x000fe4000a8f1c1b */
[----:B------:R-:W-:-:S05]  /*0570*/  MOV R37, UR12 ;  /* 0x0000000c00257c02 */ /* 0x000fca0008000f00 */
[----:B------:R-:W-:-:S04]  /*0580*/  @!P0 IMAD.WIDE.U32 R24, R37, 0x8, R24 ;  /* 0x0000000825188825 */ /* 0x000fc800078e0018 */
[----:B------:R-:W-:-:S04]  /*0590*/  @!P0 IMAD.WIDE.U32 R24, R37, 0x8, R24 ;  /* 0x0000000825188825 */ /* 0x000fc800078e0018 */
[----:B------:R-:W-:Y:S01]  /*05a0*/  @!P0 IMAD.WIDE.U32 R24, R37, 0x8, R24 ;  /* 0x0000000825188825 */ /* 0x000fe200078e0018 */
[----:B------:R-:W-:-:S06]  /*05b0*/  CS2R R36, SRZ ;  /* 0x0000000000247805 */ /* 0x000fcc000001ff00 */
[----:B------:R-:W5:Y:S01]  /*05c0*/  @!P0 LDG.E.64 R36, desc[UR16][R24.64] ;  /* 0x0000001018248981 */ /* 0x000f62000c1e1b00 */
[----:B------:R-:W-:-:S06]  /*05d0*/  CS2R R10, SRZ ;  /* 0x00000000000a7805 */ /* 0x000fcc000001ff00 */
[----:B------:R0:W5:Y:S01]  /*05e0*/  @!P1 LDG.E.64 R10, desc[UR16][R2.64] ;  /* 0x00000010020a9981 */ /* 0x000162000c1e1b00 */
[----:B-1----:R-:W-:Y:S02]  /*05f0*/  CS2R R8, SRZ ;  /* 0x0000000000087805 */ /* 0x002fe4000001ff00 */
[----:B0-----:R-:W-:Y:S02]  /*0600*/  CS2R R32, SRZ ;  /* 0x0000000000207805 */ /* 0x001fe4000001ff00 */
[----:B------:R-:W-:Y:S02]  /*0610*/  CS2R R4, SRZ ;  /* 0x0000000000047805 */ /* 0x000fe4000001ff00 */
[----:B------:R0:W5:Y:S01]  /*0620*/  @!P1 LDG.E.64 R8, desc[UR16][R34.64] ;  /* 0x0000001022089981 */ /* 0x000162000c1e1b00 */
[----:B------:R-:W-:-:S03]  /*0630*/  CS2R R2, SRZ ;  /* 0x0000000000027805 */ /* 0x000fc6000001ff00 */
[----:B------:R-:W5:Y:S04]  /*0640*/  @!P0 LDG.E.64 R32, desc[UR16][R12.64] ;  /* 0x000000100c208981 */ /* 0x000f68000c1e1b00 */
[----:B------:R1:W5:Y:S04]  /*0650*/  @!P2 LDG.E.64 R4, desc[UR16][R28.64] ;  /* 0x000000101c04a981 */ /* 0x000368000c1e1b00 */
[----:B------:R2:W5:Y:S01]  /*0660*/  @!P2 LDG.E.64 R2, desc[UR16][R30.64] ;  /* 0x000000101e02a981 */ /* 0x000562000c1e1b00 */
[----:B0-----:R-:W-:-:S06]  /*0670*/  CS2R R34, SRZ ;  /* 0x0000000000227805 */ /* 0x001fcc000001ff00 */
[----:B------:R3:W5:Y:S01]  /*0680*/  @!P2 LDG.E.64 R34, desc[UR16][R22.64] ;  /* 0x000000101622a981 */ /* 0x000762000c1e1b00 */
[----:B-1----:R-:W-:-:S06]  /*0690*/  CS2R R28, SRZ ;  /* 0x00000000001c7805 */ /* 0x002fcc000001ff00 */
[----:B------:R0:W5:Y:S01]  /*06a0*/  @!P0 LDG.E.64 R28, desc[UR16][R14.64] ;  /* 0x000000100e1c8981 */ /* 0x000162000c1e1b00 */
[----:B------:R-:W-:Y:S01]  /*06b0*/  BSSY.RECONVERGENT B0, `(.L_x_195) ;  /* 0x000002b000007945 */ /* 0x000fe20003800200 */
[----:B--2---:R-:W-:-:S04]  /*06c0*/  FMUL.FTZ R31, R19, R19 ;  /* 0x00000013131f7220 */ /* 0x004fc80000410000 */
[----:B------:R-:W-:-:S05]  /*06d0*/  FFMA.FTZ R31, R18, R18, R31 ;  /* 0x00000012121f7223 */ /* 0x000fca000001001f */
[----:B------:R-:W-:Y:S01]  /*06e0*/  FSETP.GEU.FTZ.AND P1, PT, R31, 0.25, PT ;  /* 0x3e8000001f00780b */ /* 0x000fe20003f3e000 */
[----:B----4-:R-:W-:Y:S01]  /*06f0*/  FMUL.FTZ R31, R7, R7 ;  /* 0x00000007071f7220 */ /* 0x010fe20000410000 */
[----:B---3--:R-:W-:Y:S01]  /*0700*/  FADD.FTZ R22, R21, -R17 ;  /* 0x8000001115167221 */ /* 0x008fe20000010000 */
[----:B------:R-:W-:Y:S02]  /*0710*/  FADD.FTZ R12, R20, -R16 ;  /* 0x80000010140c7221 */ /* 0x000fe40000010000 */
[----:B------:R-:W-:-:S08]  /*0720*/  FFMA.FTZ R31, R6, R6, R31 ;  /* 0x00000006061f7223 */ /* 0x000fd0000001001f */
[-C--:B------:R-:W-:Y:S01]  /*0730*/  @!P1 FMUL.FTZ R13, R22, R19.reuse ;  /* 0x00000013160d9220 */ /* 0x080fe20000410000 */
[----:B------:R-:W-:Y:S01]  /*0740*/  @!P1 FMUL.FTZ R23, R12, R19 ;  /* 0x000000130c179220 */ /* 0x000fe20000410000 */
[----:B------:R-:W-:Y:S01]  /*0750*/  FSETP.GEU.FTZ.AND P2, PT, R31, 0.25, PT ;  /* 0x3e8000001f00780b */ /* 0x000fe20003f5e000 */
[----:B------:R-:W-:Y:S02]  /*0760*/  @P1 FADD.FTZ R19, RZ, -R19 ;  /* 0x80000013ff131221 */ /* 0x000fe40000010000 */
[-C--:B0-----:R-:W-:Y:S01]  /*0770*/  @!P1 FFMA.FTZ R14, R22, R18.reuse, R23 ;  /* 0x00000012160e9223 */ /* 0x081fe20000010017 */
[----:B------:R-:W-:Y:S01]  /*0780*/  @P1 FADD.FTZ R15, -R18, 1 ;  /* 0x3f800000120f1421 */ /* 0x000fe20000010100 */
[-C--:B------:R-:W-:Y:S01]  /*0790*/  @P1 FMUL.FTZ R23, R22, R19.reuse ;  /* 0x0000001316171220 */ /* 0x080fe20000410000 */
[C---:B------:R-:W-:Y:S01]  /*07a0*/  @P1 FMUL.FTZ R19, R12.reuse, R19 ;  /* 0x000000130c131220 */ /* 0x040fe20000410000 */
[C---:B------:R-:W-:Y:S02]  /*07b0*/  @!P1 FFMA.FTZ R13, R12.reuse, R18, -R13 ;  /* 0x000000120c0d9223 */ /* 0x040fe4000001080d */
[-C--:B------:R-:W-:Y:S01]  /*07c0*/  @P1 FFMA.FTZ R23, R12, R15.reuse, -R23 ;  /* 0x0000000f0c171223 */ /* 0x080fe20000010817 */
[----:B------:R-:W-:Y:S01]  /*07d0*/  @P1 FFMA.FTZ R22, R22, R15, R19 ;  /* 0x0000000f16161223 */ /* 0x000fe20000010013 */
[----:B------:R-:W-:Y:S01]  /*07e0*/  @!P1 FADD.FTZ R16, R13, R16 ;  /* 0x000000100d109221 */ /* 0x000fe20000010000 */
[----:B------:R-:W-:Y:S01]  /*07f0*/  @!P1 FADD.FTZ R17, R14, R17 ;  /* 0x000000110e119221 */ /* 0x000fe20000010000 */
[----:B------:R-:W-:Y:S01]  /*0800*/  @P1 FADD.FTZ R16, -R23, R20 ;  /* 0x0000001417101221 */ /* 0x000fe20000010100 */
[----:B------:R-:W-:Y:S01]  /*0810*/  @P1 FADD.FTZ R17, -R22, R21 ;  /* 0x0000001516111221 */ /* 0x000fe20000010100 */
[----:B------:R-:W-:Y:S06]  /*0820*/  @P2 BRA `(.L_x_196) ;  /* 0x0000000000242947 */ /* 0x000fec0003800000 */
[----:B-----5:R-:W-:Y:S01]  /*0830*/  FADD.FTZ R9, R9, -R11 ;  /* 0x8000000b09097221 */ /* 0x020fe20000010000 */
[----:B------:R-:W-:-:S03]  /*0840*/  FADD.FTZ R8, R8, -R10 ;  /* 0x8000000a08087221 */ /* 0x000fc60000010000 */
[-C--:B------:R-:W-:Y:S01]  /*0850*/  FMUL.FTZ R13, R9, R7.reuse ;  /* 0x00000007090d7220 */ /* 0x080fe20000410000 */
[----:B------:R-:W-:-:S03]  /*0860*/  FMUL.FTZ R12, R8, R7 ;  /* 0x00000007080c7220 */ /* 0x000fc60000410000 */
[-C--:B------:R-:W-:Y:S01]  /*0870*/  FFMA.FTZ R13, R8, R6.reuse, -R13 ;  /* 0x00000006080d7223 */ /* 0x080fe2000001080d */
[----:B------:R-:W-:-:S03]  /*0880*/  FFMA.FTZ R12, R9, R6, R12 ;  /* 0x00000006090c7223 */ /* 0x000fc6000001000c */
[----:B------:R-:W-:Y:S01]  /*0890*/  FADD.FTZ R8, R13, R10 ;  /* 0x0000000a0d087221 */ /* 0x000fe20000010000 */
[----:B------:R-:W-:Y:S01]  /*08a0*/  FADD.FTZ R9, R12, R11 ;  /* 0x0000000b0c097221 */ /* 0x000fe20000010000 */
[----:B------:R-:W-:Y:S06]  /*08b0*/  BRA `(.L_x_197) ;  /* 0x0000000000287947 */ /* 0x000fec0003800000 */
.L_x_196:
[----:B-----5:R-:W-:Y:S01]  /*08c0*/  FADD.FTZ R12, R9, -R11 ;  /* 0x8000000b090c7221 */ /* 0x020fe20000010000 */
[----:B------:R-:W-:Y:S01]  /*08d0*/  FADD.FTZ R7, RZ, -R7 ;  /* 0x80000007ff077221 */ /* 0x000fe20000010000 */
[----:B------:R-:W-:Y:S01]  /*08e0*/  FADD.FTZ R10, R8, -R10 ;  /* 0x8000000a080a7221 */ /* 0x000fe20000010000 */
[----:B------:R-:W-:Y:S02]  /*08f0*/  FADD.FTZ R6, -R6, 1 ;  /* 0x3f80000006067421 */ /* 0x000fe40000010100 */
[-C--:B------:R-:W-:Y:S01]  /*0900*/  FMUL.FTZ R11, R12, R7.reuse ;  /* 0x000000070c0b7220 */ /* 0x080fe20000410000 */
[----:B------:R-:W-:-:S03]  /*0910*/  FMUL.FTZ R7, R10, R7 ;  /* 0x000000070a077220 */ /* 0x000fc60000410000 */
[-C--:B------:R-:W-:Y:S01]  /*0920*/  FFMA.FTZ R11, R10, R6.reuse, -R11 ;  /* 0x000000060a0b7223 */ /* 0x080fe2000001080b */
[----:B------:R-:W-:-:S03]  /*0930*/  FFMA.FTZ R6, R12, R6, R7 ;  /* 0x000000060c067223 */ /* 0x000fc60000010007 */
[----:B------:R-:W-:Y:S01]  /*0940*/  FADD.FTZ R8, -R11, R8 ;  /* 0x000000080b087221 */ /* 0x000fe20000010100 */
[----:B------:R-:W-:-:S07]  /*0950*/  FADD.FTZ R9, -R6, R9 ;  /* 0x0000000906097221 */ /* 0x000fce0000010100 */
.L_x_197:
[----:B------:R-:W-:Y:S05]  /*0960*/  BSYNC.RECONVERGENT B0 ;  /* 0x0000000000007941 */ /* 0x000fea0003800200 */
.L_x_195:
[----:B------:R-:W-:Y:S01]  /*0970*/  FMUL.FTZ R7, R3, R3 ;  /* 0x0000000303077220 */ /* 0x000fe20000410000 */
[----:B------:R-:W-:Y:S03]  /*0980*/  BSSY.RECONVERGENT B0, `(.L_x_198) ;  /* 0x0000017000007945 */ /* 0x000fe60003800200 */
[----:B------:R-:W-:-:S05]  /*0990*/  FFMA.FTZ R7, R2, R2, R7 ;  /* 0x0000000202077223 */ /* 0x000fca0000010007 */
[----:B------:R-:W-:-:S13]  /*09a0*/  FSETP.GEU.FTZ.AND P1, PT, R7, 0.25, PT ;  /* 0x3e8000000700780b */ /* 0x000fda0003f3e000 */
[----:B------:R-:W-:Y:S05]  /*09b0*/  @P1 BRA `(.L_x_199) ;  /* 0x0000000000241947 */ /* 0x000fea0003800000 */
[----:B------:R-:W-:Y:S01]  /*09c0*/  FADD.FTZ R5, R5, -R35 ;  /* 0x8000002305057221 */ /* 0x000fe20000010000 */
        /* <DEDUP_REMOVED lines=8> */
.L_x_199:
[----:B------:R-:W-:Y:S01]  /*0a50*/  FADD.FTZ R6, R5, -R35 ;  /* 0x8000002305067221 */ /* 0x000fe20000010000 */
        /* <DEDUP_REMOVED lines=9> */
.L_x_200:
[----:B------:R-:W-:Y:S05]  /*0af0*/  BSYNC.RECONVERGENT B0 ;  /* 0x0000000000007941 */ /* 0x000fea0003800200 */
.L_x_198:
        /* <DEDUP_REMOVED lines=14> */
.L_x_202:
        /* <DEDUP_REMOVED lines=10> */
.L_x_203:
[----:B------:R-:W-:Y:S05]  /*0c80*/  BSYNC.RECONVERGENT B0 ;  /* 0x0000000000007941 */ /* 0x000fea0003800200 */
.L_x_201:
[----:B------:R-:W-:Y:S01]  /*0c90*/  IADD3 R2, P2, PT, R0, UR12, RZ ;  /* 0x0000000c00027c10 */ /* 0x000fe2000ff5e0ff */
[----:B------:R-:W-:Y:S01]  /*0ca0*/  BSSY.RECONVERGENT B0, `(.L_x_204) ;  /* 0x0000029000007945 */ /* 0x000fe20003800200 */
[----:B------:R-:W-:Y:S02]  /*0cb0*/  MOV R7, UR12 ;  /* 0x0000000c00077c02 */ /* 0x000fe40008000f00 */
[C---:B------:R-:W-:Y:S02]  /*0cc0*/  ISETP.GE.U32.AND P1, PT, R2.reuse, UR13, PT ;  /* 0x0000000d02007c0c */ /* 0x040fe4000bf26070 */
[----:B------:R-:W-:Y:S02]  /*0cd0*/  IADD3.X R3, PT, PT, RZ, R27, RZ, P2, !PT ;  /* 0x0000001bff037210 */ /* 0x000fe400017fe4ff */
[----:B------:R-:W-:Y:S02]  /*0ce0*/  IADD3 R2, P4, PT, R2, UR12, RZ ;  /* 0x0000000c02027c10 */ /* 0x000fe4000ff9e0ff */
[----:B------:R-:W-:-:S02]  /*0cf0*/  ISETP.GE.U32.AND.EX P1, PT, R3, UR14, PT, P1 ;  /* 0x0000000e03007c0c */ /* 0x000fc4000bf26110 */
[----:B------:R-:W-:Y:S02]  /*0d00*/  ISETP.GE.U32.AND P2, PT, R0, UR13, PT ;  /* 0x0000000d00007c0c */ /* 0x000fe4000bf46070 */
[----:B------:R-:W-:Y:S02]  /*0d10*/  ISETP.GE.U32.AND P3, PT, R2, UR13, PT ;  /* 0x0000000d02007c0c */ /* 0x000fe4000bf66070 */
[----:B------:R-:W-:Y:S02]  /*0d20*/  IADD3.X R2, PT, PT, RZ, R3, RZ, P4, !PT ;  /* 0x00000003ff027210 */ /* 0x000fe400027fe4ff */
[----:B------:R-:W-:Y:S02]  /*0d30*/  ISETP.GE.U32.AND.EX P2, PT, R27, UR14, PT, P2 ;  /* 0x0000000e1b007c0c */ /* 0x000fe4000bf46120 */
[----:B------:R-:W-:Y:S02]  /*0d40*/  ISETP.GE.U32.AND.EX P3, PT, R2, UR14, PT, P3 ;  /* 0x0000000e02007c0c */ /* 0x000fe4000bf66130 */
[----:B------:R-:W-:-:S02]  /*0d50*/  MOV R10, UR12 ;  /* 0x0000000c000a7c02 */ /* 0x000fc40008000f00 */
[C---:B------:R-:W-:Y:S02]  /*0d60*/  @!P1 LEA R6, P4, R0.reuse, UR6, 0x3 ;  /* 0x0000000600069c11 */ /* 0x040fe4000f8818ff */
[----:B------:R-:W-:Y:S02]  /*0d70*/  MOV R12, UR12 ;  /* 0x0000000c000c7c02 */ /* 0x000fe40008000f00 */
[----:B------:R-:W-:Y:S02]  /*0d80*/  @!P1 LEA R6, P5, R7, R6, 0x3 ;  /* 0x0000000607069211 */ /* 0x000fe400078a18ff */
[C---:B------:R-:W-:Y:S02]  /*0d90*/  @!P1 LEA.HI.X R3, R0.reuse, UR7, R27, 0x3, P4 ;  /* 0x0000000700039c11 */ /* 0x040fe4000a0f1c1b */
[----:B------:R-:W-:Y:S02]  /*0da0*/  @!P2 LEA R2, P6, R0, UR6, 0x3 ;  /* 0x000000060002ac11 */ /* 0x000fe4000f8c18ff */
[----:B------:R-:W-:-:S02]  /*0db0*/  @!P3 SHF.L.U32 R10, R10, 0x3, RZ ;  /* 0x000000030a0ab819 */ /* 0x000fc400000006ff */
[----:B------:R-:W-:Y:S02]  /*0dc0*/  @!P3 LEA R11, P4, R0, UR6, 0x3 ;  /* 0x00000006000bbc11 */ /* 0x000fe4000f8818ff */
[----:B------:R-:W-:Y:S02]  /*0dd0*/  MOV R13, UR12 ;  /* 0x0000000c000d7c02 */ /* 0x000fe40008000f00 */
[----:B------:R-:W-:Y:S02]  /*0de0*/  @!P1 LEA.HI.X R7, R12, R3, RZ, 0x3, P5 ;  /* 0x000000030c079211 */ /* 0x000fe400028f1cff */
[----:B------:R-:W-:Y:S02]  /*0df0*/  @!P2 LEA.HI.X R3, R0, UR7, R27, 0x3, P6 ;  /* 0x000000070003ac11 */ /* 0x000fe4000b0f1c1b */
[----:B------:R-:W-:Y:S02]  /*0e00*/  @!P3 IADD3 R10, P5, P6, R10, R11, R10 ;  /* 0x0000000b0a0ab210 */ /* 0x000fe40007ebe00a */
[----:B------:R-:W-:Y:S01]  /*0e10*/  @!P3 SHF.R.U32.HI R11, RZ, 0x1d, R13 ;  /* 0x0000001dff0bb819 */ /* 0x000fe2000001160d */
[----:B------:R0:W-:Y:S01]  /*0e20*/  @!P2 STG.E.64 desc[UR16][R2.64], R16 ;  /* 0x000000100200a986 */ /* 0x0001e2000c101b10 */
[----:B------:R-:W-:-:S03]  /*0e30*/  @!P3 LEA.HI.X R12, R0, UR7, R27, 0x3, P4 ;  /* 0x00000007000cbc11 */ /* 0x000fc6000a0f1c1b */
[----:B------:R0:W-:Y:S01]  /*0e40*/  @!P1 STG.E.64 desc[UR16][R6.64], R8 ;  /* 0x0000000806009986 */ /* 0x0001e2000c101b10 */
[----:B------:R-:W-:-:S05]  /*0e50*/  @!P3 IADD3.X R11, PT, PT, R11, R12, R11, P5, P6 ;  /* 0x0000000c0b0bb210 */ /* 0x000fca0002fec40b */
[----:B------:R0:W-:Y:S01]  /*0e60*/  @!P3 STG.E.64 desc[UR16][R10.64], R4 ;  /* 0x000000040a00b986 */ /* 0x0001e2000c101b10 */
[----:B------:R-:W-:Y:S05]  /*0e70*/  @P0 BRA `(.L_x_205) ;  /* 0x00000000002c0947 */ /* 0x000fea0003800000 */
[----:B------:R-:W-:Y:S01]  /*0e80*/  USHF.L.U32 UR15, UR12, 0x3, URZ ;  /* 0x000000030c0f7899 */ /* 0x000fe200080006ff */
[----:B0-----:R-:W-:Y:S01]  /*0e90*/  LEA R2, P0, R0, UR6, 0x3 ;  /* 0x0000000600027c11 */ /* 0x001fe2000f8018ff */
[----:B------:R-:W-:-:S03]  /*0ea0*/  USHF.R.U32.HI UR18, URZ, 0x1d, UR12 ;  /* 0x0000001dff127899 */ /* 0x000fc6000801160c */
[----:B------:R-:W-:Y:S02]  /*0eb0*/  LEA.HI.X R0, R0, UR7, R27, 0x3, P0 ;  /* 0x0000000700007c11 */ /* 0x000fe400080f1c1b */
[----:B------:R-:W-:Y:S02]  /*0ec0*/  MOV R3, UR15 ;  /* 0x0000000f00037c02 */ /* 0x000fe40008000f00 */
[----:B------:R-:W-:Y:S02]  /*0ed0*/  MOV R5, UR18 ;  /* 0x0000001200057c02 */ /* 0x000fe40008000f00 */
[----:B------:R-:W-:-:S04]  /*0ee0*/  IADD3 R2, P0, P1, R2, UR15, R3 ;  /* 0x0000000f02027c10 */ /* 0x000fc8000f91e003 */
[----:B------:R-:W-:Y:S02]  /*0ef0*/  IADD3.X R0, PT, PT, R0, UR18, R5, P0, P1 ;  /* 0x0000001200007c10 */ /* 0x000fe400087e2405 */
[----:B------:R-:W-:-:S04]  /*0f00*/  IADD3 R2, P0, PT, R2, UR15, RZ ;  /* 0x0000000f02027c10 */ /* 0x000fc8000ff1e0ff */
[----:B------:R-:W-:-:S05]  /*0f10*/  IADD3.X R3, PT, PT, R0, UR18, RZ, P0, !PT ;  /* 0x0000001200037c10 */ /* 0x000fca00087fe4ff */
[----:B------:R1:W-:Y:S04]  /*0f20*/  STG.E.64 desc[UR16][R2.64], R32 ;  /* 0x0000002002007986 */ /* 0x0003e8000c101b10 */
.L_x_205:
[----:B------:R-:W-:Y:S05]  /*0f30*/  BSYNC.RECONVERGENT B0 ;  /* 0x0000000000007941 */ /* 0x000fea0003800200 */
.L_x_204:
[----:B------:R-:W-:-:S04]  /*0f40*/  ULEA UR4, UP0, UR12, UR4, 0x2 ;  /* 0x000000040c047291 */ /* 0x000fc8000f8010ff */
[----:B------:R-:W-:Y:S02]  /*0f50*/  UIADD3.X UR5, UPT, UPT, URZ, UR5, URZ, UP0, !UPT ;  /* 0x00000005ff057290 */ /* 0x000fe400087fe4ff */
[----:B------:R-:W-:-:S04]  /*0f60*/  UISETP.GE.U32.AND UP0, UPT, UR4, UR13, UPT ;  /* 0x0000000d0400728c */ /* 0x000fc8000bf06070 */
[----:B------:R-:W-:-:S09]  /*0f70*/  UISETP.GE.U32.AND.EX UP0, UPT, UR5, UR14, UPT, UP0 ;  /* 0x0000000e0500728c */ /* 0x000fd2000bf06100 */
[----:B------:R-:W-:Y:S05]  /*0f80*/  BRA.U !UP0, `(.L_x_206) ;  /* 0xfffffff108a87547 */ /* 0x000fea000b83ffff */
[----:B------:R-:W-:Y:S05]  /*0f90*/  EXIT ;  /* 0x000000000000794d */ /* 0x000fea0003800000 */
.L_x_194:
[----:B------:R-:W0:Y:S02]  /*0fa0*/  S2R R0, SR_TID.X ;  /* 0x0000000000007919 */ /* 0x000e240000002100 */
[----:B0-----:R-:W-:-:S03]  /*0fb0*/  IMAD.WIDE.U32 R2, R0, 0x4, RZ ;  /* 0x0000000400027825 */ /* 0x001fc600078e00ff */
[----:B------:R-:W-:-:S04]  /*0fc0*/  ISETP.GE.U32.AND P0, PT, R2, UR15, PT ;  /* 0x0000000f02007c0c */ /* 0x000fc8000bf06070 */
[----:B------:R-:W-:-:S13]  /*0fd0*/  ISETP.GE.AND.EX P0, PT, R3, UR4, PT, P0 ;  /* 0x0000000403007c0c */ /* 0x000fda000bf06300 */
[----:B------:R-:W-:Y:S05]  /*0fe0*/  @P0 EXIT ;  /* 0x000000000000094d */ /* 0x000fea0003800000 */
[----:B------:R-:W-:Y:S01]  /*0ff0*/  HFMA2 R3, -RZ, RZ, 0, 0 ;  /* 0x00000000ff037431 */ /* 0x000fe200000001ff */
[----:B------:R-:W0:Y:S06]  /*1000*/  LDCU UR5, c[0x0][0x360] ;  /* 0x00006c00ff0577ac */ /* 0x000e2c0008000800 */
.L_x_216:
[C---:B------:R-:W-:Y:S02]  /*1010*/  SHF.L.U32 R4, R0.reuse, 0x5, RZ ;  /* 0x0000000500047819 */ /* 0x040fe400000006ff */
[----:B------:R-:W-:Y:S02]  /*1020*/  SHF.L.U64.HI R2, R0, 0x5, R3 ;  /* 0x0000000500027819 */ /* 0x000fe40000010203 */
[----:B------:R-:W-:-:S04]  /*1030*/  IADD3 R12, P0, PT, R4, UR10, RZ ;  /* 0x0000000a040c7c10 */ /* 0x000fc8000ff1e0ff */
[----:B------:R-:W-:-:S06]  /*1040*/  IADD3.X R13, PT, PT, R2, UR11, RZ, P0, !PT ;  /* 0x0000000b020d7c10 */ /* 0x000fcc00087fe4ff */
[----:B------:R-:W2:Y:S01]  /*1050*/  LDG.E.ENL2.256 R12, R20, desc[UR16][R12.64] ;  /* 0xfe0000100c14797e */ /* 0x000ea2000812190c */
[C---:B------:R-:W-:Y:S02]  /*1060*/  IADD3 R8, P0, PT, R4.reuse, UR6, RZ ;  /* 0x0000000604087c10 */ /* 0x040fe4000ff1e0ff */
[----:B------:R-:W-:Y:S02]  /*1070*/  IADD3 R4, P1, PT, R4, UR8, RZ ;  /* 0x0000000804047c10 */ /* 0x000fe4000ff3e0ff */
[C---:B------:R-:W-:Y:S02]  /*1080*/  IADD3.X R9, PT, PT, R2.reuse, UR7, RZ, P0, !PT ;  /* 0x0000000702097c10 */ /* 0x040fe400087fe4ff */
[----:B------:R-:W-:-:S04]  /*1090*/  IADD3.X R5, PT, PT, R2, UR9, RZ, P1, !PT ;  /* 0x0000000902057c10 */ /* 0x000fc80008ffe4ff */
[----:B------:R-:W3:Y:S04]  /*10a0*/  LDG.E.ENL2.256 R8, R24, desc[UR16][R8.64] ;  /* 0xfe0000100818797e */ /* 0x000ee80008121908 */
[----:B------:R-:W3:Y:S01]  /*10b0*/  LDG.E.ENL2.256 R4, R16, desc[UR16][R4.64] ;  /* 0xfe0000100410797e */ /* 0x000ee20008121904 */
[----:B------:R-:W-:Y:S01]  /*10c0*/  BSSY.RECONVERGENT B0, `(.L_x_207) ;  /* 0x000002b000007945 */ /* 0x000fe20003800200 */
[----:B--2---:R-:W-:-:S04]  /*10d0*/  FMUL.FTZ R29, R21, R21 ;  /* 0x00000015151d7220 */ /* 0x004fc80000410000 */
[----:B------:R-:W-:-:S05]  /*10e0*/  FFMA.FTZ R29, R20, R20, R29 ;  /* 0x00000014141d7223 */ /* 0x000fca000001001d */
[----:B------:R-:W-:Y:S01]  /*10f0*/  FSETP.GEU.FTZ.AND P0, PT, R29, 0.25, PT ;  /* 0x3e8000001d00780b */ /* 0x000fe20003f1e000 */
[----:B------:R-:W-:-:S04]  /*1100*/  FMUL.FTZ R29, R23, R23 ;  /* 0x00000017171d7220 */ /* 0x000fc80000410000 */
[----:B------:R-:W-:Y:S01]  /*1110*/  FFMA.FTZ R29, R22, R22, R29 ;  /* 0x00000016161d7223 */ /* 0x000fe2000001001d */
[----:B---3--:R-:W-:Y:S01]  /*1120*/  FADD.FTZ R2, -R25, R17 ;  /* 0x0000001119027221 */ /* 0x008fe20000010100 */
[----:B------:R-:W-:-:S03]  /*1130*/  FADD.FTZ R28, -R24, R16 ;  /* 0x00000010181c7221 */ /* 0x000fc60000010100 */
[----:B------:R-:W-:-:S03]  /*1140*/  FSETP.GEU.FTZ.AND P1, PT, R29, 0.25, PT ;  /* 0x3e8000001d00780b */ /* 0x000fc60003f3e000 */
[----:B------:R-:W-:Y:S01]  /*1150*/  @P0 FADD.FTZ R33, RZ, -R21 ;  /* 0x80000015ff210221 */ /* 0x000fe20000010000 */
[C---:B------:R-:W-:Y:S01]  /*1160*/  @!P0 FMUL.FTZ R29, R21.reuse, R2 ;  /* 0x00000002151d8220 */ /* 0x040fe20000410000 */
[-C--:B------:R-:W-:Y:S01]  /*1170*/  @!P0 FMUL.FTZ R21, R21, R28.reuse ;  /* 0x0000001c15158220 */ /* 0x080fe20000410000 */
[----:B------:R-:W-:Y:S01]  /*1180*/  @P0 FADD.FTZ R31, -R20, 1 ;  /* 0x3f800000141f0421 */ /* 0x000fe20000010100 */
[-C--:B------:R-:W-:Y:S01]  /*1190*/  @P0 FMUL.FTZ R35, R2, R33.reuse ;  /* 0x0000002102230220 */ /* 0x080fe20000410000 */
[----:B------:R-:W-:Y:S01]  /*11a0*/  @P0 FMUL.FTZ R33, R28, R33 ;  /* 0x000000211c210220 */ /* 0x000fe20000410000 */
[C---:B------:R-:W-:Y:S01]  /*11b0*/  @!P0 FFMA.FTZ R29, R20.reuse, R28, -R29 ;  /* 0x0000001c141d8223 */ /* 0x040fe2000001081d */
[----:B------:R-:W-:Y:S01]  /*11c0*/  @!P0 FFMA.FTZ R20, R20, R2, R21 ;  /* 0x0000000214148223 */ /* 0x000fe20000010015 */
[-C--:B------:R-:W-:Y:S01]  /*11d0*/  @P0 FFMA.FTZ R35, R28, R31.reuse, -R35 ;  /* 0x0000001f1c230223 */ /* 0x080fe20000010823 */
[----:B------:R-:W-:Y:S01]  /*11e0*/  @P0 FFMA.FTZ R2, R2, R31, R33 ;  /* 0x0000001f02020223 */ /* 0x000fe20000010021 */
[----:B------:R-:W-:Y:S01]  /*11f0*/  @!P0 FADD.FTZ R24, R24, R29 ;  /* 0x0000001d18188221 */ /* 0x000fe20000010000 */
[----:B------:R-:W-:Y:S01]  /*1200*/  @!P0 FADD.FTZ R25, R25, R20 ;  /* 0x0000001419198221 */ /* 0x000fe20000010000 */
[----:B------:R-:W-:Y:S01]  /*1210*/  @P0 FADD.FTZ R24, R16, -R35 ;  /* 0x8000002310180221 */ /* 0x000fe20000010000 */
[----:B------:R-:W-:Y:S01]  /*1220*/  @P0 FADD.FTZ R25, R17, -R2 ;  /* 0x8000000211190221 */ /* 0x000fe20000010000 */
[----:B------:R-:W-:Y:S06]  /*1230*/  @P1 BRA `(.L_x_208) ;  /* 0x0000000000241947 */ /* 0x000fec0003800000 */
[----:B------:R-:W-:Y:S01]  /*1240*/  FADD.FTZ R19, -R27, R19 ;  /* 0x000000131b137221 */ /* 0x000fe20000010100 */
[----:B------:R-:W-:-:S03]  /*1250*/  FADD.FTZ R18, -R26, R18 ;  /* 0x000000121a127221 */ /* 0x000fc60000010100 */
[C---:B------:R-:W-:Y:S01]  /*1260*/  FMUL.FTZ R17, R23.reuse, R19 ;  /* 0x0000001317117220 */ /* 0x040fe20000410000 */
[----:B------:R-:W-:-:S03]  /*1270*/  FMUL.FTZ R2, R23, R18 ;  /* 0x0000001217027220 */ /* 0x000fc60000410000 */
[C---:B------:R-:W-:Y:S01]  /*1280*/  FFMA.FTZ R17, R22.reuse, R18, -R17 ;  /* 0x0000001216117223 */ /* 0x040fe20000010811 */
[----:B------:R-:W-:-:S03]  /*1290*/  FFMA.FTZ R2, R22, R19, R2 ;  /* 0x0000001316027223 */ /* 0x000fc60000010002 */
[----:B------:R-:W-:Y:S01]  /*12a0*/  FADD.FTZ R26, R26, R17 ;  /* 0x000000111a1a7221 */ /* 0x000fe20000010000 */
[----:B------:R-:W-:Y:S01]  /*12b0*/  FADD.FTZ R27, R27, R2 ;  /* 0x000000021b1b7221 */ /* 0x000fe20000010000 */
[----:B------:R-:W-:Y:S06]  /*12c0*/  BRA `(.L_x_209) ;  /* 0x0000000000287947 */ /* 0x000fec0003800000 */
.L_x_208:
[----:B------:R-:W-:Y:S01]  /*12d0*/  FADD.FTZ R2, -R27, R19 ;  /* 0x000000131b027221 */ /* 0x000fe20000010100 */
[----:B------:R-:W-:Y:S01]  /*12e0*/  FADD.FTZ R23, RZ, -R23 ;  /* 0x80000017ff177221 */ /* 0x000fe20000010000 */
[----:B------:R-:W-:Y:S01]  /*12f0*/  FADD.FTZ R26, -R26, R18 ;  /* 0x000000121a1a7221 */ /* 0x000fe20000010100 */
[----:B------:R-:W-:Y:S02]  /*1300*/  FADD.FTZ R22, -R22, 1 ;  /* 0x3f80000016167421 */ /* 0x000fe40000010100 */
[-C--:B------:R-:W-:Y:S01]  /*1310*/  FMUL.FTZ R17, R2, R23.reuse ;  /* 0x0000001702117220 */ /* 0x080fe20000410000 */
[----:B------:R-:W-:-:S03]  /*1320*/  FMUL.FTZ R23, R26, R23 ;  /* 0x000000171a177220 */ /* 0x000fc60000410000 */
[-C--:B------:R-:W-:Y:S01]  /*1330*/  FFMA.FTZ R17, R26, R22.reuse, -R17 ;  /* 0x000000161a117223 */ /* 0x080fe20000010811 */
[----:B------:R-:W-:-:S03]  /*1340*/  FFMA.FTZ R22, R2, R22, R23 ;  /* 0x0000001602167223 */ /* 0x000fc60000010017 */
[----:B------:R-:W-:Y:S01]  /*1350*/  FADD.FTZ R26, R18, -R17 ;  /* 0x80000011121a7221 */ /* 0x000fe20000010000 */
[----:B------:R-:W-:-:S07]  /*1360*/  FADD.FTZ R27, R19, -R22 ;  /* 0x80000016131b7221 */ /* 0x000fce0000010000 */
.L_x_209:
[----:B0-----:R-:W-:Y:S05]  /*1370*/  BSYNC.RECONVERGENT B0 ;  /* 0x0000000000007941 */ /* 0x001fea0003800200 */
.L_x_207:
[----:B------:R-:W-:Y:S01]  /*1380*/  FMUL.FTZ R17, R13, R13 ;  /* 0x0000000d0d117220 */ /* 0x000fe20000410000 */
[----:B------:R-:W-:Y:S03]  /*1390*/  BSSY.RECONVERGENT B0, `(.L_x_210) ;  /* 0x0000017000007945 */ /* 0x000fe60003800200 */
[----:B------:R-:W-:-:S05]  /*13a0*/  FFMA.FTZ R17, R12, R12, R17 ;  /* 0x0000000c0c117223 */ /* 0x000fca0000010011 */
[----:B------:R-:W-:-:S13]  /*13b0*/  FSETP.GEU.FTZ.AND P0, PT, R17, 0.25, PT ;  /* 0x3e8000001100780b */ /* 0x000fda0003f1e000 */
[----:B------:R-:W-:Y:S05]  /*13c0*/  @P0 BRA `(.L_x_211) ;  /* 0x0000000000240947 */ /* 0x000fea0003800000 */
        /* <DEDUP_REMOVED lines=9> */
.L_x_211:
        /* <DEDUP_REMOVED lines=10> */
.L_x_212:
[----:B------:R-:W-:Y:S05]  /*1500*/  BSYNC.RECONVERGENT B0 ;  /* 0x0000000000007941 */ /* 0x000fea0003800200 */
.L_x_210:
        /* <DEDUP_REMOVED lines=14> */
.L_x_214:
        /* <DEDUP_REMOVED lines=10> */
.L_x_215:
[----:B------:R-:W-:Y:S05]  /*1690*/  BSYNC.RECONVERGENT B0 ;  /* 0x0000000000007941 */ /* 0x000fea0003800200 */
.L_x_213:
[----:B------:R-:W-:-:S04]  /*16a0*/  LEA R8, P0, R0, UR6, 0x5 ;  /* 0x0000000600087c11 */ /* 0x000fc8000f8028ff */
[C---:B------:R-:W-:Y:S02]  /*16b0*/  LEA.HI.X R9, R0.reuse, UR7, R3, 0x5, P0 ;  /* 0x0000000700097c11 */ /* 0x040fe400080f2c03 */
[----:B------:R-:W-:-:S03]  /*16c0*/  IADD3 R0, P0, PT, R0, UR5, RZ ;  /* 0x0000000500007c10 */ /* 0x000fc6000ff1e0ff */
[----:B------:R1:W-:Y:S01]  /*16d0*/  STG.E.ENL2.256 desc[UR16][R8.64], R24, R4 ;  /* 0xf80000180804797f */ /* 0x0003e2000f121810 */
[----:B------:R-:W-:Y:S02]  /*16e0*/  SHF.L.U32 R2, R0, 0x2, RZ ;  /* 0x0000000200027819 */ /* 0x000fe400000006ff */
        /* <DEDUP_REMOVED lines=8> */
.L_x_217:
        /* <DEDUP_REMOVED lines=9> */
.L_x_338:


//--------------------- .text._ZN2at6native52_GLOBAL__N__ff984223_19_ForeachTernaryOp_cu_5285c63625multi_tensor_apply_kernelINS1_18TensorListMetadataILi3EEENS1_20TernaryOpListFunctorIN3c107complexIdEELi3ELi3ELi0EEEJNS0_11LerpFunctorIS8_EEEEEvT_T0_DpT1_ --------------------------
	.section	.text._ZN2at6native52_GLOBAL__N__ff984223_19_ForeachTernaryOp_cu_5285c63625multi_tensor_apply_kernelINS1_18TensorListMetadataILi3EEENS1_20TernaryOpListFunctorIN3c107complexIdEELi3ELi3ELi0EEEJNS0_11LerpFunctorIS8_EEEEEvT_T0_DpT1_,"ax",@progbits
	.align	128
.text._ZN2at6native52_GLOBAL__N__ff984223_19_ForeachTernaryOp_cu_5285c63625multi_tensor_apply_kernelINS1_18TensorListMetadataILi3EEENS1_20TernaryOpListFunctorIN3c107complexIdEELi3ELi3ELi0EEEJNS0_11LerpFunctorIS8_EEEEEvT_T0_DpT1_:
        .type           _ZN2at6native52_GLOBAL__N__ff984223_19_ForeachTernaryOp_cu_5285c63625multi_tensor_apply_kernelINS1_18TensorListMetadataILi3EEENS1_20TernaryOpListFunctorIN3c107complexIdEELi3ELi3ELi0EEEJNS0_11LerpFunctorIS8_EEEEEvT_T0_DpT1_,@function
        .size           _ZN2at6native52_GLOBAL__N__ff984223_19_ForeachTernaryOp_cu_5285c63625multi_tensor_apply_kernelINS1_18TensorListMetadataILi3EEENS1_20TernaryOpListFunctorIN3c107complexIdEELi3ELi3ELi0EEEJNS0_11LerpFunctorIS8_EEEEEvT_T0_DpT1_,(.L_x_339 - _ZN2at6native52_GLOBAL__N__ff984223_19_ForeachTernaryOp_cu_5285c63625multi_tensor_apply_kernelINS1_18TensorListMetadataILi3EEENS1_20TernaryOpListFunctorIN3c107complexIdEELi3ELi3ELi0EEEJNS0_11LerpFunctorIS8_EEEEEvT_T0_DpT1_)
        .other          _ZN2at6native52_GLOBAL__N__ff984223_19_ForeachTernaryOp_cu_5285c63625multi_tensor_apply_kernelINS1_18TensorListMetadataILi3EEENS1_20TernaryOpListFunctorIN3c107complexIdEELi3ELi3ELi0EEEJNS0_11LerpFunctorIS8_EEEEEvT_T0_DpT1_,@"STO_CUDA_ENTRY STV_DEFAULT"
_ZN2at6native52_GLOBAL__N__ff984223_19_ForeachTernaryOp_cu_5285c63625multi_tensor_apply_kernelINS1_18TensorListMetadataILi3EEENS1_20TernaryOpListFunctorIN3c107complexIdEELi3ELi3ELi0EEEJNS0_11LerpFunctorIS8_EEEEEvT_T0_DpT1_:
        /* <DEDUP_REMOVED lines=35> */
.L_x_230:
[----:B0-----:R-:W-:Y:S02]  /*0230*/  IADD3 R3, P1, PT, R2, UR4, RZ ;  /* 0x0000000402037c10 */ /* 0x001fe4000ff3e0ff */
[----:B------:R-:W-:Y:S02]  /*0240*/  CS2R R6, SRZ ;  /* 0x0000000000067805 */ /* 0x000fe4000001ff00 */
[----:B------:R-:W-:Y:S02]  /*0250*/  CS2R R4, SRZ ;  /* 0x0000000000047805 */ /* 0x000fe4000001ff00 */
[----:B------:R-:W-:Y:S02]  /*0260*/  CS2R R34, SRZ ;  /* 0x0000000000227805 */ /* 0x000fe4000001ff00 */
[C---:B------:R-:W-:Y:S01]  /*0270*/  ISETP.GE.U32.AND P0, PT, R3.reuse, UR13, PT ;  /* 0x0000000d03007c0c */ /* 0x040fe2000bf06070 */
[----:B------:R-:W-:Y:S01]  /*0280*/  IMAD.X R0, RZ, RZ, UR5, P1 ;  /* 0x00000005ff007e24 */ /* 0x000fe200088e06ff */
[----:B------:R-:W-:Y:S01]  /*0290*/  CS2R R32, SRZ ;  /* 0x0000000000207805 */ /* 0x000fe2000001ff00 */
[----:B------:R-:W-:Y:S01]  /*02a0*/  IMAD.SHL.U32 R20, R3, 0x10, RZ ;  /* 0x0000001003147824 */ /* 0x000fe200078e00ff */
[----:B------:R-:W-:-:S02]  /*02b0*/  CS2R R30, SRZ ;  /* 0x00000000001e7805 */ /* 0x000fc4000001ff00 */
[----:B------:R-:W-:Y:S02]  /*02c0*/  CS2R R28, SRZ ;  /* 0x00000000001c7805 */ /* 0x000fe4000001ff00 */
[----:B------:R-:W-:Y:S02]  /*02d0*/  ISETP.GE.U32.AND.EX P0, PT, R0, UR14, PT, P0 ;  /* 0x0000000e00007c0c */ /* 0x000fe4000bf06100 */
[----:B------:R-:W-:Y:S02]  /*02e0*/  IADD3 R8, P1, PT, R20, UR6, RZ ;  /* 0x0000000614087c10 */ /* 0x000fe4000ff3e0ff */
[----:B------:R-:W-:-:S04]  /*02f0*/  SHF.L.U64.HI R10, R3, 0x4, R0 ;  /* 0x00000004030a7819 */ /* 0x000fc80000010200 */
[----:B------:R-:W-:-:S05]  /*0300*/  IADD3.X R9, PT, PT, R10, UR7, RZ, P1, !PT ;  /* 0x000000070a097c10 */ /* 0x000fca0008ffe4ff */
[C---:B------:R-:W-:Y:S01]  /*0310*/  @!P0 IADD3 R18, P2, PT, R20.reuse, UR8, RZ ;  /* 0x0000000814128c10 */ /* 0x040fe2000ff5e0ff */
[----:B------:R-:W2:Y:S01]  /*0320*/  @!P0 LDG.E.128 R28, desc[UR16][R8.64] ;  /* 0x00000010081c8981 */ /* 0x000ea2000c1e1d00 */
[----:B------:R-:W-:Y:S02]  /*0330*/  @!P0 IADD3 R20, P3, PT, R20, UR10, RZ ;  /* 0x0000000a14148c10 */ /* 0x000fe4000ff7e0ff */
[C---:B------:R-:W-:Y:S02]  /*0340*/  @!P0 IADD3.X R19, PT, PT, R10.reuse, UR9, RZ, P2, !PT ;  /* 0x000000090a138c10 */ /* 0x040fe400097fe4ff */
[----:B------:R-:W-:-:S03]  /*0350*/  @!P0 IADD3.X R21, PT, PT, R10, UR11, RZ, P3, !PT ;  /* 0x0000000b0a158c10 */ /* 0x000fc60009ffe4ff */
[----:B------:R0:W2:Y:S04]  /*0360*/  @!P0 LDG.E.128 R32, desc[UR16][R18.64] ;  /* 0x0000001012208981 */ /* 0x0000a8000c1e1d00 */
[----:B------:R-:W3:Y:S01]  /*0370*/  @!P0 LDG.E.128 R4, desc[UR16][R20.64] ;  /* 0x0000001014048981 */ /* 0x000ee2000c1e1d00 */
[----:B0-----:R-:W-:Y:S02]  /*0380*/  CS2R R18, SRZ ;  /* 0x0000000000127805 */ /* 0x001fe4000001ff00 */
[----:B------:R-:W-:Y:S01]  /*0390*/  CS2R R26, SRZ ;  /* 0x00000000001a7805 */ /* 0x000fe2000001ff00 */
[----:B--2---:R-:W-:-:S15]  /*03a0*/  DADD R12, R32, -R28 ;  /* 0x00000000200c7229 */ /* 0x004fde000000081c */
[----:B------:R-:W-:-:S15]  /*03b0*/  NOP ;  /* 0x0000000000007918 */ /* 0x000fde0000000000 */
[----:B------:R-:W-:-:S15]  /*03c0*/  NOP ;  /* 0x0000000000007918 */ /* 0x000fde0000000000 */
[----:B------:R-:W-:-:S15]  /*03d0*/  NOP ;  /* 0x0000000000007918 */ /* 0x000fde0000000000 */
[----:B------:R-:W-:-:S04]  /*03e0*/  NOP ;  /* 0x0000000000007918 */ /* 0x000fc80000000000 */
[----:B---3--:R-:W0:-:S15]  /*03f0*/  DMUL R10, R6, R6 ;  /* 0x00000006060a7228 */ /* 0x008e1e0000000000 */
        /* <DEDUP_REMOVED lines=14> */
[----:B0-----:R-:W0:-:S15]  /*04e0*/  DSETP.GEU.AND P3, PT, R10, 0.25, PT ;  /* 0x3fd000000a00742a */ /* 0x001e1e0003f6e000 */
[----:B------:R-:W-:-:S15]  /*04f0*/  NOP ;  /* 0x0000000000007918 */ /* 0x000fde0000000000 */
[----:B------:R-:W-:-:S15]  /*0500*/  NOP ;  /* 0x0000000000007918 */ /* 0x000fde0000000000 */
[----:B------:R-:W-:-:S15]  /*0510*/  NOP ;  /* 0x0000000000007918 */ /* 0x000fde0000000000 */
[----:B------:R-:W-:-:S04]  /*0520*/  NOP ;  /* 0x0000000000007918 */ /* 0x000fc80000000000 */
[----:B0-----:R-:W0:-:S15]  /*0530*/  @!P3 DMUL R10, R36, R6 ;  /* 0x00000006240ab228 */ /* 0x001e1e0000000000 */
[----:B------:R-:W-:-:S15]  /*0540*/  NOP ;  /* 0x0000000000007918 */ /* 0x000fde0000000000 */
[----:B------:R-:W-:-:S15]  /*0550*/  NOP ;  /* 0x0000000000007918 */ /* 0x000fde0000000000 */
[----:B------:R-:W-:-:S15]  /*0560*/  NOP ;  /* 0x0000000000007918 */ /* 0x000fde0000000000 */
[----:B------:R-:W-:-:S04]  /*0570*/  NOP ;  /* 0x0000000000007918 */ /* 0x000fc80000000000 */
[----:B------:R-:W2:-:S15]  /*0580*/  @!P3 DMUL R14, R12, R6 ;  /* 0x000000060c0eb228 */ /* 0x000e9e0000000000 */
[----:B------:R-:W-:-:S15]  /*0590*/  NOP ;  /* 0x0000000000007918 */ /* 0x000fde0000000000 */
[----:B------:R-:W-:-:S15]  /*05a0*/  NOP ;  /* 0x0000000000007918 */ /* 0x000fde0000000000 */
[----:B------:R-:W-:-:S15]  /*05b0*/  NOP ;  /* 0x0000000000007918 */ /* 0x000fde0000000000 */
[----:B------:R-:W-:-:S04]  /*05c0*/  NOP ;  /* 0x0000000000007918 */ /* 0x000fc80000000000 */
[----:B------:R-:W-:-:S15]  /*05d0*/  @P3 DADD R16, -R4, 1 ;  /* 0x3ff0000004103429 */ /* 0x000fde0000000100 */
[----:B------:R-:W-:-:S15]  /*05e0*/  NOP ;  /* 0x0000000000007918 */ /* 0x000fde0000000000 */
[----:B------:R-:W-:-:S15]  /*05f0*/  NOP ;  /* 0x0000000000007918 */ /* 0x000fde0000000000 */
[----:B------:R-:W-:-:S15]  /*0600*/  NOP ;  /* 0x0000000000007918 */ /* 0x000fde0000000000 */
[----:B------:R-:W-:-:S04]  /*0610*/  NOP ;  /* 0x0000000000007918 */ /* 0x000fc80000000000 */
[----:B0-----:R-:W-:-:S15]  /*0620*/  @!P3 DFMA R10, R12, R4, -R10 ;  /* 0x000000040c0ab22b */ /* 0x001fde000000080a */
[----:B------:R-:W-:-:S15]  /*0630*/  NOP ;  /* 0x0000000000007918 */ /* 0x000fde0000000000 */
[----:B------:R-:W-:-:S15]  /*0640*/  NOP ;  /* 0x0000000000007918 */ /* 0x000fde0000000000 */
[----:B------:R-:W-:-:S15]  /*0650*/  NOP ;  /* 0x0000000000007918 */ /* 0x000fde0000000000 */
[----:B------:R-:W-:-:S04]  /*0660*/  NOP ;  /* 0x0000000000007918 */ /* 0x000fc80000000000 */
[----:B--2---:R-:W-:-:S15]  /*0670*/  @!P3 DFMA R14, R36, R4, R14 ;  /* 0x00000004240eb22b */ /* 0x004fde000000000e */
[----:B------:R-:W-:-:S15]  /*0680*/  NOP ;  /* 0x0000000000007918 */ /* 0x000fde0000000000 */
[----:B------:R-:W-:-:S15]  /*0690*/  NOP ;  /* 0x0000000000007918 */ /* 0x000fde0000000000 */
[----:B------:R-:W-:-:S15]  /*06a0*/  NOP ;  /* 0x0000000000007918 */ /* 0x000fde0000000000 */
[----:B------:R-:W-:-:S04]  /*06b0*/  NOP ;  /* 0x0000000000007918 */ /* 0x000fc80000000000 */
[----:B------:R-:W0:-:S15]  /*06c0*/  @P3 DADD R6, RZ, -R6 ;  /* 0x00000000ff063229 */ /* 0x000e1e0000000806 */
[----:B------:R-:W-:-:S15]  /*06d0*/  NOP ;  /* 0x0000000000007918 */ /* 0x000fde0000000000 */
[----:B------:R-:W-:-:S15]  /*06e0*/  NOP ;  /* 0x0000000000007918 */ /* 0x000fde0000000000 */
[----:B------:R-:W-:-:S15]  /*06f0*/  NOP ;  /* 0x0000000000007918 */ /* 0x000fde0000000000 */
[----:B------:R-:W-:-:S04]  /*0700*/  NOP ;  /* 0x0000000000007918 */ /* 0x000fc80000000000 */
[----:B0-----:R-:W-:-:S15]  /*0710*/  @P3 DMUL R4, R36, R6 ;  /* 0x0000000624043228 */ /* 0x001fde0000000000 */
[----:B------:R-:W-:-:S15]  /*0720*/  NOP ;  /* 0x0000000000007918 */ /* 0x000fde0000000000 */
[----:B------:R-:W-:-:S15]  /*0730*/  NOP ;  /* 0x0000000000007918 */ /* 0x000fde0000000000 */
[----:B------:R-:W-:-:S15]  /*0740*/  NOP ;  /* 0x0000000000007918 */ /* 0x000fde0000000000 */
[----:B------:R-:W-:-:S04]  /*0750*/  NOP ;  /* 0x0000000000007918 */ /* 0x000fc80000000000 */
[----:B------:R-:W0:-:S15]  /*0760*/  @P3 DMUL R6, R12, R6 ;  /* 0x000000060c063228 */ /* 0x000e1e0000000000 */
[----:B------:R-:W-:-:S15]  /*0770*/  NOP ;  /* 0x0000000000007918 */ /* 0x000fde0000000000 */
[----:B------:R-:W-:-:S15]  /*0780*/  NOP ;  /* 0x0000000000007918 */ /* 0x000fde0000000000 */
[----:B------:R-:W-:-:S15]  /*0790*/  NOP ;  /* 0x0000000000007918 */ /* 0x000fde0000000000 */
[----:B------:R-:W-:-:S04]  /*07a0*/  NOP ;  /* 0x0000000000007918 */ /* 0x000fc80000000000 */
[----:B0-----:R1:W-:Y:S02]  /*07b0*/  @P3 DFMA R36, R36, R16, R6 ;  /* 0x000000102424322b */ /* 0x0013e40000000006 */
[----:B-1----:R-:W-:-:S04]  /*07c0*/  IADD3 R6, P1, PT, R3, UR12, RZ ;  /* 0x0000000c03067c10 */ /* 0x002fc8000ff3e0ff */
[----:B------:R-:W-:Y:S01]  /*07d0*/  ISETP.GE.U32.AND P0, PT, R6, UR13, PT ;  /* 0x0000000d06007c0c */ /* 0x000fe2000bf06070 */
[----:B------:R-:W-:-:S05]  /*07e0*/  IMAD.X R7, RZ, RZ, R0, P1 ;  /* 0x000000ffff077224 */ /* 0x000fca00008e0600 */
[----:B------:R-:W-:-:S13]  /*07f0*/  ISETP.GE.U32.AND.EX P0, PT, R7, UR14, PT, P0 ;  /* 0x0000000e07007c0c */ /* 0x000fda000bf06100 */
[----:B------:R-:W-:-:S04]  /*0800*/  @!P0 LEA R42, P4, R6, UR10, 0x4 ;  /* 0x0000000a062a8c11 */ /* 0x000fc8000f8820ff */
[----:B------:R-:W-:-:S15]  /*0810*/  @!P0 LEA.HI.X R43, R6, UR11, R7, 0x4, P4 ;  /* 0x0000000b062b8c11 */ /* 0x000fde000a0f2407 */
[----:B------:R-:W-:-:S15]  /*0820*/  NOP ;  /* 0x0000000000007918 */ /* 0x000fde0000000000 */
[----:B------:R-:W-:-:S05]  /*0830*/  NOP ;  /* 0x0000000000007918 */ /* 0x000fca0000000000 */
[----:B------:R0:W1:Y:S02]  /*0840*/  @P3 DFMA R4, R12, R16, -R4 ;  /* 0x000000100c04322b */ /* 0x0000640000000804 */
[----:B0-----:R-:W-:-:S06]  /*0850*/  CS2R R16, SRZ ;  /* 0x0000000000107805 */ /* 0x001fcc000001ff00 */
[----:B------:R-:W2:Y:S01]  /*0860*/  @!P0 LDG.E.128 R16, desc[UR16][R42.64] ;  /* 0x000000102a108981 */ /* 0x000ea2000c1e1d00 */
[----:B------:R-:W-:Y:S02]  /*0870*/  CS2R R24, SRZ ;  /* 0x0000000000187805 */ /* 0x000fe4000001ff00 */
[----:B------:R-:W-:Y:S02]  /*0880*/  CS2R R22, SRZ ;  /* 0x0000000000167805 */ /* 0x000fe4000001ff00 */
[----:B------:R-:W-:Y:S02]  /*0890*/  CS2R R20, SRZ ;  /* 0x0000000000147805 */ /* 0x000fe4000001ff00 */
[----:B------:R-:W-:-:S15]  /*08a0*/  CS2R R12, SRZ ;  /* 0x00000000000c7805 */ /* 0x000fde000001ff00 */
[----:B------:R-:W-:-:S15]  /*08b0*/  NOP ;  /* 0x0000000000007918 */ /* 0x000fde0000000000 */
[----:B------:R-:W-:-:S15]  /*08c0*/  NOP ;  /* 0x0000000000007918 */ /* 0x000fde0000000000 */
[----:B------:R-:W-:-:S04]  /*08d0*/  NOP ;  /* 0x0000000000007918 */ /* 0x000fc80000000000 */
[----:B------:R0:W-:Y:S02]  /*08e0*/  @!P3 DADD R28, R10, R28 ;  /* 0x000000000a1cb229 */ /* 0x0001e4000000001c */
[----:B0-----:R-:W-:Y:S01]  /*08f0*/  IADD3 R10, P2, PT, R6, UR12, RZ ;  /* 0x0000000c060a7c10 */ /* 0x001fe2000ff5e0ff */
[----:B------:R-:W-:-:S03]  /*0900*/  IMAD.U32 R11, RZ, RZ, UR12 ;  /* 0x0000000cff0b7e24 */ /* 0x000fc6000f8e00ff */
[----:B------:R-:W-:Y:S01]  /*0910*/  ISETP.GE.U32.AND P1, PT, R10, UR13, PT ;  /* 0x0000000d0a007c0c */ /* 0x000fe2000bf26070 */
[----:B------:R-:W-:Y:S02]  /*0920*/  IMAD.X R39, RZ, RZ, R7, P2 ;  /* 0x000000ffff277224 */ /* 0x000fe400010e0607 */
[----:B------:R-:W-:-:S03]  /*0930*/  IMAD.WIDE.U32 R8, R11, 0x10, R8 ;  /* 0x000000100b087825 */ /* 0x000fc600078e0008 */
[----:B------:R-:W-:Y:S02]  /*0940*/  ISETP.GE.U32.AND.EX P1, PT, R39, UR14, PT, P1 ;  /* 0x0000000e27007c0c */ /* 0x000fe4000bf26110 */
[C---:B------:R-:W-:Y:S01]  /*0950*/  @!P0 LEA R40, P2, R6.reuse, UR8, 0x4 ;  /* 0x0000000806288c11 */ /* 0x040fe2000f8420ff */
[----:B------:R0:W5:Y:S03]  /*0960*/  @!P0 LDG.E.128 R24, desc[UR16][R8.64] ;  /* 0x0000001008188981 */ /* 0x000166000c1e1d00 */
[----:B------:R-:W-:-:S05]  /*0970*/  @!P0 LEA.HI.X R41, R6, UR9, R7, 0x4, P2 ;  /* 0x0000000906298c11 */ /* 0x000fca00090f2407 */
[----:B------:R3:W5:Y:S02]  /*0980*/  @!P0 LDG.E.128 R20, desc[UR16][R40.64] ;  /* 0x0000001028148981 */ /* 0x000764000c1e1d00 */
[C---:B------:R-:W-:Y:S02]  /*0990*/  @!P1 LEA R44, P2, R10.reuse, UR8, 0x4 ;  /* 0x000000080a2c9c11 */ /* 0x040fe4000f8420ff */
[C---:B------:R-:W-:Y:S02]  /*09a0*/  @!P1 LEA R46, P4, R10.reuse, UR10, 0x4 ;  /* 0x0000000a0a2e9c11 */ /* 0x040fe4000f8820ff */
[C-C-:B------:R-:W-:Y:S02]  /*09b0*/  @!P1 LEA.HI.X R45, R10.reuse, UR9, R39.reuse, 0x4, P2 ;  /* 0x000000090a2d9c11 */ /* 0x140fe400090f2427 */
[----:B------:R-:W-:Y:S02]  /*09c0*/  @!P1 LEA.HI.X R47, R10, UR11, R39, 0x4, P4 ;  /* 0x0000000b0a2f9c11 */ /* 0x000fe4000a0f2427 */
[----:B------:R-:W-:-:S15]  /*09d0*/  CS2R R6, SRZ ;  /* 0x0000000000067805 */ /* 0x000fde000001ff00 */
[----:B------:R-:W-:-:S15]  /*09e0*/  NOP ;  /* 0x0000000000007918 */ /* 0x000fde0000000000 */
[----:B------:R-:W-:-:S01]  /*09f0*/  NOP ;  /* 0x0000000000007918 */ /* 0x000fc20000000000 */
[----:B-1----:R1:W-:Y:S02]  /*0a00*/  @P3 DADD R28, -R4, R32 ;  /* 0x00000000041c3229 */ /* 0x0023e40000000120 */
[----:B-1----:R-:W-:Y:S02]  /*0a10*/  IMAD.U32 R33, RZ, RZ, UR12 ;  /* 0x0000000cff217e24 */ /* 0x002fe4000f8e00ff */
[----:B------:R-:W-:-:S03]  /*0a20*/  IMAD.U32 R5, RZ, RZ, UR12 ;  /* 0x0000000cff057e24 */ /* 0x000fc6000f8e00ff */
[----:B------:R-:W-:-:S04]  /*0a30*/  LEA R32, P5, R33, R8, 0x4 ;  /* 0x0000000821207211 */ /* 0x000fc800078a20ff */
[----:B------:R-:W-:Y:S02]  /*0a40*/  LEA.HI.X R33, R5, R9, RZ, 0x4, P5 ;  /* 0x0000000905217211 */ /* 0x000fe400028f24ff */
[----:B------:R-:W-:-:S04]  /*0a50*/  IADD3 R38, P5, PT, R10, UR12, RZ ;  /* 0x0000000c0a267c10 */ /* 0x000fc8000ffbe0ff */
[----:B------:R-:W-:Y:S01]  /*0a60*/  ISETP.GE.U32.AND P2, PT, R38, UR13, PT ;  /* 0x0000000d26007c0c */ /* 0x000fe2000bf46070 */
[----:B------:R-:W-:-:S05]  /*0a70*/  IMAD.X R39, RZ, RZ, R39, P5 ;  /* 0x000000ffff277224 */ /* 0x000fca00028e0627 */
[----:B------:R-:W-:Y:S02]  /*0a80*/  ISETP.GE.U32.AND.EX P0, PT, R39, UR14, PT, P2 ;  /* 0x0000000e27007c0c */ /* 0x000fe4000bf06120 */
[----:B------:R-:W-:Y:S02]  /*0a90*/  CS2R R10, SRZ ;  /* 0x00000000000a7805 */ /* 0x000fe4000001ff00 */
[----:B0-----:R-:W-:Y:S02]  /*0aa0*/  CS2R R8, SRZ ;  /* 0x0000000000087805 */ /* 0x001fe4000001ff00 */
[----:B------:R-:W-:Y:S01]  /*0ab0*/  CS2R R4, SRZ ;  /* 0x0000000000047805 */ /* 0x000fe2000001ff00 */
[----:B------:R-:W-:-:S03]  /*0ac0*/  IMAD.U32 R43, RZ, RZ, UR12 ;  /* 0x0000000cff2b7e24 */ /* 0x000fc6000f8e00ff */
[----:B------:R-:W5:Y:S04]  /*0ad0*/  @!P1 LDG.E.128 R8, desc[UR16][R46.64] ;  /* 0x000000102e089981 */ /* 0x000f68000c1e1d00 */
[----:B------:R0:W5:Y:S01]  /*0ae0*/  @!P1 LDG.E.128 R4, desc[UR16][R32.64] ;  /* 0x0000001020049981 */ /* 0x000162000c1e1d00 */
[----:B---3--:R-:W-:-:S04]  /*0af0*/  @!P0 LEA R40, P2, R3, UR6, 0x4 ;  /* 0x0000000603288c11 */ /* 0x008fc8000f8420ff */
[----:B------:R-:W-:Y:S01]  /*0b00*/  @!P0 LEA.HI.X R41, R3, UR7, R0, 0x4, P2 ;  /* 0x0000000703298c11 */ /* 0x000fe200090f2400 */
[----:B0-----:R-:W-:Y:S02]  /*0b10*/  IMAD.U32 R33, RZ, RZ, UR12 ;  /* 0x0000000cff217e24 */ /* 0x001fe4000f8e00ff */
[----:B------:R-:W-:-:S15]  /*0b20*/  @!P0 IMAD.WIDE.U32 R40, R43, 0x10, R40 ;  /* 0x000000102b288825 */ /* 0x000fde00078e0028 */
[----:B------:R-:W-:-:S04]  /*0b30*/  NOP ;  /* 0x0000000000007918 */ /* 0x000fc80000000000 */
[----:B------:R0:W-:Y:S02]  /*0b40*/  @!P3 DADD R30, R14, R30 ;  /* 0x000000000e1eb229 */ /* 0x0001e4000000001e */
[----:B0-----:R-:W-:-:S06]  /*0b50*/  CS2R R14, SRZ ;  /* 0x00000000000e7805 */ /* 0x001fcc000001ff00 */
[----:B------:R0:W5:Y:S01]  /*0b60*/  @!P1 LDG.E.128 R12, desc[UR16][R44.64] ;  /* 0x000000102c0c9981 */ /* 0x000162000c1e1d00 */
[----:B------:R-:W-:-:S04]  /*0b70*/  @!P0 LEA R46, P1, R38, UR8, 0x4 ;  /* 0x00000008262e8c11 */ /* 0x000fc8000f8220ff */
[----:B------:R-:W-:Y:S02]  /*0b80*/  @!P0 LEA.HI.X R47, R38, UR9, R39, 0x4, P1 ;  /* 0x00000009262f8c11 */ /* 0x000fe400088f2427 */
[----:B------:R-:W-:Y:S01]  /*0b90*/  @!P0 IADD3 R32, P1, P2, R33, UR4, R2 ;  /* 0x0000000421208c10 */ /* 0x000fe2000fa3e002 */
[----:B------:R-:W-:-:S04]  /*0ba0*/  @!P0 IMAD.WIDE.U32 R40, R43, 0x10, R40 ;  /* 0x000000102b288825 */ /* 0x000fc800078e0028 */
[----:B0-----:R-:W-:Y:S01]  /*0bb0*/  IMAD.U32 R45, RZ, RZ, UR12 ;  /* 0x0000000cff2d7e24 */ /* 0x001fe2000f8e00ff */
[----:B------:R-:W-:-:S03]  /*0bc0*/  CS2R R42, SRZ ;  /* 0x00000000002a7805 */ /* 0x000fc6000001ff00 */
[----:B------:R-:W-:Y:S01]  /*0bd0*/  @!P0 IMAD.WIDE.U32 R44, R45, 0x10, R40 ;  /* 0x000000102d2c8825 */ /* 0x000fe200078e0028 */
[----:B------:R-:W-:Y:S02]  /*0be0*/  CS2R R40, SRZ ;  /* 0x0000000000287805 */ /* 0x000fe4000001ff00 */
[----:B------:R-:W-:Y:S01]  /*0bf0*/  CS2R R38, SRZ ;  /* 0x0000000000267805 */ /* 0x000fe2000001ff00 */
[----:B------:R-:W-:Y:S03]  /*0c00*/  BSSY.RECONVERGENT B0, `(.L_x_219) ;  /* 0x0000070000007945 */ /* 0x000fe60003800200 */
[----:B------:R2:W5:-:S15]  /*0c10*/  @!P0 LDG.E.128 R40, desc[UR16][R44.64] ;  /* 0x000000102c288981 */ /* 0x00055e000c1e1d00 */
[----:B------:R-:W-:-:S15]  /*0c20*/  NOP ;  /* 0x0000000000007918 */ /* 0x000fde0000000000 */
[----:B------:R-:W-:-:S03]  /*0c30*/  NOP ;  /* 0x0000000000007918 */ /* 0x000fc60000000000 */
[----:B------:R0:W-:Y:S01]  /*0c40*/  @P3 DADD R30, -R36, R34 ;  /* 0x00000000241e3229 */ /* 0x0001e20000000122 */
[----:B------:R-:W-:Y:S02]  /*0c50*/  @!P0 IADD3 R32, P3, P4, R33, UR12, R32 ;  /* 0x0000000c21208c10 */ /* 0x000fe4000fc7e020 */
[----:B------:R-:W-:Y:S02]  /*0c60*/  @!P0 IADD3.X R33, PT, PT, RZ, UR5, RZ, P1, P2 ;  /* 0x00000005ff218c10 */ /* 0x000fe40008fe44ff */
[----:B------:R-:W-:Y:S02]  /*0c70*/  @!P0 LEA R48, P1, R32, UR10, 0x4 ;  /* 0x0000000a20308c11 */ /* 0x000fe4000f8220ff */
[----:B------:R-:W-:Y:S02]  /*0c80*/  @!P0 IADD3.X R33, PT, PT, RZ, R33, RZ, P3, P4 ;  /* 0x00000021ff218210 */ /* 0x000fe40001fe84ff */
[----:B0-----:R-:W-:Y:S02]  /*0c90*/  CS2R R36, SRZ ;  /* 0x0000000000247805 */ /* 0x001fe4000001ff00 */
[----:B------:R-:W-:-:S02]  /*0ca0*/  CS2R R34, SRZ ;  /* 0x0000000000227805 */ /* 0x000fc4000001ff00 */
[----:B------:R-:W-:Y:S02]  /*0cb0*/  @!P0 LEA.HI.X R49, R32, UR11, R33, 0x4, P1 ;  /* 0x0000000b20318c11 */ /* 0x000fe400088f2421 */
[----:B------:R-:W-:Y:S01]  /*0cc0*/  CS2R R32, SRZ ;  /* 0x0000000000207805 */ /* 0x000fe2000001ff00 */
[----:B------:R0:W5:Y:S05]  /*0cd0*/  @!P0 LDG.E.128 R36, desc[UR16][R46.64] ;  /* 0x000000102e248981 */ /* 0x00016a000c1e1d00 */
[----:B------:R0:W5:-:S15]  /*0ce0*/  @!P0 LDG.E.128 R32, desc[UR16][R48.64] ;  /* 0x0000001030208981 */ /* 0x00015e000c1e1d00 */
[----:B------:R-:W-:-:S15]  /*0cf0*/  NOP ;  /* 0x0000000000007918 */ /* 0x000fde0000000000 */
[----:B------:R-:W-:-:S13]  /*0d00*/  NOP ;  /* 0x0000000000007918 */ /* 0x000fda0000000000 */
[----:B--2---:R-:W1:-:S15]  /*0d10*/  DMUL R44, R18, R18 ;  /* 0x00000012122c7228 */ /* 0x004e5e0000000000 */
        /* <DEDUP_REMOVED lines=9> */
[----:B-1----:R-:W1:Y:S02]  /*0db0*/  DSETP.GEU.AND P0, PT, R44, 0.25, PT ;  /* 0x3fd000002c00742a */ /* 0x002e640003f0e000 */
[----:B01----:R-:W-:Y:S05]  /*0dc0*/  @P0 BRA `(.L_x_220) ;  /* 0x0000000000940947 */ /* 0x003fea0003800000 */
[----:B-----5:R-:W0:-:S15]  /*0dd0*/  DADD R22, R22, -R26 ;  /* 0x0000000016167229 */ /* 0x020e1e000000081a */
        /* <DEDUP_REMOVED lines=36> */
.L_x_220:
[----:B-----5:R-:W-:-:S15]  /*1020*/  DADD R44, R20, -R24 ;  /* 0x00000000142c7229 */ /* 0x020fde0000000818 */
        /* <DEDUP_REMOVED lines=9> */
[----:B------:R-:W0:-:S15]  /*10c0*/  DADD R18, RZ, -R18 ;  /* 0x00000000ff127229 */ /* 0x000e1e0000000812 */
        /* <DEDUP_REMOVED lines=9> */
[----:B------:R-:W0:-:S15]  /*1160*/  DADD R16, -R16, 1 ;  /* 0x3ff0000010107429 */ /* 0x000e1e0000000100 */
        /* <DEDUP_REMOVED lines=25> */
.L_x_221:
[----:B------:R-:W-:Y:S05]  /*1300*/  BSYNC.RECONVERGENT B0 ;  /* 0x0000000000007941 */ /* 0x000fea0003800200 */
.L_x_219:
[----:B------:R-:W2:Y:S01]  /*1310*/  DMUL R16, R10, R10 ;  /* 0x0000000a0a107228 */ /* 0x000ea20000000000 */
[----:B------:R-:W-:-:S15]  /*1320*/  BSSY.RECONVERGENT B0, `(.L_x_222) ;  /* 0x000005f000007945 */ /* 0x000fde0003800200 */
[----:B------:R-:W-:-:S15]  /*1330*/  NOP ;  /* 0x0000000000007918 */ /* 0x000fde0000000000 */
[----:B------:R-:W-:-:S15]  /*1340*/  NOP ;  /* 0x0000000000007918 */ /* 0x000fde0000000000 */
[----:B------:R-:W-:-:S15]  /*1350*/  NOP ;  /* 0x0000000000007918 */ /* 0x000fde0000000000 */
[----:B------:R-:W-:-:S03]  /*1360*/  NOP ;  /* 0x0000000000007918 */ /* 0x000fc60000000000 */
[----:B--2---:R-:W2:-:S15]  /*1370*/  DFMA R16, R8, R8, R16 ;  /* 0x000000080810722b */ /* 0x004e9e0000000010 */
[----:B------:R-:W-:-:S15]  /*1380*/  NOP ;  /* 0x0000000000007918 */ /* 0x000fde0000000000 */
[----:B------:R-:W-:-:S15]  /*1390*/  NOP ;  /* 0x0000000000007918 */ /* 0x000fde0000000000 */
[----:B------:R-:W-:-:S15]  /*13a0*/  NOP ;  /* 0x0000000000007918 */ /* 0x000fde0000000000 */
[----:B------:R-:W-:-:S04]  /*13b0*/  NOP ;  /* 0x0000000000007918 */ /* 0x000fc80000000000 */
[----:B--2---:R-:W2:Y:S02]  /*13c0*/  DSETP.GEU.AND P0, PT, R16, 0.25, PT ;  /* 0x3fd000001000742a */ /* 0x004ea40003f0e000 */
[----:B--2---:R-:W-:Y:S05]  /*13d0*/  @P0 BRA `(.L_x_223) ;  /* 0x0000000000940947 */ /* 0x004fea0003800000 */
[----:B------:R-:W2:-:S15]  /*13e0*/  DADD R14, R14, -R6 ;  /* 0x000000000e0e7229 */ /* 0x000e9e0000000806 */
        /* <DEDUP_REMOVED lines=29> */
[----:B--2---:R2:W4:-:S15]  /*15c0*/  DADD R4, R16, R4 ;  /* 0x0000000010047229 */ /* 0x00451e0000000004 */
[----:B------:R-:W-:-:S15]  /*15d0*/  NOP ;  /* 0x0000000000007918 */ /* 0x000fde0000000000 */
[----:B------:R-:W-:-:S15]  /*15e0*/  NOP ;  /* 0x0000000000007918 */ /* 0x000fde0000000000 */
[----:B------:R-:W-:-:S15]  /*15f0*/  NOP ;  /* 0x0000000000007918 */ /* 0x000fde0000000000 */
[----:B------:R-:W-:-:S04]  /*1600*/  NOP ;  /* 0x0000000000007918 */ /* 0x000fc80000000000 */
[----:B---3--:R2:W3:Y:S02]  /*1610*/  DADD R6, R10, R6 ;  /* 0x000000000a067229 */ /* 0x0084e40000000006 */
[----:B--234-:R-:W-:Y:S05]  /*1620*/  BRA `(.L_x_224) ;  /* 0x0000000000b87947 */ /* 0x01cfea0003800000 */
.L_x_223:
        /* <DEDUP_REMOVED lines=10> */
[----:B------:R-:W2:-:S15]  /*16d0*/  DADD R10, RZ, -R10 ;  /* 0x00000000ff0a7229 */ /* 0x000e9e000000080a */
        /* <DEDUP_REMOVED lines=29> */
[----:B--2---:R2:W4:-:S15]  /*18b0*/  DADD R4, -R4, R12 ;  /* 0x0000000004047229 */ /* 0x00451e000000010c */
[----:B------:R-:W-:-:S15]  /*18c0*/  NOP ;  /* 0x0000000000007918 */ /* 0x000fde0000000000 */
[----:B------:R-:W-:-:S15]  /*18d0*/  NOP ;  /* 0x0000000000007918 */ /* 0x000fde0000000000 */
[----:B------:R-:W-:-:S15]  /*18e0*/  NOP ;  /* 0x0000000000007918 */ /* 0x000fde0000000000 */
[----:B------:R-:W-:-:S04]  /*18f0*/  NOP ;  /* 0x0000000000007918 */ /* 0x000fc80000000000 */
[----:B---34-:R2:W3:Y:S02]  /*1900*/  DADD R6, -R10, R14 ;  /* 0x000000000a067229 */ /* 0x0184e4000000010e */
.L_x_224:
[----:B------:R-:W-:Y:S05]  /*1910*/  BSYNC.RECONVERGENT B0 ;  /* 0x0000000000007941 */ /* 0x000fea0003800200 */
.L_x_222:
[----:B------:R-:W4:Y:S01]  /*1920*/  DMUL R8, R34, R34 ;  /* 0x0000002222087228 */ /* 0x000f220000000000 */
[----:B------:R-:W-:-:S15]  /*1930*/  BSSY.RECONVERGENT B0, `(.L_x_225) ;  /* 0x000005f000007945 */ /* 0x000fde0003800200 */
[----:B------:R-:W-:-:S15]  /*1940*/  NOP ;  /* 0x0000000000007918 */ /* 0x000fde0000000000 */
[----:B------:R-:W-:-:S15]  /*1950*/  NOP ;  /* 0x0000000000007918 */ /* 0x000fde0000000000 */
[----:B------:R-:W-:-:S15]  /*1960*/  NOP ;  /* 0x0000000000007918 */ /* 0x000fde0000000000 */
[----:B------:R-:W-:-:S03]  /*1970*/  NOP ;  /* 0x0000000000007918 */ /* 0x000fc60000000000 */
[----:B----4-:R-:W4:-:S15]  /*1980*/  DFMA R8, R32, R32, R8 ;  /* 0x000000202008722b */ /* 0x010f1e0000000008 */
[----:B------:R-:W-:-:S15]  /*1990*/  NOP ;  /* 0x0000000000007918 */ /* 0x000fde0000000000 */
[----:B------:R-:W-:-:S15]  /*19a0*/  NOP ;  /* 0x0000000000007918 */ /* 0x000fde0000000000 */
[----:B------:R-:W-:-:S15]  /*19b0*/  NOP ;  /* 0x0000000000007918 */ /* 0x000fde0000000000 */
[----:B------:R-:W-:-:S04]  /*19c0*/  NOP ;  /* 0x0000000000007918 */ /* 0x000fc80000000000 */
[----:B----4-:R-:W4:Y:S02]  /*19d0*/  DSETP.GEU.AND P0, PT, R8, 0.25, PT ;  /* 0x3fd000000800742a */ /* 0x010f240003f0e000 */
[----:B----4-:R-:W-:Y:S05]  /*19e0*/  @P0 BRA `(.L_x_226) ;  /* 0x0000000000940947 */ /* 0x010fea0003800000 */
[----:B------:R-:W4:-:S15]  /*19f0*/  DADD R38, R38, -R42 ;  /* 0x0000000026267229 */ /* 0x000f1e000000082a */
[----:B------:R-:W-:-:S15]  /*1a00*/  NOP ;  /* 0x0000000000007918 */ /* 0x000fde0000000000 */
[----:B------:R-:W-:-:S15]  /*1a10*/  NOP ;  /* 0x0000000000007918 */ /* 0x000fde0000000000 */
[----:B------:R-:W-:-:S15]  /*1a20*/  NOP ;  /* 0x0000000000007918 */ /* 0x000fde0000000000 */
[----:B------:R-:W-:-:S04]  /*1a30*/  NOP ;  /* 0x0000000000007918 */ /* 0x000fc80000000000 */
[----:B------:R-:W5:-:S15]  /*1a40*/  DADD R36, R36, -R40 ;  /* 0x0000000024247229 */ /* 0x000f5e0000000828 */
        /* <DEDUP_REMOVED lines=19> */
[----:B-----5:R-:W5:-:S15]  /*1b80*/  DFMA R34, R38, R32, R34 ;  /* 0x000000202622722b */ /* 0x020f5e0000000022 */
[----:B------:R-:W-:-:S15]  /*1b90*/  NOP ;  /* 0x0000000000007918 */ /* 0x000fde0000000000 */
[----:B------:R-:W-:-:S15]  /*1ba0*/  NOP ;  /* 0x0000000000007918 */ /* 0x000fde0000000000 */
[----:B------:R-:W-:-:S15]  /*1bb0*/  NOP ;  /* 0x0000000000007918 */ /* 0x000fde0000000000 */
[----:B------:R-:W-:-:S04]  /*1bc0*/  NOP ;  /* 0x0000000000007918 */ /* 0x000fc80000000000 */
[----:B----4-:R4:W0:-:S15]  /*1bd0*/  DADD R36, R8, R40 ;  /* 0x0000000008247229 */ /* 0x01081e0000000028 */
[----:B------:R-:W-:-:S15]  /*1be0*/  NOP ;  /* 0x0000000000007918 */ /* 0x000fde0000000000 */
[----:B------:R-:W-:-:S15]  /*1bf0*/  NOP ;  /* 0x0000000000007918 */ /* 0x000fde0000000000 */
[----:B------:R-:W-:-:S15]  /*1c00*/  NOP ;  /* 0x0000000000007918 */ /* 0x000fde0000000000 */
[----:B------:R-:W-:-:S04]  /*1c10*/  NOP ;  /* 0x0000000000007918 */ /* 0x000fc80000000000 */
[----:B-----5:R4:W0:Y:S02]  /*1c20*/  DADD R38, R34, R42 ;  /* 0x0000000022267229 */ /* 0x020824000000002a */
[----:B0---4-:R-:W-:Y:S05]  /*1c30*/  BRA `(.L_x_227) ;  /* 0x0000000000b87947 */ /* 0x011fea0003800000 */
.L_x_226:
[----:B------:R-:W-:-:S15]  /*1c40*/  DADD R42, R38, -R42 ;  /* 0x00000000262a7229 */ /* 0x000fde000000082a */
[----:B------:R-:W-:-:S15]  /*1c50*/  NOP ;  /* 0x0000000000007918 */ /* 0x000fde0000000000 */
[----:B------:R-:W-:-:S15]  /*1c60*/  NOP ;  /* 0x0000000000007918 */ /* 0x000fde0000000000 */
[----:B------:R-:W-:-:S15]  /*1c70*/  NOP ;  /* 0x0000000000007918 */ /* 0x000fde0000000000 */
[----:B------:R-:W-:-:S04]  /*1c80*/  NOP ;  /* 0x0000000000007918 */ /* 0x000fc80000000000 */
[----:B------:R-:W4:-:S15]  /*1c90*/  DADD R34, RZ, -R34 ;  /* 0x00000000ff227229 */ /* 0x000f1e0000000822 */
        /* <DEDUP_REMOVED lines=14> */
[----:B------:R-:W4:-:S15]  /*1d80*/  DADD R32, -R32, 1 ;  /* 0x3ff0000020207429 */ /* 0x000f1e0000000100 */
        /* <DEDUP_REMOVED lines=24> */
[----:B-----5:R4:W0:Y:S02]  /*1f10*/  DADD R38, -R34, R38 ;  /* 0x0000000022267229 */ /* 0x0208240000000126 */
.L_x_227:
[----:B------:R-:W-:Y:S05]  /*1f20*/  BSYNC.RECONVERGENT B0 ;  /* 0x0000000000007941 */ /* 0x000fea0003800200 */
.L_x_225:
[C---:B----4-:R-:W-:Y:S01]  /*1f30*/  IADD3 R8, P1, PT, R3.reuse, UR12, RZ ;  /* 0x0000000c03087c10 */ /* 0x050fe2000ff3e0ff */
[----:B--2---:R-:W-:Y:S01]  /*1f40*/  IMAD.U32 R12, RZ, RZ, UR12 ;  /* 0x0000000cff0c7e24 */ /* 0x004fe2000f8e00ff */
[----:B------:R-:W-:Y:S01]  /*1f50*/  BSSY.RECONVERGENT B0, `(.L_x_228) ;  /* 0x000002c000007945 */ /* 0x000fe20003800200 */
[----:B------:R-:W-:Y:S01]  /*1f60*/  IMAD.U32 R11, RZ, RZ, UR12 ;  /* 0x0000000cff0b7e24 */ /* 0x000fe2000f8e00ff */
[C---:B------:R-:W-:Y:S01]  /*1f70*/  IADD3 R14, P2, PT, R8.reuse, UR12, RZ ;  /* 0x0000000c080e7c10 */ /* 0x040fe2000ff5e0ff */
[----:B------:R-:W-:Y:S01]  /*1f80*/  IMAD.X R9, RZ, RZ, R0, P1 ;  /* 0x000000ffff097224 */ /* 0x000fe200008e0600 */
[----:B------:R-:W-:Y:S01]  /*1f90*/  ISETP.GE.U32.AND P0, PT, R8, UR13, PT ;  /* 0x0000000d08007c0c */ /* 0x000fe2000bf06070 */
[----:B------:R-:W-:Y:S01]  /*1fa0*/  IMAD.U32 R16, RZ, RZ, UR12 ;  /* 0x0000000cff107e24 */ /* 0x000fe2000f8e00ff */
[----:B------:R-:W-:Y:S01]  /*1fb0*/  ISETP.GE.U32.AND P1, PT, R3, UR13, PT ;  /* 0x0000000d03007c0c */ /* 0x000fe2000bf26070 */
[----:B------:R-:W-:Y:S01]  /*1fc0*/  IMAD.X R15, RZ, RZ, R9, P2 ;  /* 0x000000ffff0f7224 */ /* 0x000fe200010e0609 */
[----:B------:R-:W-:Y:S01]  /*1fd0*/  ISETP.GE.U32.AND P2, PT, R14, UR13, PT ;  /* 0x0000000d0e007c0c */ /* 0x000fe2000bf46070 */
[----:B0-----:R-:W-:Y:S01]  /*1fe0*/  IMAD.U32 R18, RZ, RZ, UR12 ;  /* 0x0000000cff127e24 */ /* 0x001fe2000f8e00ff */
[----:B------:R-:W-:-:S02]  /*1ff0*/  ISETP.GE.U32.AND.EX P0, PT, R9, UR14, PT, P0 ;  /* 0x0000000e09007c0c */ /* 0x000fc4000bf06100 */
[----:B------:R-:W-:Y:S02]  /*2000*/  ISETP.GE.U32.AND.EX P1, PT, R0, UR14, PT, P1 ;  /* 0x0000000e00007c0c */ /* 0x000fe4000bf26110 */
[----:B------:R-:W-:-:S09]  /*2010*/  ISETP.GE.U32.AND.EX P2, PT, R15, UR14, PT, P2 ;  /* 0x0000000e0f007c0c */ /* 0x000fd2000bf46120 */
[C---:B------:R-:W-:Y:S02]  /*2020*/  @!P0 LEA R10, P6, R3.reuse, UR6, 0x4 ;  /* 0x00000006030a8c11 */ /* 0x040fe4000f8c20ff */
[C---:B------:R-:W-:Y:S02]  /*2030*/  @!P1 LEA R8, P5, R3.reuse, UR6, 0x4 ;  /* 0x0000000603089c11 */ /* 0x040fe4000f8a20ff */
[----:B------:R-:W-:Y:S01]  /*2040*/  @!P2 IMAD.SHL.U32 R12, R12, 0x10, RZ ;  /* 0x000000100c0ca824 */ /* 0x000fe200078e00ff */
[----:B------:R-:W-:Y:S02]  /*2050*/  @!P2 LEA R13, P3, R3, UR6, 0x4 ;  /* 0x00000006030dac11 */ /* 0x000fe4000f8620ff */
[----:B------:R-:W-:Y:S02]  /*2060*/  @!P0 LEA R10, P4, R11, R10, 0x4 ;  /* 0x0000000a0b0a8211 */ /* 0x000fe400078820ff */
[C-C-:B------:R-:W-:Y:S02]  /*2070*/  @!P1 LEA.HI.X R9, R3.reuse, UR7, R0.reuse, 0x4, P5 ;  /* 0x0000000703099c11 */ /* 0x140fe4000a8f2400 */
[----:B------:R-:W-:-:S02]  /*2080*/  @!P0 LEA.HI.X R11, R3, UR7, R0, 0x4, P6 ;  /* 0x00000007030b8c11 */ /* 0x000fc4000b0f2400 */
[----:B------:R-:W-:Y:S01]  /*2090*/  @!P2 IADD3 R12, P5, P6, R12, R13, R12 ;  /* 0x0000000d0c0ca210 */ /* 0x000fe20007ebe00c */
[----:B------:R0:W-:Y:S01]  /*20a0*/  @!P1 STG.E.128 desc[UR16][R8.64], R28 ;  /* 0x0000001c08009986 */ /* 0x0001e2000c101d10 */
[----:B------:R-:W-:Y:S02]  /*20b0*/  @!P2 SHF.R.U32.HI R13, RZ, 0x1c, R16 ;  /* 0x0000001cff0da819 */ /* 0x000fe40000011610 */
[----:B------:R-:W-:Y:S02]  /*20c0*/  @!P2 LEA.HI.X R16, R3, UR7, R0, 0x4, P3 ;  /* 0x000000070310ac11 */ /* 0x000fe400098f2400 */
[----:B------:R-:W-:Y:S02]  /*20d0*/  @!P0 LEA.HI.X R11, R18, R11, RZ, 0x4, P4 ;  /* 0x0000000b120b8211 */ /* 0x000fe400020f24ff */
[----:B------:R-:W-:Y:S02]  /*20e0*/  @!P2 IADD3.X R13, PT, PT, R13, R16, R13, P5, P6 ;  /* 0x000000100d0da210 */ /* 0x000fe40002fec40d */
[----:B------:R-:W-:Y:S01]  /*20f0*/  IADD3 R14, P1, PT, R14, UR12, RZ ;  /* 0x0000000c0e0e7c10 */ /* 0x000fe2000ff3e0ff */
[----:B-1----:R0:W-:Y:S03]  /*2100*/  @!P0 STG.E.128 desc[UR16][R10.64], R20 ;  /* 0x000000140a008986 */ /* 0x0021e6000c101d10 */
[----:B------:R-:W-:Y:S01]  /*2110*/  ISETP.GE.U32.AND P0, PT, R14, UR13, PT ;  /* 0x0000000d0e007c0c */ /* 0x000fe2000bf06070 */
[----:B---3--:R0:W-:Y:S01]  /*2120*/  @!P2 STG.E.128 desc[UR16][R12.64], R4 ;  /* 0x000000040c00a986 */ /* 0x0081e2000c101d10 */
[----:B------:R-:W-:-:S05]  /*2130*/  IMAD.X R14, RZ, RZ, R15, P1 ;  /* 0x000000ffff0e7224 */ /* 0x000fca00008e060f */
[----:B------:R-:W-:-:S13]  /*2140*/  ISETP.GE.U32.AND.EX P0, PT, R14, UR14, PT, P0 ;  /* 0x0000000e0e007c0c */ /* 0x000fda000bf06100 */
[----:B0-----:R-:W-:Y:S05]  /*2150*/  @P0 BRA `(.L_x_229) ;  /* 0x00000000002c0947 */ /* 0x001fea0003800000 */
        /* <DEDUP_REMOVED lines=11> */
.L_x_229:
[----:B------:R-:W-:Y:S05]  /*2210*/  BSYNC.RECONVERGENT B0 ;  /* 0x0000000000007941 */ /* 0x000fea0003800200 */
.L_x_228:
[----:B------:R-:W-:-:S04]  /*2220*/  ULEA UR4, UP0, UR12, UR4, 0x2 ;  /* 0x000000040c047291 */ /* 0x000fc8000f8010ff */
[----:B------:R-:W-:Y:S02]  /*2230*/  UIADD3.X UR5, UPT, UPT, URZ, UR5, URZ, UP0, !UPT ;  /* 0x00000005ff057290 */ /* 0x000fe400087fe4ff */
[----:B------:R-:W-:-:S04]  /*2240*/  UISETP.GE.U32.AND UP0, UPT, UR4, UR13, UPT ;  /* 0x0000000d0400728c */ /* 0x000fc8000bf06070 */
[----:B------:R-:W-:-:S09]  /*2250*/  UISETP.GE.U32.AND.EX UP0, UPT, UR5, UR14, UPT, UP0 ;  /* 0x0000000e0500728c */ /* 0x000fd2000bf06100 */
[----:B------:R-:W-:Y:S05]  /*2260*/  BRA.U !UP0, `(.L_x_230) ;  /* 0xffffffdd08f07547 */ /* 0x000fea000b83ffff */
[----:B------:R-:W-:Y:S05]  /*2270*/  EXIT ;  /* 0x000000000000794d */ /* 0x000fea0003800000 */
.L_x_218:
[----:B------:R-:W0:Y:S02]  /*2280*/  S2R R3, SR_TID.X ;  /* 0x0000000000037919 */ /* 0x000e240000002100 */
[----:B0-----:R-:W-:-:S03]  /*2290*/  IMAD.WIDE.U32 R4, R3, 0x4, RZ ;  /* 0x0000000403047825 */ /* 0x001fc600078e00ff */
[----:B------:R-:W-:-:S04]  /*22a0*/  ISETP.GE.U32.AND P0, PT, R4, UR15, PT ;  /* 0x0000000f04007c0c */ /* 0x000fc8000bf06070 */
[----:B------:R-:W-:-:S13]  /*22b0*/  ISETP.GE.AND.EX P0, PT, R5, UR4, PT, P0 ;  /* 0x0000000405007c0c */ /* 0x000fda000bf06300 */
[----:B------:R-:W-:Y:S05]  /*22c0*/  @P0 EXIT ;  /* 0x000000000000094d */ /* 0x000fea0003800000 */
[----:B------:R-:W-:Y:S01]  /*22d0*/  IMAD.MOV.U32 R0, RZ, RZ, RZ ;  /* 0x000000ffff007224 */ /* 0x000fe200078e00ff */
[----:B------:R-:W0:Y:S06]  /*22e0*/  LDCU UR5, c[0x0][0x360] ;  /* 0x00006c00ff0577ac */ /* 0x000e2c0008000800 */
.L_x_240:
[C---:B------:R-:W-:Y:S01]  /*22f0*/  IMAD.SHL.U32 R32, R3.reuse, 0x40, RZ ;  /* 0x0000004003207824 */ /* 0x040fe200078e00ff */
[----:B------:R-:W-:-:S04]  /*2300*/  SHF.L.U64.HI R2, R3, 0x6, R0 ;  /* 0x0000000603027819 */ /* 0x000fc80000010200 */
[C---:B------:R-:W-:Y:S02]  /*2310*/  IADD3 R34, P0, PT, R32.reuse, UR6, RZ ;  /* 0x0000000620227c10 */ /* 0x040fe4000ff1e0ff */
[C---:B------:R-:W-:Y:S02]  /*2320*/  IADD3 R28, P1, PT, R32.reuse, UR8, RZ ;  /* 0x00000008201c7c10 */ /* 0x040fe4000ff3e0ff */
[----:B------:R-:W-:Y:S02]  /*2330*/  IADD3 R32, P2, PT, R32, UR10, RZ ;  /* 0x0000000a20207c10 */ /* 0x000fe4000ff5e0ff */
[C---:B------:R-:W-:Y:S02]  /*2340*/  IADD3.X R35, PT, PT, R2.reuse, UR7, RZ, P0, !PT ;  /* 0x0000000702237c10 */ /* 0x040fe400087fe4ff */
[C---:B------:R-:W-:Y:S02]  /*2350*/  IADD3.X R33, PT, PT, R2.reuse, UR11, RZ, P2, !PT ;  /* 0x0000000b02217c10 */ /* 0x040fe400097fe4ff */
[----:B------:R-:W-:Y:S01]  /*2360*/  IADD3.X R29, PT, PT, R2, UR9, RZ, P1, !PT ;  /* 0x00000009021d7c10 */ /* 0x000fe20008ffe4ff */
[----:B-1----:R-:W2:Y:S04]  /*2370*/  LDG.E.ENL2.256 R8, R24, desc[UR16][R34.64] ;  /* 0xfe0000102218797e */ /* 0x002ea80008121908 */
[----:B------:R-:W3:Y:S04]  /*2380*/  LDG.E.ENL2.256 R12, R16, desc[UR16][R32.64] ;  /* 0xfe0000102010797e */ /* 0x000ee8000812190c */
[----:B------:R-:W2:Y:S01]  /*2390*/  LDG.E.ENL2.256 R4, R20, desc[UR16][R28.64] ;  /* 0xfe0000101c14797e */ /* 0x000ea20008121904 */
[----:B---3--:R-:W1:-:S15]  /*23a0*/  DMUL R30, R18, R18 ;  /* 0x00000012121e7228 */ /* 0x008e5e0000000000 */
        /* <DEDUP_REMOVED lines=19> */
[----:B-1----:R-:W1:-:S15]  /*24e0*/  DSETP.GEU.AND P0, PT, R30, 0.25, PT ;  /* 0x3fd000001e00742a */ /* 0x002e5e0003f0e000 */
[----:B------:R-:W-:-:S15]  /*24f0*/  NOP ;  /* 0x0000000000007918 */ /* 0x000fde0000000000 */
[----:B------:R-:W-:-:S15]  /*2500*/  NOP ;  /* 0x0000000000007918 */ /* 0x000fde0000000000 */
[----:B------:R-:W-:-:S15]  /*2510*/  NOP ;  /* 0x0000000000007918 */ /* 0x000fde0000000000 */
[----:B------:R-:W-:-:S04]  /*2520*/  NOP ;  /* 0x0000000000007918 */ /* 0x000fc80000000000 */
[----:B-1----:R-:W1:-:S15]  /*2530*/  @!P0 DMUL R30, R18, R38 ;  /* 0x00000026121e8228 */ /* 0x002e5e0000000000 */
        /* <DEDUP_REMOVED lines=9> */
[----:B------:R-:W3:-:S15]  /*25d0*/  @P0 DADD R18, RZ, -R18 ;  /* 0x00000000ff120229 */ /* 0x000ede0000000812 */
[----:B------:R-:W-:-:S15]  /*25e0*/  NOP ;  /* 0x0000000000007918 */ /* 0x000fde0000000000 */
[----:B------:R-:W-:-:S15]  /*25f0*/  NOP ;  /* 0x0000000000007918 */ /* 0x000fde0000000000 */
[----:B------:R-:W-:-:S15]  /*2600*/  NOP ;  /* 0x0000000000007918 */ /* 0x000fde0000000000 */
[----:B------:R-:W-:-:S04]  /*2610*/  NOP ;  /* 0x0000000000007918 */ /* 0x000fc80000000000 */
[----:B-1----:R-:W-:-:S15]  /*2620*/  @!P0 DFMA R30, R16, R36, -R30 ;  /* 0x00000024101e822b */ /* 0x002fde000000081e */
        /* <DEDUP_REMOVED lines=9> */
[----:B---3--:R-:W-:-:S15]  /*26c0*/  @P0 DMUL R42, R38, R18 ;  /* 0x00000012262a0228 */ /* 0x008fde0000000000 */
        /* <DEDUP_REMOVED lines=9> */
[----:B------:R-:W2:-:S15]  /*2760*/  @P0 DMUL R18, R36, R18 ;  /* 0x0000001224120228 */ /* 0x000e9e0000000000 */
[----:B------:R-:W-:-:S15]  /*2770*/  NOP ;  /* 0x0000000000007918 */ /* 0x000fde0000000000 */
[----:B------:R-:W-:-:S15]  /*2780*/  NOP ;  /* 0x0000000000007918 */ /* 0x000fde0000000000 */
[----:B------:R-:W-:-:S15]  /*2790*/  NOP ;  /* 0x0000000000007918 */ /* 0x000fde0000000000 */
[----:B------:R-:W-:-:S04]  /*27a0*/  NOP ;  /* 0x0000000000007918 */ /* 0x000fc80000000000 */
[----:B-1----:R-:W-:-:S15]  /*27b0*/  @P0 DFMA R42, R36, R16, -R42 ;  /* 0x00000010242a022b */ /* 0x002fde000000082a */
[----:B------:R-:W-:-:S15]  /*27c0*/  NOP ;  /* 0x0000000000007918 */ /* 0x000fde0000000000 */
[----:B------:R-:W-:-:S15]  /*27d0*/  NOP ;  /* 0x0000000000007918 */ /* 0x000fde0000000000 */
[----:B------:R-:W-:-:S15]  /*27e0*/  NOP ;  /* 0x0000000000007918 */ /* 0x000fde0000000000 */
[----:B------:R-:W-:-:S04]  /*27f0*/  NOP ;  /* 0x0000000000007918 */ /* 0x000fc80000000000 */
[----:B--2---:R-:W-:-:S15]  /*2800*/  @P0 DFMA R38, R38, R16, R18 ;  /* 0x000000102626022b */ /* 0x004fde0000000012 */
        /* <DEDUP_REMOVED lines=19> */
[----:B------:R-:W2:-:S15]  /*2940*/  @!P0 DADD R16, R24, R30 ;  /* 0x0000000018108229 */ /* 0x000e9e000000001e */
[----:B------:R-:W-:-:S15]  /*2950*/  NOP ;  /* 0x0000000000007918 */ /* 0x000fde0000000000 */
[----:B------:R-:W-:-:S15]  /*2960*/  NOP ;  /* 0x0000000000007918 */ /* 0x000fde0000000000 */
[----:B------:R-:W-:-:S15]  /*2970*/  NOP ;  /* 0x0000000000007918 */ /* 0x000fde0000000000 */
[----:B------:R-:W-:-:S04]  /*2980*/  NOP ;  /* 0x0000000000007918 */ /* 0x000fc80000000000 */
[----:B------:R-:W3:-:S15]  /*2990*/  @!P0 DADD R18, R26, R40 ;  /* 0x000000001a128229 */ /* 0x000ede0000000028 */
[----:B------:R-:W-:-:S15]  /*29a0*/  NOP ;  /* 0x0000000000007918 */ /* 0x000fde0000000000 */
[----:B------:R-:W-:-:S15]  /*29b0*/  NOP ;  /* 0x0000000000007918 */ /* 0x000fde0000000000 */
[----:B------:R-:W-:-:S15]  /*29c0*/  NOP ;  /* 0x0000000000007918 */ /* 0x000fde0000000000 */
[----:B------:R-:W-:-:S04]  /*29d0*/  NOP ;  /* 0x0000000000007918 */ /* 0x000fc80000000000 */
[----:B------:R4:W0:Y:S02]  /*29e0*/  @P0 DADD R16, R20, -R42 ;  /* 0x0000000014100229 */ /* 0x000824000000082a */
[----:B----4-:R4:W5:-:S15]  /*29f0*/  LDG.E.ENL2.256 R40, R44, desc[UR16][R32.64+0x20] ;  /* 0xfe000110202c797e */ /* 0x01095e0008121928 */
[----:B------:R-:W-:-:S15]  /*2a00*/  NOP ;  /* 0x0000000000007918 */ /* 0x000fde0000000000 */
[----:B------:R-:W-:-:S15]  /*2a10*/  NOP ;  /* 0x0000000000007918 */ /* 0x000fde0000000000 */
[----:B------:R-:W-:-:S15]  /*2a20*/  NOP ;  /* 0x0000000000007918 */ /* 0x000fde0000000000 */
[----:B------:R-:W-:-:S02]  /*2a30*/  NOP ;  /* 0x0000000000007918 */ /* 0x000fc40000000000 */
[----:B------:R1:W0:Y:S02]  /*2a40*/  @P0 DADD R18, R22, -R38 ;  /* 0x0000000016120229 */ /* 0x0002240000000826 */
[----:B-1----:R4:W5:Y:S04]  /*2a50*/  LDG.E.ENL2.256 R20, R24, desc[UR16][R34.64+0x20] ;  /* 0xfe0001102218797e */ /* 0x0029680008121914 */
[----:B------:R-:W5:Y:S01]  /*2a60*/  LDG.E.ENL2.256 R28, R36, desc[UR16][R28.64+0x20] ;  /* 0xfe0001101c24797e */ /* 0x000f62000812191c */
[----:B------:R-:W-:Y:S04]  /*2a70*/  BSSY.RECONVERGENT B0, `(.L_x_231) ;  /* 0x0000055000007945 */ /* 0x000fe80003800200 */
[----:B0-23--:R-:W-:Y:S05]  /*2a80*/  @P1 BRA `(.L_x_232) ;  /* 0x0000000000941947 */ /* 0x00dfea0003800000 */
[----:B------:R-:W4:-:S15]  /*2a90*/  DADD R6, -R10, R6 ;  /* 0x000000000a067229 */ /* 0x000f1e0000000106 */
        /* <DEDUP_REMOVED lines=9> */
[----:B----4-:R-:W0:-:S15]  /*2b30*/  DMUL R32, R14, R6 ;  /* 0x000000060e207228 */ /* 0x010e1e0000000000 */
        /* <DEDUP_REMOVED lines=19> */
[----:B------:R2:W3:-:S15]  /*2c70*/  DADD R4, R8, R32 ;  /* 0x0000000008047229 */ /* 0x0004de0000000020 */
[----:B------:R-:W-:-:S15]  /*2c80*/  NOP ;  /* 0x0000000000007918 */ /* 0x000fde0000000000 */
[----:B------:R-:W-:-:S15]  /*2c90*/  NOP ;  /* 0x0000000000007918 */ /* 0x000fde0000000000 */
[----:B------:R-:W-:-:S15]  /*2ca0*/  NOP ;  /* 0x0000000000007918 */ /* 0x000fde0000000000 */
[----:B------:R-:W-:-:S04]  /*2cb0*/  NOP ;  /* 0x0000000000007918 */ /* 0x000fc80000000000 */
[----:B0-----:R2:W4:Y:S02]  /*2cc0*/  DADD R6, R10, R6 ;  /* 0x000000000a067229 */ /* 0x0015240000000006 */
[----:B--234-:R-:W-:Y:S05]  /*2cd0*/  BRA `(.L_x_233) ;  /* 0x0000000000b87947 */ /* 0x01cfea0003800000 */
.L_x_232:
[----:B----4-:R-:W-:-:S15]  /*2ce0*/  DADD R32, -R8, R4 ;  /* 0x0000000008207229 */ /* 0x010fde0000000104 */
        /* <DEDUP_REMOVED lines=39> */
[----:B0-----:R0:W2:-:S15]  /*2f60*/  DADD R4, R4, -R8 ;  /* 0x0000000004047229 */ /* 0x00109e0000000808 */
[----:B------:R-:W-:-:S15]  /*2f70*/  NOP ;  /* 0x0000000000007918 */ /* 0x000fde0000000000 */
[----:B------:R-:W-:-:S15]  /*2f80*/  NOP ;  /* 0x0000000000007918 */ /* 0x000fde0000000000 */
[----:B------:R-:W-:-:S15]  /*2f90*/  NOP ;  /* 0x0000000000007918 */ /* 0x000fde0000000000 */
[----:B------:R-:W-:-:S04]  /*2fa0*/  NOP ;  /* 0x0000000000007918 */ /* 0x000fc80000000000 */
[----:B-12---:R0:W1:Y:S02]  /*2fb0*/  DADD R6, R6, -R14 ;  /* 0x0000000006067229 */ /* 0x006064000000080e */
.L_x_233:
[----:B------:R-:W-:Y:S05]  /*2fc0*/  BSYNC.RECONVERGENT B0 ;  /* 0x0000000000007941 */ /* 0x000fea0003800200 */
.L_x_231:
[----:B0----5:R-:W0:Y:S01]  /*2fd0*/  DMUL R8, R46, R46 ;  /* 0x0000002e2e087228 */ /* 0x021e220000000000 */
[----:B------:R-:W-:-:S15]  /*2fe0*/  BSSY.RECONVERGENT B0, `(.L_x_234) ;  /* 0x000005f000007945 */ /* 0x000fde0003800200 */
[----:B------:R-:W-:-:S15]  /*2ff0*/  NOP ;  /* 0x0000000000007918 */ /* 0x000fde0000000000 */
[----:B------:R-:W-:-:S15]  /*3000*/  NOP ;  /* 0x0000000000007918 */ /* 0x000fde0000000000 */
[----:B------:R-:W-:-:S15]  /*3010*/  NOP ;  /* 0x0000000000007918 */ /* 0x000fde0000000000 */
[----:B------:R-:W-:-:S03]  /*3020*/  NOP ;  /* 0x0000000000007918 */ /* 0x000fc60000000000 */
[----:B0-----:R-:W0:-:S15]  /*3030*/  DFMA R8, R44, R44, R8 ;  /* 0x0000002c2c08722b */ /* 0x001e1e0000000008 */
[----:B------:R-:W-:-:S15]  /*3040*/  NOP ;  /* 0x0000000000007918 */ /* 0x000fde0000000000 */
[----:B------:R-:W-:-:S15]  /*3050*/  NOP ;  /* 0x0000000000007918 */ /* 0x000fde0000000000 */
[----:B------:R-:W-:-:S15]  /*3060*/  NOP ;  /* 0x0000000000007918 */ /* 0x000fde0000000000 */
[----:B------:R-:W-:-:S04]  /*3070*/  NOP ;  /* 0x0000000000007918 */ /* 0x000fc80000000000 */
[----:B0-----:R-:W0:Y:S02]  /*3080*/  DSETP.GEU.AND P0, PT, R8, 0.25, PT ;  /* 0x3fd000000800742a */ /* 0x001e240003f0e000 */
[----:B0-----:R-:W-:Y:S05]  /*3090*/  @P0 BRA `(.L_x_235) ;  /* 0x0000000000940947 */ /* 0x001fea0003800000 */
[----:B------:R-:W0:-:S15]  /*30a0*/  DADD R38, -R26, R38 ;  /* 0x000000001a267229 */ /* 0x000e1e0000000126 */
        /* <DEDUP_REMOVED lines=36> */
.L_x_235:
        /* <DEDUP_REMOVED lines=46> */
.L_x_236:
[----:B------:R-:W-:Y:S05]  /*35d0*/  BSYNC.RECONVERGENT B0 ;  /* 0x0000000000007941 */ /* 0x000fea0003800200 */
.L_x_234:
[----:B0-----:R-:W0:Y:S01]  /*35e0*/  DMUL R8, R42, R42 ;  /* 0x0000002a2a087228 */ /* 0x001e220000000000 */
        /* <DEDUP_REMOVED lines=17> */
[----:B------:R-:W3:-:S15]  /*3700*/  DADD R28, -R20, R28 ;  /* 0x00000000141c7229 */ /* 0x000ede000000011c */
        /* <DEDUP_REMOVED lines=29> */
[----:B---3--:R4:W3:Y:S02]  /*38e0*/  DADD R22, R22, R42 ;  /* 0x0000000016167229 */ /* 0x0088e4000000002a */
[----:B0--34-:R-:W-:Y:S05]  /*38f0*/  BRA `(.L_x_239) ;  /* 0x0000000000b87947 */ /* 0x019fea0003800000 */
.L_x_238:
        /* <DEDUP_REMOVED lines=46> */
.L_x_239:
[----:B------:R-:W-:Y:S05]  /*3be0*/  BSYNC.RECONVERGENT B0 ;  /* 0x0000000000007941 */ /* 0x000fea0003800200 */
.L_x_237:
[----:B0-----:R-:W-:-:S04]  /*3bf0*/  LEA R8, P0, R3, UR6, 0x6 ;  /* 0x0000000603087c11 */ /* 0x001fc8000f8030ff */
[C---:B------:R-:W-:Y:S02]  /*3c00*/  LEA.HI.X R9, R3.reuse, UR7, R0, 0x6, P0 ;  /* 0x0000000703097c11 */ /* 0x040fe400080f3400 */
[----:B------:R-:W-:-:S03]  /*3c10*/  IADD3 R3, P0, PT, R3, UR5, RZ ;  /* 0x0000000503037c10 */ /* 0x000fc6000ff1e0ff */
[----:B-1----:R1:W-:Y:S02]  /*3c20*/  STG.E.ENL2.256 desc[UR16][R8.64], R16, R4 ;  /* 0xf80000100804797f */ /* 0x0023e4000f121810 */
[C---:B------:R-:W-:Y:S02]  /*3c30*/  IMAD.SHL.U32 R2, R3.reuse, 0x4, RZ ;  /* 0x0000000403027824 */ /* 0x040fe400078e00ff */
[----:B------:R-:W-:Y:S01]  /*3c40*/  IMAD.X R0, RZ, RZ, R0, P0 ;  /* 0x000000ffff007224 */ /* 0x000fe200000e0600 */
[----:B--23--:R1:W-:Y:S01]  /*3c50*/  STG.E.ENL2.256 desc[UR16][R8.64+0x20], R24, R20 ;  /* 0xf80001180814797f */ /* 0x00c3e2000f121810 */
[C---:B------:R-:W-:Y:S02]  /*3c60*/  LOP3.LUT P0, RZ, R3.reuse, 0xffffc000, RZ, 0xc0, !PT ;  /* 0xffffc00003ff7812 */ /* 0x040fe4000780c0ff */
[----:B------:R-:W-:Y:S02]  /*3c70*/  ISETP.LT.U32.AND P1, PT, R2, UR15, PT ;  /* 0x0000000f02007c0c */ /* 0x000fe4000bf21070 */
[----:B------:R-:W-:-:S02]  /*3c80*/  SHF.L.U64.HI R2, R3, 0x2, R0 ;  /* 0x0000000203027819 */ /* 0x000fc40000010200 */
[----:B------:R-:W-:Y:S02]  /*3c90*/  LOP3.LUT P0, RZ, R0, 0x3fffffff, RZ, 0xc0, P0 ;  /* 0x3fffffff00ff7812 */ /* 0x000fe4000000c0ff */
[----:B------:R-:W-:-:S13]  /*3ca0*/  ISETP.LT.AND.EX P1, PT, R2, UR4, PT, P1 ;  /* 0x0000000402007c0c */ /* 0x000fda000bf21310 */
[----:B------:R-:W-:Y:S05]  /*3cb0*/  @!P0 BRA P1, `(.L_x_240) ;  /* 0xffffffe4008c8947 */ /* 0x000fea000083ffff */
[----:B------:R-:W-:Y:S05]  /*3cc0*/  EXIT ;  /* 0x000000000000794d */ /* 0x000fea0003800000 */
.L_x_241:
        /* <DEDUP_REMOVED lines=11> */
.L_x_339:


//--------------------- .text._ZN2at6native52_GLOBAL__N__ff984223_19_ForeachTernaryOp_cu_5285c63625multi_tensor_apply_kernelINS1_18TensorListMetadataILi3EEENS1_20TernaryOpListFunctorIfLi3ELi3ELi0EEEJNS0_11LerpFunctorIfEEEEEvT_T0_DpT1_ --------------------------
	.section	.text._ZN2at6native52_GLOBAL__N__ff984223_19_ForeachTernaryOp_cu_5285c63625multi_tensor_apply_kernelINS1_18TensorListMetadataILi3EEENS1_20TernaryOpListFunctorIfLi3ELi3ELi0EEEJNS0_11LerpFunctorIfEEEEEvT_T0_DpT1_,"ax",@progbits
	.align	128
.text._ZN2at6native52_GLOBAL__N__ff984223_19_ForeachTernaryOp_cu_5285c63625multi_tensor_apply_kernelINS1_18TensorListMetadataILi3EEENS1_20TernaryOpListFunctorIfLi3ELi3ELi0EEEJNS0_11LerpFunctorIfEEEEEvT_T0_DpT1_:
        .type           _ZN2at6native52_GLOBAL__N__ff984223_19_ForeachTernaryOp_cu_5285c63625multi_tensor_apply_kernelINS1_18TensorListMetadataILi3EEENS1_20TernaryOpListFunctorIfLi3ELi3ELi0EEEJNS0_11LerpFunctorIfEEEEEvT_T0_DpT1_,@function
        .size           _ZN2at6native52_GLOBAL__N__ff984223_19_ForeachTernaryOp_cu_5285c63625multi_tensor_apply_kernelINS1_18TensorListMetadataILi3EEENS1_20TernaryOpListFunctorIfLi3ELi3ELi0EEEJNS0_11LerpFunctorIfEEEEEvT_T0_DpT1_,(.L_x_340 - _ZN2at6native52_GLOBAL__N__ff984223_19_ForeachTernaryOp_cu_5285c63625multi_tensor_apply_kernelINS1_18TensorListMetadataILi3EEENS1_20TernaryOpListFunctorIfLi3ELi3ELi0EEEJNS0_11LerpFunctorIfEEEEEvT_T0_DpT1_)
        .other          _ZN2at6native52_GLOBAL__N__ff984223_19_ForeachTernaryOp_cu_5285c63625multi_tensor_apply_kernelINS1_18TensorListMetadataILi3EEENS1_20TernaryOpListFunctorIfLi3ELi3ELi0EEEJNS0_11LerpFunctorIfEEEEEvT_T0_DpT1_,@"STO_CUDA_ENTRY STV_DEFAULT"
_ZN2at6native52_GLOBAL__N__ff984223_19_ForeachTernaryOp_cu_5285c63625multi_tensor_apply_kernelINS1_18TensorListMetadataILi3EEENS1_20TernaryOpListFunctorIfLi3ELi3ELi0EEEJNS0_11LerpFunctorIfEEEEEvT_T0_DpT1_:
        /* <DEDUP_REMOVED lines=35> */
.L_x_243:
[----:B0-----:R-:W-:Y:S01]  /*0230*/  IADD3 R2, P1, PT, R0, R21, RZ ;  /* 0x0000001500027210 */ /* 0x001fe20007f3e0ff */
[C---:B-1----:R-:W-:Y:S01]  /*0240*/  IMAD.SHL.U32 R3, R19.reuse, 0x4, RZ ;  /* 0x0000000413037824 */ /* 0x042fe200078e00ff */
[----:B------:R-:W-:Y:S02]  /*0250*/  SHF.R.U32.HI R7, RZ, 0x1e, R19 ;  /* 0x0000001eff077819 */ /* 0x000fe40000011613 */
[----:B------:R-:W-:Y:S02]  /*0260*/  CS2R R24, SRZ ;  /* 0x0000000000187805 */ /* 0x000fe4000001ff00 */
[C---:B------:R-:W-:Y:S01]  /*0270*/  ISETP.GE.U32.AND P0, PT, R2.reuse, UR5, PT ;  /* 0x0000000502007c0c */ /* 0x040fe2000bf06070 */
[----:B------:R-:W-:Y:S01]  /*0280*/  IMAD.X R5, RZ, RZ, R18, P1 ;  /* 0x000000ffff057224 */ /* 0x000fe200008e0612 */
[----:B------:R-:W-:Y:S01]  /*0290*/  IADD3 R16, P3, PT, R19, R2, RZ ;  /* 0x0000000213107210 */ /* 0x000fe20007f7e0ff */
[----:B------:R-:W-:-:S03]  /*02a0*/  IMAD.SHL.U32 R6, R2, 0x4, RZ ;  /* 0x0000000402067824 */ /* 0x000fc600078e00ff */
[----:B------:R-:W-:Y:S01]  /*02b0*/  ISETP.GE.U32.AND.EX P0, PT, R5, UR12, PT, P0 ;  /* 0x0000000c05007c0c */ /* 0x000fe2000bf06100 */
[--C-:B------:R-:W-:Y:S01]  /*02c0*/  IMAD.X R13, RZ, RZ, R5.reuse, P3 ;  /* 0x000000ffff0d7224 */ /* 0x100fe200018e0605 */
[----:B------:R-:W-:Y:S02]  /*02d0*/  ISETP.GE.U32.AND P1, PT, R16, UR5, PT ;  /* 0x0000000510007c0c */ /* 0x000fe4000bf26070 */
[----:B------:R-:W-:Y:S02]  /*02e0*/  IADD3 R4, P2, PT, R6, UR6, RZ ;  /* 0x0000000606047c10 */ /* 0x000fe4000ff5e0ff */
[----:B------:R-:W-:Y:S02]  /*02f0*/  SHF.L.U64.HI R8, R2, 0x2, R5 ;  /* 0x0000000202087819 */ /* 0x000fe40000010205 */
[----:B------:R-:W-:Y:S02]  /*0300*/  IADD3 R2, P3, PT, R3, R4, RZ ;  /* 0x0000000403027210 */ /* 0x000fe40007f7e0ff */
[----:B------:R-:W-:-:S02]  /*0310*/  ISETP.GE.U32.AND.EX P1, PT, R13, UR12, PT, P1 ;  /* 0x0000000c0d007c0c */ /* 0x000fc4000bf26110 */
[----:B------:R-:W-:Y:S02]  /*0320*/  IADD3.X R5, PT, PT, R8, UR7, RZ, P2, !PT ;  /* 0x0000000708057c10 */ /* 0x000fe400097fe4ff */
[----:B------:R-:W-:-:S03]  /*0330*/  IADD3 R14, P4, PT, R19, R16, RZ ;  /* 0x00000010130e7210 */ /* 0x000fc60007f9e0ff */
[----:B------:R-:W-:Y:S01]  /*0340*/  IMAD.X R3, R7, 0x1, R5, P3 ;  /* 0x0000000107037824 */ /* 0x000fe200018e0605 */
[----:B------:R-:W-:Y:S01]  /*0350*/  @!P0 IADD3 R26, P3, PT, R6, UR8, RZ ;  /* 0x00000008061a8c10 */ /* 0x000fe2000ff7e0ff */
[----:B------:R-:W-:Y:S01]  /*0360*/  IMAD.X R9, RZ, RZ, R13, P4 ;  /* 0x000000ffff097224 */ /* 0x000fe200020e060d */
[----:B------:R-:W-:Y:S02]  /*0370*/  ISETP.GE.U32.AND P2, PT, R14, UR5, PT ;  /* 0x000000050e007c0c */ /* 0x000fe4000bf46070 */
[----:B------:R-:W-:Y:S02]  /*0380*/  CS2R R22, SRZ ;  /* 0x0000000000167805 */ /* 0x000fe4000001ff00 */
[----:B------:R-:W-:Y:S01]  /*0390*/  @!P0 IADD3.X R27, PT, PT, R8, UR9, RZ, P3, !PT ;  /* 0x00000009081b8c10 */ /* 0x000fe20009ffe4ff */
[----:B------:R-:W-:Y:S01]  /*03a0*/  IMAD.MOV.U32 R20, RZ, RZ, RZ ;  /* 0x000000ffff147224 */ /* 0x000fe200078e00ff */
[----:B------:R-:W-:Y:S01]  /*03b0*/  IADD3 R28, P6, PT, R19, R14, RZ ;  /* 0x0000000e131c7210 */ /* 0x000fe20007fde0ff */
[----:B------:R0:W2:Y:S01]  /*03c0*/  @!P0 LDG.E R25, desc[UR16][R4.64] ;  /* 0x0000001004198981 */ /* 0x0000a2000c1e1900 */
[----:B------:R-:W-:-:S02]  /*03d0*/  @!P0 IADD3 R6, P3, PT, R6, UR10, RZ ;  /* 0x0000000a06068c10 */ /* 0x000fc4000ff7e0ff */
[C---:B------:R-:W-:Y:S02]  /*03e0*/  @!P1 LEA R10, P4, R16.reuse, UR8, 0x2 ;  /* 0x00000008100a9c11 */ /* 0x040fe4000f8810ff */
[----:B------:R-:W-:Y:S01]  /*03f0*/  ISETP.GE.U32.AND.EX P2, PT, R9, UR12, PT, P2 ;  /* 0x0000000c09007c0c */ /* 0x000fe2000bf46120 */
[----:B------:R-:W-:Y:S01]  /*0400*/  IMAD.X R17, RZ, RZ, R9, P6 ;  /* 0x000000ffff117224 */ /* 0x000fe200030e0609 */
[----:B------:R-:W-:Y:S01]  /*0410*/  @!P1 LEA R12, P5, R16, UR10, 0x2 ;  /* 0x0000000a100c9c11 */ /* 0x000fe2000f8a10ff */
[----:B------:R1:W2:Y:S01]  /*0420*/  @!P0 LDG.E R24, desc[UR16][R26.64] ;  /* 0x000000101a188981 */ /* 0x0002a2000c1e1900 */
[----:B------:R-:W-:Y:S02]  /*0430*/  @!P0 IADD3.X R7, PT, PT, R8, UR11, RZ, P3, !PT ;  /* 0x0000000b08078c10 */ /* 0x000fe40009ffe4ff */
[----:B------:R-:W-:Y:S01]  /*0440*/  ISETP.GE.U32.AND P3, PT, R28, UR5, PT ;  /* 0x000000051c007c0c */ /* 0x000fe2000bf66070 */
[----:B------:R-:W-:Y:S01]  /*0450*/  IMAD.SHL.U32 R15, R19, 0x4, RZ ;  /* 0x00000004130f7824 */ /* 0x000fe200078e00ff */
[C-C-:B------:R-:W-:Y:S01]  /*0460*/  @!P1 LEA.HI.X R11, R16.reuse, UR9, R13.reuse, 0x2, P4 ;  /* 0x00000009100b9c11 */ /* 0x140fe2000a0f140d */
[----:B------:R3:W4:Y:S01]  /*0470*/  @!P0 LDG.E R22, desc[UR16][R6.64] ;  /* 0x0000001006168981 */ /* 0x000722000c1e1900 */
[----:B------:R-:W-:-:S02]  /*0480*/  @!P1 LEA.HI.X R13, R16, UR11, R13, 0x2, P5 ;  /* 0x0000000b100d9c11 */ /* 0x000fc4000a8f140d */
[----:B------:R-:W-:Y:S01]  /*0490*/  ISETP.GE.U32.AND.EX P3, PT, R17, UR12, PT, P3 ;  /* 0x0000000c11007c0c */ /* 0x000fe2000bf66130 */
[----:B------:R-:W5:Y:S01]  /*04a0*/  @!P1 LDG.E R23, desc[UR16][R2.64] ;  /* 0x0000001002179981 */ /* 0x000f62000c1e1900 */
[----:B0-----:R-:W-:-:S03]  /*04b0*/  @!P2 LEA R4, P4, R14, UR8, 0x2 ;  /* 0x000000080e04ac11 */ /* 0x001fc6000f8810ff */
[----:B------:R0:W2:Y:S01]  /*04c0*/  @!P1 LDG.E R20, desc[UR16][R12.64] ;  /* 0x000000100c149981 */ /* 0x0000a2000c1e1900 */
[----:B-1----:R-:W-:Y:S02]  /*04d0*/  CS2R R26, SRZ ;  /* 0x00000000001a7805 */ /* 0x002fe4000001ff00 */
[C---:B------:R-:W-:Y:S02]  /*04e0*/  @!P2 LEA R8, P5, R14.reuse, UR10, 0x2 ;  /* 0x0000000a0e08ac11 */ /* 0x040fe4000f8a10ff */
[C---:B------:R-:W-:Y:S02]  /*04f0*/  @!P2 LEA.HI.X R5, R14.reuse, UR9, R9, 0x2, P4 ;  /* 0x000000090e05ac11 */ /* 0x040fe4000a0f1409 */
[----:B---3--:R-:W-:Y:S01]  /*0500*/  SHF.R.U32.HI R7, RZ, 0x1e, R19 ;  /* 0x0000001eff077819 */ /* 0x008fe20000011613 */
[----:B------:R1:W5:Y:S01]  /*0510*/  @!P1 LDG.E R26, desc[UR16][R10.64] ;  /* 0x000000100a1a9981 */ /* 0x000362000c1e1900 */
[----:B------:R-:W-:Y:S02]  /*0520*/  IADD3 R6, P4, PT, R15, R2, RZ ;  /* 0x000000020f067210 */ /* 0x000fe40007f9e0ff */
[----:B------:R-:W-:-:S02]  /*0530*/  @!P2 LEA.HI.X R9, R14, UR11, R9, 0x2, P5 ;  /* 0x0000000b0e09ac11 */ /* 0x000fc4000a8f1409 */
[C---:B------:R-:W-:Y:S01]  /*0540*/  @!P3 LEA R14, P5, R28.reuse, UR10, 0x2 ;  /* 0x0000000a1c0ebc11 */ /* 0x040fe2000f8a10ff */
[----:B------:R-:W-:Y:S01]  /*0550*/  IMAD.MOV.U32 R29, RZ, RZ, RZ ;  /* 0x000000ffff1d7224 */ /* 0x000fe200078e00ff */
[----:B0-----:R-:W-:Y:S01]  /*0560*/  CS2R R12, SRZ ;  /* 0x00000000000c7805 */ /* 0x001fe2000001ff00 */
[----:B------:R-:W-:Y:S01]  /*0570*/  IMAD.X R7, R7, 0x1, R3, P4 ;  /* 0x0000000107077824 */ /* 0x000fe200020e0603 */
[C---:B------:R-:W-:Y:S02]  /*0580*/  @!P3 LEA R16, P4, R28.reuse, UR8, 0x2 ;  /* 0x000000081c10bc11 */ /* 0x040fe4000f8810ff */
[C-C-:B------:R-:W-:Y:S01]  /*0590*/  @!P3 LEA.HI.X R15, R28.reuse, UR11, R17.reuse, 0x2, P5 ;  /* 0x0000000b1c0fbc11 */ /* 0x140fe2000a8f1411 */
[----:B------:R0:W3:Y:S01]  /*05a0*/  @!P2 LDG.E R29, desc[UR16][R8.64] ;  /* 0x00000010081da981 */ /* 0x0000e2000c1e1900 */
[----:B------:R-:W-:Y:S02]  /*05b0*/  @!P3 LEA.HI.X R17, R28, UR9, R17, 0x2, P4 ;  /* 0x000000091c11bc11 */ /* 0x000fe4000a0f1411 */
[----:B-1----:R-:W-:Y:S01]  /*05c0*/  LEA R10, P4, R19, R6, 0x2 ;  /* 0x00000006130a7211 */ /* 0x002fe200078810ff */
[----:B------:R-:W3:Y:S01]  /*05d0*/  @!P3 LDG.E R12, desc[UR16][R14.64] ;  /* 0x000000100e0cb981 */ /* 0x000ee2000c1e1900 */
[----:B------:R-:W-:-:S02]  /*05e0*/  IMAD.MOV.U32 R28, RZ, RZ, RZ ;  /* 0x000000ffff1c7224 */ /* 0x000fc400078e00ff */
[----:B------:R-:W-:Y:S01]  /*05f0*/  LEA.HI.X R11, R19, R7, RZ, 0x2, P4 ;  /* 0x00000007130b7211 */ /* 0x000fe200020f14ff */
[----:B------:R-:W3:Y:S01]  /*0600*/  @!P2 LDG.E R27, desc[UR16][R6.64] ;  /* 0x00000010061ba981 */ /* 0x000ee2000c1e1900 */
[----:B0-----:R-:W-:-:S03]  /*0610*/  IMAD.MOV.U32 R8, RZ, RZ, RZ ;  /* 0x000000ffff087224 */ /* 0x001fc600078e00ff */
[----:B------:R0:W3:Y:S04]  /*0620*/  @!P2 LDG.E R28, desc[UR16][R4.64] ;  /* 0x00000010041ca981 */ /* 0x0000e8000c1e1900 */
[----:B------:R1:W3:Y:S04]  /*0630*/  @!P3 LDG.E R13, desc[UR16][R16.64] ;  /* 0x00000010100db981 */ /* 0x0002e8000c1e1900 */
[----:B------:R-:W3:Y:S01]  /*0640*/  @!P3 LDG.E R8, desc[UR16][R10.64] ;  /* 0x000000100a08b981 */ /* 0x000ee2000c1e1900 */
[----:B0-----:R-:W-:-:S05]  /*0650*/  IADD3 R5, P6, PT, R0, R21, RZ ;  /* 0x0000001500057210 */ /* 0x001fca0007fde0ff */
[----:B-1----:R-:W-:Y:S01]  /*0660*/  IMAD.X R16, RZ, RZ, R18, P6 ;  /* 0x000000ffff107224 */ /* 0x002fe200030e0612 */
[----:B------:R-:W-:-:S04]  /*0670*/  @!P0 LEA R4, P6, R5, UR6, 0x2 ;  /* 0x0000000605048c11 */ /* 0x000fc8000f8c10ff */
[----:B------:R-:W-:Y:S02]  /*0680*/  @!P0 LEA.HI.X R5, R5, UR7, R16, 0x2, P6 ;  /* 0x0000000705058c11 */ /* 0x000fe4000b0f1410 */
[----:B----4-:R-:W-:Y:S02]  /*0690*/  FSETP.GEU.FTZ.AND P4, PT, |R22|, 0.5, PT ;  /* 0x3f0000001600780b */ /* 0x010fe40003f9e200 */
[----:B--2---:R-:W-:Y:S01]  /*06a0*/  FSETP.GEU.FTZ.AND P5, PT, |R20|, 0.5, PT ;  /* 0x3f0000001400780b */ /* 0x004fe20003fbe200 */
[----:B------:R-:W-:Y:S01]  /*06b0*/  FADD.FTZ R9, R24, -R25 ;  /* 0x8000001918097221 */ /* 0x000fe20000010000 */
[----:B-----5:R-:W-:-:S09]  /*06c0*/  FADD.FTZ R15, R26, -R23 ;  /* 0x800000171a0f7221 */ /* 0x020fd20000010000 */
[----:B------:R-:W-:Y:S01]  /*06d0*/  @!P4 FFMA.FTZ R25, R9, R22, R25 ;  /* 0x000000160919c223 */ /* 0x000fe20000010019 */
[----:B------:R-:W-:Y:S01]  /*06e0*/  @P4 FADD.FTZ R22, -R22, 1 ;  /* 0x3f80000016164421 */ /* 0x000fe20000010100 */
[----:B------:R-:W-:Y:S01]  /*06f0*/  @!P5 FFMA.FTZ R23, R15, R20, R23 ;  /* 0x000000140f17d223 */ /* 0x000fe20000010017 */
[----:B------:R-:W-:Y:S02]  /*0700*/  @P5 FADD.FTZ R20, -R20, 1 ;  /* 0x3f80000014145421 */ /* 0x000fe40000010100 */
[----:B------:R-:W-:Y:S02]  /*0710*/  @P4 FFMA.FTZ R25, -R9, R22, R24 ;  /* 0x0000001609194223 */ /* 0x000fe40000010118 */
[----:B------:R-:W-:Y:S01]  /*0720*/  @P5 FFMA.FTZ R23, -R15, R20, R26 ;  /* 0x000000140f175223 */ /* 0x000fe2000001011a */
[----:B---3--:R-:W-:Y:S02]  /*0730*/  FSETP.GEU.FTZ.AND P4, PT, |R29|, 0.5, PT ;  /* 0x3f0000001d00780b */ /* 0x008fe40003f9e200 */
[----:B------:R-:W-:Y:S01]  /*0740*/  FSETP.GEU.FTZ.AND P5, PT, |R12|, 0.5, PT ;  /* 0x3f0000000c00780b */ /* 0x000fe20003fbe200 */
[----:B------:R-:W-:-:S10]  /*0750*/  FADD.FTZ R14, R28, -R27 ;  /* 0x8000001b1c0e7221 */ /* 0x000fd40000010000 */
[----:B------:R-:W-:Y:S01]  /*0760*/  @!P4 FFMA.FTZ R27, R14, R29, R27 ;  /* 0x0000001d0e1bc223 */ /* 0x000fe2000001001b */
[----:B------:R-:W-:Y:S01]  /*0770*/  FADD.FTZ R9, R13, -R8 ;  /* 0x800000080d097221 */ /* 0x000fe20000010000 */
[----:B------:R-:W-:-:S03]  /*0780*/  @P4 FADD.FTZ R29, -R29, 1 ;  /* 0x3f8000001d1d4421 */ /* 0x000fc60000010100 */
[----:B------:R-:W-:Y:S01]  /*0790*/  @!P5 FFMA.FTZ R15, R9, R12, R8 ;  /* 0x0000000c090fd223 */ /* 0x000fe20000010008 */
[----:B------:R-:W-:Y:S01]  /*07a0*/  @P5 FADD.FTZ R12, -R12, 1 ;  /* 0x3f8000000c0c5421 */ /* 0x000fe20000010100 */
[----:B------:R-:W-:Y:S01]  /*07b0*/  @P4 FFMA.FTZ R27, -R14, R29, R28 ;  /* 0x0000001d0e1b4223 */ /* 0x000fe2000001011c */
[----:B------:R2:W-:Y:S01]  /*07c0*/  @!P0 STG.E desc[UR16][R4.64], R25 ;  /* 0x0000001904008986 */ /* 0x0005e2000c101910 */
[----:B------:R-:W-:Y:S01]  /*07d0*/  LEA R21, P0, R19, R21, 0x2 ;  /* 0x0000001513157211 */ /* 0x000fe200078010ff */
[----:B------:R-:W-:Y:S02]  /*07e0*/  @P5 FFMA.FTZ R15, -R9, R12, R13 ;  /* 0x0000000c090f5223 */ /* 0x000fe4000001010d */
[----:B------:R2:W-:Y:S02]  /*07f0*/  @!P1 STG.E desc[UR16][R2.64], R23 ;  /* 0x0000001702009986 */ /* 0x0005e4000c101910 */
[----:B------:R-:W-:Y:S02]  /*0800*/  IMAD.X R18, RZ, RZ, R18, P0 ;  /* 0x000000ffff127224 */ /* 0x000fe400000e0612 */
[----:B------:R2:W-:Y:S01]  /*0810*/  @!P2 STG.E desc[UR16][R6.64], R27 ;  /* 0x0000001b0600a986 */ /* 0x0005e2000c101910 */
[----:B------:R-:W-:-:S03]  /*0820*/  ISETP.GE.U32.AND P0, PT, R21, UR5, PT ;  /* 0x0000000515007c0c */ /* 0x000fc6000bf06070 */
[----:B------:R2:W-:Y:S01]  /*0830*/  @!P3 STG.E desc[UR16][R10.64], R15 ;  /* 0x0000000f0a00b986 */ /* 0x0005e2000c101910 */
[----:B------:R-:W-:-:S13]  /*0840*/  ISETP.GE.U32.AND.EX P0, PT, R18, UR12, PT, P0 ;  /* 0x0000000c12007c0c */ /* 0x000fda000bf06100 */
[----:B--2---:R-:W-:Y:S05]  /*0850*/  @!P0 BRA `(.L_x_243) ;  /* 0xfffffff800748947 */ /* 0x004fea000383ffff */
[----:B------:R-:W-:Y:S05]  /*0860*/  EXIT ;  /* 0x000000000000794d */ /* 0x000fea0003800000 */
.L_x_242:
[----:B------:R-:W0:Y:S02]  /*0870*/  S2R R17, SR_TID.X ;  /* 0x0000000000117919 */ /* 0x000e240000002100 */
[----:B0-----:R-:W-:-:S03]  /*0880*/  IMAD.WIDE.U32 R2, R17, 0x4, RZ ;  /* 0x0000000411027825 */ /* 0x001fc600078e00ff */
[----:B------:R-:W-:-:S04]  /*0890*/  ISETP.GE.U32.AND P0, PT, R2, UR15, PT ;  /* 0x0000000f02007c0c */ /* 0x000fc8000bf06070 */
[----:B------:R-:W-:-:S13]  /*08a0*/  ISETP.GE.AND.EX P0, PT, R3, UR4, PT, P0 ;  /* 0x0000000403007c0c */ /* 0x000fda000bf06300 */
[----:B------:R-:W-:Y:S05]  /*08b0*/  @P0 EXIT ;  /* 0x000000000000094d */ /* 0x000fea0003800000 */
[----:B------:R-:W-:Y:S01]  /*08c0*/  IMAD.MOV.U32 R0, RZ, RZ, RZ ;  /* 0x000000ffff007224 */ /* 0x000fe200078e00ff */
[----:B------:R-:W0:Y:S06]  /*08d0*/  LDCU UR5, c[0x0][0x360] ;  /* 0x00006c00ff0577ac */ /* 0x000e2c0008000800 */
.L_x_244:
[C---:B------:R-:W-:Y:S01]  /*08e0*/  IMAD.SHL.U32 R8, R17.reuse, 0x10, RZ ;  /* 0x0000001011087824 */ /* 0x040fe200078e00ff */
[----:B------:R-:W-:-:S04]  /*08f0*/  SHF.L.U64.HI R9, R17, 0x4, R0 ;  /* 0x0000000411097819 */ /* 0x000fc80000010200 */
[----:B------:R-:W-:-:S04]  /*0900*/  IADD3 R4, P0, PT, R8, UR10, RZ ;  /* 0x0000000a08047c10 */ /* 0x000fc8000ff1e0ff */
[C---:B------:R-:W-:Y:S02]  /*0910*/  IADD3.X R5, PT, PT, R9.reuse, UR11, RZ, P0, !PT ;  /* 0x0000000b09057c10 */ /* 0x040fe400087fe4ff */
[C---:B------:R-:W-:Y:S02]  /*0920*/  IADD3 R2, P0, PT, R8.reuse, UR6, RZ ;  /* 0x0000000608027c10 */ /* 0x040fe4000ff1e0ff */
[----:B------:R-:W-:Y:S02]  /*0930*/  IADD3 R8, P1, PT, R8, UR8, RZ ;  /* 0x0000000808087c10 */ /* 0x000fe4000ff3e0ff */
[----:B------:R-:W2:Y:S01]  /*0940*/  LDG.E.128 R4, desc[UR16][R4.64] ;  /* 0x0000001004047981 */ /* 0x000ea2000c1e1d00 */
[C---:B------:R-:W-:Y:S02]  /*0950*/  IADD3.X R3, PT, PT, R9.reuse, UR7, RZ, P0, !PT ;  /* 0x0000000709037c10 */ /* 0x040fe400087fe4ff */
[----:B------:R-:W-:-:S03]  /*0960*/  IADD3.X R9, PT, PT, R9, UR9, RZ, P1, !PT ;  /* 0x0000000909097c10 */ /* 0x000fc60008ffe4ff */
[----:B------:R-:W3:Y:S04]  /*0970*/  LDG.E.128 R12, desc[UR16][R2.64] ;  /* 0x00000010020c7981 */ /* 0x000ee8000c1e1d00 */
[----:B------:R-:W3:Y:S01]  /*0980*/  LDG.E.128 R8, desc[UR16][R8.64] ;  /* 0x0000001008087981 */ /* 0x000ee2000c1e1d00 */
[----:B--2---:R-:W-:Y:S02]  /*0990*/  FSETP.GEU.FTZ.AND P0, PT, |R4|, 0.5, PT ;  /* 0x3f0000000400780b */ /* 0x004fe40003f1e200 */
[----:B------:R-:W-:Y:S02]  /*09a0*/  FSETP.GEU.FTZ.AND P1, PT, |R5|, 0.5, PT ;  /* 0x3f0000000500780b */ /* 0x000fe40003f3e200 */
[----:B------:R-:W-:Y:S02]  /*09b0*/  FSETP.GEU.FTZ.AND P2, PT, |R6|, 0.5, PT ;  /* 0x3f0000000600780b */ /* 0x000fe40003f5e200 */
[----:B------:R-:W-:Y:S01]  /*09c0*/  FSETP.GEU.FTZ.AND P3, PT, |R7|, 0.5, PT ;  /* 0x3f0000000700780b */ /* 0x000fe20003f7e200 */
[----:B---3--:R-:W-:Y:S01]  /*09d0*/  FADD.FTZ R19, -R12, R8 ;  /* 0x000000080c137221 */ /* 0x008fe20000010100 */
[----:B------:R-:W-:Y:S01]  /*09e0*/  FADD.FTZ R16, -R13, R9 ;  /* 0x000000090d107221 */ /* 0x000fe20000010100 */
[----:B------:R-:W-:-:S04]  /*09f0*/  FADD.FTZ R21, -R14, R10 ;  /* 0x0000000a0e157221 */ /* 0x000fc80000010100 */
[C---:B------:R-:W-:Y:S01]  /*0a00*/  @!P0 FFMA.FTZ R12, R4.reuse, R19, R12 ;  /* 0x00000013040c8223 */ /* 0x040fe2000001000c */
[----:B------:R-:W-:Y:S01]  /*0a10*/  @P0 FADD.FTZ R4, -R4, 1 ;  /* 0x3f80000004040421 */ /* 0x000fe20000010100 */
[----:B------:R-:W-:Y:S01]  /*0a20*/  FADD.FTZ R18, -R15, R11 ;  /* 0x0000000b0f127221 */ /* 0x000fe20000010100 */
[----:B------:R-:W-:Y:S01]  /*0a30*/  @!P1 FFMA.FTZ R13, R5, R16, R13 ;  /* 0x00000010050d9223 */ /* 0x000fe2000001000d */
[C---:B------:R-:W-:Y:S01]  /*0a40*/  @!P2 FFMA.FTZ R14, R6.reuse, R21, R14 ;  /* 0x00000015060ea223 */ /* 0x040fe2000001000e */
[----:B------:R-:W-:Y:S01]  /*0a50*/  @P0 FFMA.FTZ R12, -R19, R4, R8 ;  /* 0x00000004130c0223 */ /* 0x000fe20000010108 */
[----:B------:R-:W-:Y:S01]  /*0a60*/  @!P3 FFMA.FTZ R15, R7, R18, R15 ;  /* 0x00000012070fb223 */ /* 0x000fe2000001000f */
[----:B0-----:R-:W-:Y:S01]  /*0a70*/  IADD3 R17, P0, PT, R17, UR5, RZ ;  /* 0x0000000511117c10 */ /* 0x001fe2000ff1e0ff */
[----:B------:R-:W-:Y:S01]  /*0a80*/  @P1 FADD.FTZ R5, -R5, 1 ;  /* 0x3f80000005051421 */ /* 0x000fe20000010100 */
[----:B------:R-:W-:Y:S01]  /*0a90*/  @P2 FADD.FTZ R6, -R6, 1 ;  /* 0x3f80000006062421 */ /* 0x000fe20000010100 */
[----:B------:R-:W-:-:S02]  /*0aa0*/  @P3 FADD.FTZ R7, -R7, 1 ;  /* 0x3f80000007073421 */ /* 0x000fc40000010100 */
[----:B------:R-:W-:Y:S01]  /*0ab0*/  @P1 FFMA.FTZ R13, -R16, R5, R9 ;  /* 0x00000005100d1223 */ /* 0x000fe20000010109 */
[----:B------:R-:W-:Y:S01]  /*0ac0*/  @P2 FFMA.FTZ R14, -R21, R6, R10 ;  /* 0x00000006150e2223 */ /* 0x000fe2000001010a */
[----:B------:R-:W-:Y:S01]  /*0ad0*/  @P3 FFMA.FTZ R15, -R18, R7, R11 ;  /* 0x00000007120f3223 */ /* 0x000fe2000001010b */
[C---:B------:R-:W-:Y:S02]  /*0ae0*/  IMAD.SHL.U32 R4, R17.reuse, 0x4, RZ ;  /* 0x0000000411047824 */ /* 0x040fe400078e00ff */
[----:B------:R-:W-:Y:S01]  /*0af0*/  IMAD.X R0, RZ, RZ, R0, P0 ;  /* 0x000000ffff007224 */ /* 0x000fe200000e0600 */
[C---:B------:R-:W-:Y:S01]  /*0b00*/  LOP3.LUT P0, RZ, R17.reuse, 0xffffc000, RZ, 0xc0, !PT ;  /* 0xffffc00011ff7812 */ /* 0x040fe2000780c0ff */
[----:B------:R1:W-:Y:S01]  /*0b10*/  STG.E.128 desc[UR16][R2.64], R12 ;  /* 0x0000000c02007986 */ /* 0x0003e2000c101d10 */
[----:B------:R-:W-:Y:S02]  /*0b20*/  ISETP.LT.U32.AND P1, PT, R4, UR15, PT ;  /* 0x0000000f04007c0c */ /* 0x000fe4000bf21070 */
[----:B------:R-:W-:-:S02]  /*0b30*/  SHF.L.U64.HI R4, R17, 0x2, R0 ;  /* 0x0000000211047819 */ /* 0x000fc40000010200 */
[----:B------:R-:W-:Y:S02]  /*0b40*/  LOP3.LUT P0, RZ, R0, 0x3fffffff, RZ, 0xc0, P0 ;  /* 0x3fffffff00ff7812 */ /* 0x000fe4000000c0ff */
[----:B------:R-:W-:-:S13]  /*0b50*/  ISETP.LT.AND.EX P1, PT, R4, UR4, PT, P1 ;  /* 0x0000000404007c0c */ /* 0x000fda000bf21310 */
[----:B-1----:R-:W-:Y:S05]  /*0b60*/  @!P0 BRA P1, `(.L_x_244) ;  /* 0xfffffffc005c8947 */ /* 0x002fea000083ffff */
[----:B------:R-:W-:Y:S05]  /*0b70*/  EXIT ;  /* 0x000000000000794d */ /* 0x000fea0003800000 */
.L_x_245:
        /* <DEDUP_REMOVED lines=16> */
.L_x_340:


//--------------------- .text._ZN2at6native52_GLOBAL__N__ff984223_19_ForeachTernaryOp_cu_5285c63625multi_tensor_apply_kernelINS1_18TensorListMetadataILi3EEENS1_20TernaryOpListFunctorIdLi3ELi3ELi0EEEJNS0_11LerpFunctorIdEEEEEvT_T0_DpT1_ --------------------------
	.section	.text._ZN2at6native52_GLOBAL__N__ff984223_19_ForeachTernaryOp_cu_5285c63625multi_tensor_apply_kernelINS1_18TensorListMetadataILi3EEENS1_20TernaryOpListFunctorIdLi3ELi3ELi0EEEJNS0_11LerpFunctorIdEEEEEvT_T0_DpT1_,"ax",@progbits
	.align	128
.text._ZN2at6native52_GLOBAL__N__ff984223_19_ForeachTernaryOp_cu_5285c63625multi_tensor_apply_kernelINS1_18TensorListMetadataILi3EEENS1_20TernaryOpListFunctorIdLi3ELi3ELi0EEEJNS0_11LerpFunctorIdEEEEEvT_T0_DpT1_:
        .type           _ZN2at6native52_GLOBAL__N__ff984223_19_ForeachTernaryOp_cu_5285c63625multi_tensor_apply_kernelINS1_18TensorListMetadataILi3EEENS1_20TernaryOpListFunctorIdLi3ELi3ELi0EEEJNS0_11LerpFunctorIdEEEEEvT_T0_DpT1_,@function
        .size           _ZN2at6native52_GLOBAL__N__ff984223_19_ForeachTernaryOp_cu_5285c63625multi_tensor_apply_kernelINS1_18TensorListMetadataILi3EEENS1_20TernaryOpListFunctorIdLi3ELi3ELi0EEEJNS0_11LerpFunctorIdEEEEEvT_T0_DpT1_,(.L_x_341 - _ZN2at6native52_GLOBAL__N__ff984223_19_ForeachTernaryOp_cu_5285c63625multi_tensor_apply_kernelINS1_18TensorListMetadataILi3EEENS1_20TernaryOpListFunctorIdLi3ELi3ELi0EEEJNS0_11LerpFunctorIdEEEEEvT_T0_DpT1_)
        .other          _ZN2at6native52_GLOBAL__N__ff984223_19_ForeachTernaryOp_cu_5285c63625multi_tensor_apply_kernelINS1_18TensorListMetadataILi3EEENS1_20TernaryOpListFunctorIdLi3ELi3ELi0EEEJNS0_11LerpFunctorIdEEEEEvT_T0_DpT1_,@"STO_CUDA_ENTRY STV_DEFAULT"
_ZN2at6native52_GLOBAL__N__ff984223_19_ForeachTernaryOp_cu_5285c63625multi_tensor_apply_kernelINS1_18TensorListMetadataILi3EEENS1_20TernaryOpListFunctorIdLi3ELi3ELi0EEEJNS0_11LerpFunctorIdEEEEEvT_T0_DpT1_:
        /* <DEDUP_REMOVED lines=35> */
.L_x_249:
[----:B0-----:R-:W-:Y:S02]  /*0230*/  IADD3 R0, P0, PT, R34, UR4, RZ ;  /* 0x0000000422007c10 */ /* 0x001fe4000ff1e0ff */
[----:B-1----:R-:W-:Y:S01]  /*0240*/  CS2R R2, SRZ ;  /* 0x0000000000027805 */ /* 0x002fe2000001ff00 */
[----:B-1----:R-:W-:Y:S01]  /*0250*/  IMAD.U32 R25, RZ, RZ, UR12 ;  /* 0x0000000cff197e24 */ /* 0x002fe2000f8e00ff */
[C---:B------:R-:W-:Y:S01]  /*0260*/  IADD3 R4, P1, PT, R0.reuse, UR12, RZ ;  /* 0x0000000c00047c10 */ /* 0x040fe2000ff3e0ff */
[----:B------:R-:W-:Y:S01]  /*0270*/  IMAD.X R31, RZ, RZ, UR5, P0 ;  /* 0x00000005ff1f7e24 */ /* 0x000fe200080e06ff */
        /* <DEDUP_REMOVED lines=8> */
[----:B------:R-:W-:Y:S02]  /*0300*/  IADD3 R23, P5, PT, R4, UR12, RZ ;  /* 0x0000000c04177c10 */ /* 0x000fe4000ffbe0ff */
[----:B------:R-:W-:-:S07]  /*0310*/  IADD3.X R7, PT, PT, R8, UR7, RZ, P0, !PT ;  /* 0x0000000708077c10 */ /* 0x000fce00087fe4ff */
[----:B------:R-:W-:Y:S01]  /*0320*/  @!P2 LEA R16, P1, R4, UR8, 0x3 ;  /* 0x000000080410ac11 */ /* 0x000fe2000f8218ff */
[--C-:B------:R-:W-:Y:S01]  /*0330*/  IMAD.X R30, RZ, RZ, R5.reuse, P5 ;  /* 0x000000ffff1e7224 */ /* 0x100fe200028e0605 */
[----:B------:R-:W-:Y:S01]  /*0340*/  @!P3 IADD3 R12, P0, PT, R28, UR8, RZ ;  /* 0x000000081c0cbc10 */ /* 0x000fe2000ff1e0ff */
[----:B------:R0:W2:Y:S01]  /*0350*/  @!P3 LDG.E.64 R2, desc[UR16][R6.64] ;  /* 0x000000100602b981 */ /* 0x0000a2000c1e1b00 */
[----:B------:R-:W-:Y:S01]  /*0360*/  @!P2 LEA.HI.X R17, R4, UR9, R5, 0x3, P1 ;  /* 0x000000090411ac11 */ /* 0x000fe200088f1c05 */
[----:B------:R-:W-:Y:S01]  /*0370*/  IMAD.WIDE.U32 R24, R25, 0x8, R6 ;  /* 0x0000000819187825 */ /* 0x000fe200078e0006 */
[----:B------:R-:W-:Y:S02]  /*0380*/  IADD3 R19, P1, PT, R23, UR12, RZ ;  /* 0x0000000c17137c10 */ /* 0x000fe4000ff3e0ff */
[----:B------:R-:W-:Y:S02]  /*0390*/  @!P3 IADD3.X R13, PT, PT, R8, UR9, RZ, P0, !PT ;  /* 0x00000009080dbc10 */ /* 0x000fe400087fe4ff */
[----:B------:R-:W-:Y:S01]  /*03a0*/  ISETP.GE.U32.AND P0, PT, R19, UR13, PT ;  /* 0x0000000d13007c0c */ /* 0x000fe2000bf06070 */
[----:B------:R-:W-:Y:S01]  /*03b0*/  IMAD.X R22, RZ, RZ, R30, P1 ;  /* 0x000000ffff167224 */ /* 0x000fe200008e061e */
[----:B------:R-:W-:-:S04]  /*03c0*/  @!P2 LEA R20, P4, R4, UR10, 0x3 ;  /* 0x0000000a0414ac11 */ /* 0x000fc8000f8818ff */
[----:B------:R-:W-:Y:S02]  /*03d0*/  ISETP.GE.U32.AND.EX P0, PT, R22, UR14, PT, P0 ;  /* 0x0000000e16007c0c */ /* 0x000fe4000bf06100 */
[----:B------:R-:W-:Y:S02]  /*03e0*/  @!P2 LEA.HI.X R21, R4, UR11, R5, 0x3, P4 ;  /* 0x0000000b0415ac11 */ /* 0x000fe4000a0f1c05 */
[----:B------:R-:W-:Y:S02]  /*03f0*/  CS2R R4, SRZ ;  /* 0x0000000000047805 */ /* 0x000fe4000001ff00 */
[----:B------:R-:W-:-:S04]  /*0400*/  @!P3 IADD3 R28, P4, PT, R28, UR10, RZ ;  /* 0x0000000a1c1cbc10 */ /* 0x000fc8000ff9e0ff */
[----:B------:R-:W-:Y:S02]  /*0410*/  @!P3 IADD3.X R29, PT, PT, R8, UR11, RZ, P4, !PT ;  /* 0x0000000b081dbc10 */ /* 0x000fe4000a7fe4ff */
[----:B0-----:R-:W-:Y:S01]  /*0420*/  CS2R R6, SRZ ;  /* 0x0000000000067805 */ /* 0x001fe2000001ff00 */
[----:B------:R-:W-:Y:S01]  /*0430*/  IMAD.U32 R35, RZ, RZ, UR12 ;  /* 0x0000000cff237e24 */ /* 0x000fe2000f8e00ff */
[----:B------:R0:W2:Y:S01]  /*0440*/  @!P3 LDG.E.64 R4, desc[UR16][R12.64] ;  /* 0x000000100c04b981 */ /* 0x0000a2000c1e1b00 */
[----:B------:R-:W-:Y:S01]  /*0450*/  IMAD.U32 R15, RZ, RZ, UR12 ;  /* 0x0000000cff0f7e24 */ /* 0x000fe2000f8e00ff */
[----:B------:R-:W-:Y:S02]  /*0460*/  @!P0 LEA R26, P4, R0, UR6, 0x3 ;  /* 0x00000006001a8c11 */ /* 0x000fe4000f8818ff */
[----:B------:R-:W-:Y:S01]  /*0470*/  CS2R R8, SRZ ;  /* 0x0000000000087805 */ /* 0x000fe2000001ff00 */
[----:B------:R1:W3:Y:S01]  /*0480*/  @!P3 LDG.E.64 R6, desc[UR16][R28.64] ;  /* 0x000000101c06b981 */ /* 0x0002e2000c1e1b00 */
[----:B------:R-:W-:-:S02]  /*0490*/  CS2R R10, SRZ ;  /* 0x00000000000a7805 */ /* 0x000fc4000001ff00 */
[----:B------:R-:W-:Y:S01]  /*04a0*/  @!P0 LEA.HI.X R27, R0, UR7, R31, 0x3, P4 ;  /* 0x00000007001b8c11 */ /* 0x000fe2000a0f1c1f */
[----:B------:R-:W-:Y:S01]  /*04b0*/  IMAD.U32 R33, RZ, RZ, UR12 ;  /* 0x0000000cff217e24 */ /* 0x000fe2000f8e00ff */
[----:B------:R-:W-:Y:S01]  /*04c0*/  ISETP.GE.U32.AND P1, PT, R23, UR13, PT ;  /* 0x0000000d17007c0c */ /* 0x000fe2000bf26070 */
[----:B------:R-:W4:Y:S01]  /*04d0*/  @!P2 LDG.E.64 R8, desc[UR16][R16.64] ;  /* 0x000000101008a981 */ /* 0x000f22000c1e1b00 */
[----:B------:R-:W-:Y:S01]  /*04e0*/  @!P0 IMAD.WIDE.U32 R26, R35, 0x8, R26 ;  /* 0x00000008231a8825 */ /* 0x000fe200078e001a */
[----:B0-----:R-:W-:-:S03]  /*04f0*/  CS2R R12, SRZ ;  /* 0x00000000000c7805 */ /* 0x001fc6000001ff00 */
[----:B-1----:R-:W-:Y:S01]  /*0500*/  IMAD.U32 R29, RZ, RZ, UR12 ;  /* 0x0000000cff1d7e24 */ /* 0x002fe2000f8e00ff */
[----:B------:R-:W-:Y:S01]  /*0510*/  LEA R14, P3, R15, R24, 0x3 ;  /* 0x000000180f0e7211 */ /* 0x000fe200078618ff */
[----:B------:R0:W5:Y:S01]  /*0520*/  @!P2 LDG.E.64 R10, desc[UR16][R20.64] ;  /* 0x00000010140aa981 */ /* 0x000162000c1e1b00 */
[----:B------:R-:W-:Y:S01]  /*0530*/  ISETP.GE.U32.AND.EX P1, PT, R30, UR14, PT, P1 ;  /* 0x0000000e1e007c0c */ /* 0x000fe2000bf26110 */
[----:B------:R-:W-:Y:S01]  /*0540*/  @!P0 IMAD.WIDE.U32 R26, R29, 0x8, R26 ;  /* 0x000000081d1a8825 */ /* 0x000fe200078e001a */
[----:B------:R-:W-:Y:S01]  /*0550*/  LEA.HI.X R15, R33, R25, RZ, 0x3, P3 ;  /* 0x00000019210f7211 */ /* 0x000fe200018f1cff */
[----:B------:R1:W4:Y:S01]  /*0560*/  @!P2 LDG.E.64 R12, desc[UR16][R24.64] ;  /* 0x00000010180ca981 */ /* 0x000322000c1e1b00 */
[C---:B------:R-:W-:Y:S02]  /*0570*/  @!P0 LEA R32, P2, R19.reuse, UR8, 0x3 ;  /* 0x0000000813208c11 */ /* 0x040fe4000f8418ff */
[----:B------:R-:W-:Y:S01]  /*0580*/  @!P0 LEA R18, P3, R19, UR10, 0x3 ;  /* 0x0000000a13128c11 */ /* 0x000fe2000f8618ff */
[----:B------:R-:W-:Y:S01]  /*0590*/  @!P0 IMAD.WIDE.U32 R26, R29, 0x8, R26 ;  /* 0x000000081d1a8825 */ /* 0x000fe200078e001a */
[----:B------:R-:W-:-:S02]  /*05a0*/  @!P0 LEA.HI.X R33, R19, UR9, R22, 0x3, P2 ;  /* 0x0000000913218c11 */ /* 0x000fc400090f1c16 */
[----:B0-----:R-:W-:Y:S02]  /*05b0*/  CS2R R20, SRZ ;  /* 0x0000000000147805 */ /* 0x001fe4000001ff00 */
[----:B------:R-:W-:Y:S02]  /*05c0*/  CS2R R28, SRZ ;  /* 0x00000000001c7805 */ /* 0x000fe4000001ff00 */
[----:B------:R-:W-:Y:S02]  /*05d0*/  @!P0 LEA.HI.X R19, R19, UR11, R22, 0x3, P3 ;  /* 0x0000000b13138c11 */ /* 0x000fe400098f1c16 */
[----:B-1----:R-:W-:Y:S01]  /*05e0*/  CS2R R24, SRZ ;  /* 0x0000000000187805 */ /* 0x002fe2000001ff00 */
[----:B------:R0:W5:Y:S05]  /*05f0*/  @!P0 LDG.E.64 R20, desc[UR16][R32.64] ;  /* 0x0000001020148981 */ /* 0x00016a000c1e1b00 */
[----:B------:R-:W5:Y:S04]  /*0600*/  @!P0 LDG.E.64 R24, desc[UR16][R18.64] ;  /* 0x0000001012188981 */ /* 0x000f68000c1e1b00 */
[----:B------:R-:W5:Y:S01]  /*0610*/  @!P0 LDG.E.64 R28, desc[UR16][R26.64] ;  /* 0x000000101a1c8981 */ /* 0x000f62000c1e1b00 */
[----:B------:R-:W-:-:S02]  /*0620*/  @!P1 LEA R36, P4, R23, UR8, 0x3 ;  /* 0x0000000817249c11 */ /* 0x000fc4000f8818ff */
[----:B------:R-:W-:Y:S02]  /*0630*/  CS2R R16, SRZ ;  /* 0x0000000000107805 */ /* 0x000fe4000001ff00 */
[C-C-:B------:R-:W-:Y:S02]  /*0640*/  @!P1 LEA.HI.X R37, R23.reuse, UR9, R30.reuse, 0x3, P4 ;  /* 0x0000000917259c11 */ /* 0x140fe4000a0f1c1e */
[C---:B------:R-:W-:Y:S02]  /*0650*/  @!P1 LEA R22, P2, R23.reuse, UR10, 0x3 ;  /* 0x0000000a17169c11 */ /* 0x040fe4000f8418ff */
[----:B0-----:R-:W-:Y:S01]  /*0660*/  CS2R R32, SRZ ;  /* 0x0000000000207805 */ /* 0x001fe2000001ff00 */
[----:B------:R0:W5:Y:S01]  /*0670*/  @!P1 LDG.E.64 R16, desc[UR16][R36.64] ;  /* 0x0000001024109981 */ /* 0x000162000c1e1b00 */
[----:B------:R-:W-:-:S04]  /*0680*/  @!P1 LEA.HI.X R23, R23, UR11, R30, 0x3, P2 ;  /* 0x0000000b17179c11 */ /* 0x000fc800090f1c1e */
[----:B------:R2:W5:Y:S01]  /*0690*/  @!P1 LDG.E.64 R32, desc[UR16][R14.64] ;  /* 0x000000100e209981 */ /* 0x000562000c1e1b00 */
[----:B0-----:R-:W-:-:S06]  /*06a0*/  CS2R R36, SRZ ;  /* 0x0000000000247805 */ /* 0x001fcc000001ff00 */
[----:B------:R-:W5:Y:S01]  /*06b0*/  @!P1 LDG.E.64 R36, desc[UR16][R22.64] ;  /* 0x0000001016249981 */ /* 0x000f62000c1e1b00 */
[----:B------:R-:W-:Y:S01]  /*06c0*/  BSSY.RECONVERGENT B0, `(.L_x_247) ;  /* 0x0000081000007945 */ /* 0x000fe20003800200 */
[----:B--2---:R-:W-:-:S15]  /*06d0*/  DADD R14, R4, -R2 ;  /* 0x00000000040e7229 */ /* 0x004fde0000000802 */
[----:B------:R-:W-:-:S15]  /*06e0*/  NOP ;  /* 0x0000000000007918 */ /* 0x000fde0000000000 */
[----:B------:R-:W-:-:S15]  /*06f0*/  NOP ;  /* 0x0000000000007918 */ /* 0x000fde0000000000 */
[----:B------:R-:W-:-:S15]  /*0700*/  NOP ;  /* 0x0000000000007918 */ /* 0x000fde0000000000 */
[----:B------:R-:W-:-:S04]  /*0710*/  NOP ;  /* 0x0000000000007918 */ /* 0x000fc80000000000 */
[----:B---3--:R-:W0:-:S15]  /*0720*/  DSETP.GEU.AND P2, PT, |R6|, 0.5, PT ;  /* 0x3fe000000600742a */ /* 0x008e1e0003f4e200 */
        /* <DEDUP_REMOVED lines=14> */
[----:B0-----:R0:W-:Y:S02]  /*0810*/  @P2 DFMA R2, -R14, R6, R4 ;  /* 0x000000060e02222b */ /* 0x0011e40000000104 */
[----:B0-----:R-:W-:-:S04]  /*0820*/  IADD3 R6, P5, PT, R0, UR12, RZ ;  /* 0x0000000c00067c10 */ /* 0x001fc8000ffbe0ff */
[----:B------:R-:W-:Y:S01]  /*0830*/  ISETP.GE.U32.AND P3, PT, R6, UR13, PT ;  /* 0x0000000d06007c0c */ /* 0x000fe2000bf66070 */
[----:B------:R-:W-:-:S05]  /*0840*/  IMAD.X R6, RZ, RZ, R31, P5 ;  /* 0x000000ffff067224 */ /* 0x000fca00028e061f */
[----:B------:R-:W-:Y:S01]  /*0850*/  ISETP.GE.U32.AND.EX P3, PT, R6, UR14, PT, P3 ;  /* 0x0000000e06007c0c */ /* 0x000fe2000bf66130 */
[----:B------:R-:W-:Y:S02]  /*0860*/  IMAD.U32 R14, RZ, RZ, UR12 ;  /* 0x0000000cff0e7e24 */ /* 0x000fe4000f8e00ff */
[----:B------:R-:W-:-:S15]  /*0870*/  IMAD.U32 R15, RZ, RZ, UR12 ;  /* 0x0000000cff0f7e24 */ /* 0x000fde000f8e00ff */
[----:B------:R-:W-:-:S15]  /*0880*/  NOP ;  /* 0x0000000000007918 */ /* 0x000fde0000000000 */
[----:B------:R-:W-:-:S15]  /*0890*/  NOP ;  /* 0x0000000000007918 */ /* 0x000fde0000000000 */
[----:B------:R-:W-:-:S04]  /*08a0*/  NOP ;  /* 0x0000000000007918 */ /* 0x000fc80000000000 */
[----:B----4-:R-:W-:-:S15]  /*08b0*/  DADD R4, R8, -R12 ;  /* 0x0000000008047229 */ /* 0x010fde000000080c */
[----:B------:R-:W-:-:S15]  /*08c0*/  NOP ;  /* 0x0000000000007918 */ /* 0x000fde0000000000 */
[----:B------:R-:W-:-:S15]  /*08d0*/  NOP ;  /* 0x0000000000007918 */ /* 0x000fde0000000000 */
[----:B------:R-:W-:-:S15]  /*08e0*/  NOP ;  /* 0x0000000000007918 */ /* 0x000fde0000000000 */
[----:B------:R-:W-:-:S04]  /*08f0*/  NOP ;  /* 0x0000000000007918 */ /* 0x000fc80000000000 */
[----:B-----5:R-:W0:-:S15]  /*0900*/  DSETP.GEU.AND P2, PT, |R10|, 0.5, PT ;  /* 0x3fe000000a00742a */ /* 0x020e1e0003f4e200 */
        /* <DEDUP_REMOVED lines=15> */
[----:B0-----:R-:W-:Y:S01]  /*0a00*/  IMAD.U32 R9, RZ, RZ, UR12 ;  /* 0x0000000cff097e24 */ /* 0x001fe2000f8e00ff */
[----:B------:R-:W-:Y:S01]  /*0a10*/  @!P3 LEA R8, P5, R0, UR6, 0x3 ;  /* 0x000000060008bc11 */ /* 0x000fe2000f8a18ff */
[----:B------:R-:W-:-:S04]  /*0a20*/  IMAD.U32 R10, RZ, RZ, UR12 ;  /* 0x0000000cff0a7e24 */ /* 0x000fc8000f8e00ff */
[----:B------:R-:W-:-:S15]  /*0a30*/  @!P1 IMAD.SHL.U32 R10, R10, 0x8, RZ ;  /* 0x000000080a0a9824 */ /* 0x000fde00078e00ff */
[----:B------:R-:W-:-:S15]  /*0a40*/  NOP ;  /* 0x0000000000007918 */ /* 0x000fde0000000000 */
[----:B------:R-:W-:-:S15]  /*0a50*/  NOP ;  /* 0x0000000000007918 */ /* 0x000fde0000000000 */
[----:B------:R-:W-:-:S11]  /*0a60*/  NOP ;  /* 0x0000000000007918 */ /* 0x000fd60000000000 */
[----:B------:R-:W-:-:S15]  /*0a70*/  DSETP.GEU.AND P2, PT, |R24|, 0.5, PT ;  /* 0x3fe000001800742a */ /* 0x000fde0003f4e200 */
        /* <DEDUP_REMOVED lines=19> */
[----:B0-----:R-:W-:Y:S01]  /*0bb0*/  @P2 DFMA R28, -R4, R24, R20 ;  /* 0x00000018041c222b */ /* 0x001fe20000000114 */
[----:B------:R-:W-:-:S04]  /*0bc0*/  ISETP.GE.U32.AND P2, PT, R0, UR13, PT ;  /* 0x0000000d00007c0c */ /* 0x000fc8000bf46070 */
[----:B------:R-:W-:-:S13]  /*0bd0*/  ISETP.GE.U32.AND.EX P2, PT, R31, UR14, PT, P2 ;  /* 0x0000000e1f007c0c */ /* 0x000fda000bf46120 */
[----:B------:R-:W-:-:S04]  /*0be0*/  @!P2 LEA R6, P6, R0, UR6, 0x3 ;  /* 0x000000060006ac11 */ /* 0x000fc8000f8c18ff */
[C-C-:B------:R-:W-:Y:S02]  /*0bf0*/  @!P2 LEA.HI.X R7, R0.reuse, UR7, R31.reuse, 0x3, P6 ;  /* 0x000000070007ac11 */ /* 0x140fe4000b0f1c1f */
[----:B------:R-:W-:Y:S02]  /*0c00*/  @!P3 LEA R8, P6, R9, R8, 0x3 ;  /* 0x000000080908b211 */ /* 0x000fe400078c18ff */
[C-C-:B------:R-:W-:Y:S02]  /*0c10*/  @!P3 LEA.HI.X R9, R0.reuse, UR7, R31.reuse, 0x3, P5 ;  /* 0x000000070009bc11 */ /* 0x140fe4000a8f1c1f */
[----:B------:R-:W-:Y:S02]  /*0c20*/  @!P1 LEA R11, P5, R0, UR6, 0x3 ;  /* 0x00000006000b9c11 */ /* 0x000fe4000f8a18ff */
[----:B------:R-:W-:Y:S02]  /*0c30*/  @!P3 LEA.HI.X R9, R14, R9, RZ, 0x3, P6 ;  /* 0x000000090e09b211 */ /* 0x000fe400030f1cff */
[----:B------:R-:W-:-:S02]  /*0c40*/  @!P1 LEA.HI.X R14, R0, UR7, R31, 0x3, P5 ;  /* 0x00000007000e9c11 */ /* 0x000fc4000a8f1c1f */
[----:B------:R-:W-:Y:S02]  /*0c50*/  @!P1 IADD3 R10, P5, P6, R10, R11, R10 ;  /* 0x0000000b0a0a9210 */ /* 0x000fe40007ebe00a */
[----:B------:R-:W-:Y:S01]  /*0c60*/  @!P1 SHF.R.U32.HI R11, RZ, 0x1d, R15 ;  /* 0x0000001dff0b9819 */ /* 0x000fe2000001160f */
[----:B------:R0:W-:Y:S03]  /*0c70*/  @!P2 STG.E.64 desc[UR16][R6.64], R2 ;  /* 0x000000020600a986 */ /* 0x0001e6000c101b10 */
[----:B------:R-:W-:Y:S01]  /*0c80*/  @!P1 IADD3.X R11, PT, PT, R11, R14, R11, P5, P6 ;  /* 0x0000000e0b0b9210 */ /* 0x000fe20002fec40b */
[----:B------:R0:W-:-:S15]  /*0c90*/  @!P3 STG.E.64 desc[UR16][R8.64], R12 ;  /* 0x0000000c0800b986 */ /* 0x0001de000c101b10 */
[----:B------:R-:W-:-:S08]  /*0ca0*/  NOP ;  /* 0x0000000000007918 */ /* 0x000fd00000000000 */
[----:B------:R-:W-:-:S15]  /*0cb0*/  DSETP.GEU.AND P4, PT, |R36|, 0.5, PT ;  /* 0x3fe000002400742a */ /* 0x000fde0003f8e200 */
        /* <DEDUP_REMOVED lines=19> */
[----:B-1----:R-:W1:Y:S02]  /*0df0*/  @P4 DFMA R32, -R4, R36, R16 ;  /* 0x000000240420422b */ /* 0x002e640000000110 */
[----:B-1----:R0:W-:Y:S01]  /*0e00*/  @!P1 STG.E.64 desc[UR16][R10.64], R32 ;  /* 0x000000200a009986 */ /* 0x0021e2000c101b10 */
        /* <DEDUP_REMOVED lines=12> */
.L_x_248:
[----:B------:R-:W-:Y:S05]  /*0ed0*/  BSYNC.RECONVERGENT B0 ;  /* 0x0000000000007941 */ /* 0x000fea0003800200 */
.L_x_247:
[----:B------:R-:W-:-:S04]  /*0ee0*/  ULEA UR4, UP0, UR12, UR4, 0x2 ;  /* 0x000000040c047291 */ /* 0x000fc8000f8010ff */
[----:B------:R-:W-:Y:S02]  /*0ef0*/  UIADD3.X UR5, UPT, UPT, URZ, UR5, URZ, UP0, !UPT ;  /* 0x00000005ff057290 */ /* 0x000fe400087fe4ff */
[----:B------:R-:W-:-:S04]  /*0f00*/  UISETP.GE.U32.AND UP0, UPT, UR4, UR13, UPT ;  /* 0x0000000d0400728c */ /* 0x000fc8000bf06070 */
[----:B------:R-:W-:-:S09]  /*0f10*/  UISETP.GE.U32.AND.EX UP0, UPT, UR5, UR14, UPT, UP0 ;  /* 0x0000000e0500728c */ /* 0x000fd2000bf06100 */
[----:B------:R-:W-:Y:S05]  /*0f20*/  BRA.U !UP0, `(.L_x_249) ;  /* 0xfffffff108c07547 */ /* 0x000fea000b83ffff */
[----:B------:R-:W-:Y:S05]  /*0f30*/  EXIT ;  /* 0x000000000000794d */ /* 0x000fea0003800000 */
.L_x_246:
[----:B------:R-:W0:Y:S02]  /*0f40*/  S2R R29, SR_TID.X ;  /* 0x00000000001d7919 */ /* 0x000e240000002100 */
[----:B0-----:R-:W-:-:S03]  /*0f50*/  IMAD.WIDE.U32 R2, R29, 0x4, RZ ;  /* 0x000000041d027825 */ /* 0x001fc600078e00ff */
[----:B------:R-:W-:-:S04]  /*0f60*/  ISETP.GE.U32.AND P0, PT, R2, UR15, PT ;  /* 0x0000000f02007c0c */ /* 0x000fc8000bf06070 */
[----:B------:R-:W-:-:S13]  /*0f70*/  ISETP.GE.AND.EX P0, PT, R3, UR4, PT, P0 ;  /* 0x0000000403007c0c */ /* 0x000fda000bf06300 */
[----:B------:R-:W-:Y:S05]  /*0f80*/  @P0 EXIT ;  /* 0x000000000000094d */ /* 0x000fea0003800000 */
[----:B------:R-:W-:Y:S01]  /*0f90*/  IMAD.MOV.U32 R0, RZ, RZ, RZ ;  /* 0x000000ffff007224 */ /* 0x000fe200078e00ff */
[----:B------:R-:W0:Y:S06]  /*0fa0*/  LDCU UR5, c[0x0][0x360] ;  /* 0x00006c00ff0577ac */ /* 0x000e2c0008000800 */
.L_x_250:
[C---:B------:R-:W-:Y:S01]  /*0fb0*/  IMAD.SHL.U32 R20, R29.reuse, 0x20, RZ ;  /* 0x000000201d147824 */ /* 0x040fe200078e00ff */
[----:B------:R-:W-:-:S04]  /*0fc0*/  SHF.L.U64.HI R6, R29, 0x5, R0 ;  /* 0x000000051d067819 */ /* 0x000fc80000010200 */
[C---:B-1----:R-:W-:Y:S02]  /*0fd0*/  IADD3 R2, P0, PT, R20.reuse, UR6, RZ ;  /* 0x0000000614027c10 */ /* 0x042fe4000ff1e0ff */
[C---:B------:R-:W-:Y:S02]  /*0fe0*/  IADD3 R4, P1, PT, R20.reuse, UR8, RZ ;  /* 0x0000000814047c10 */ /* 0x040fe4000ff3e0ff */
[----:B------:R-:W-:Y:S02]  /*0ff0*/  IADD3 R20, P2, PT, R20, UR10, RZ ;  /* 0x0000000a14147c10 */ /* 0x000fe4000ff5e0ff */
[C---:B------:R-:W-:Y:S02]  /*1000*/  IADD3.X R5, PT, PT, R6.reuse, UR9, RZ, P1, !PT ;  /* 0x0000000906057c10 */ /* 0x040fe40008ffe4ff */
[C---:B------:R-:W-:Y:S02]  /*1010*/  IADD3.X R21, PT, PT, R6.reuse, UR11, RZ, P2, !PT ;  /* 0x0000000b06157c10 */ /* 0x040fe400097fe4ff */
[----:B------:R-:W-:-:S02]  /*1020*/  IADD3.X R3, PT, PT, R6, UR7, RZ, P0, !PT ;  /* 0x0000000706037c10 */ /* 0x000fc400087fe4ff */
[----:B------:R-:W2:Y:S04]  /*1030*/  LDG.E.ENL2.256 R8, R4, desc[UR16][R4.64] ;  /* 0xfe0000100404797e */ /* 0x000ea80008121908 */
[----:B------:R-:W2:Y:S04]  /*1040*/  LDG.E.ENL2.256 R12, R24, desc[UR16][R2.64] ;  /* 0xfe0000100218797e */ /* 0x000ea8000812190c */
[----:B------:R-:W3:Y:S01]  /*1050*/  LDG.E.ENL2.256 R20, R16, desc[UR16][R20.64] ;  /* 0xfe0000101410797e */ /* 0x000ee20008121914 */
[----:B--2---:R-:W-:-:S15]  /*1060*/  DADD R30, -R24, R4 ;  /* 0x00000000181e7229 */ /* 0x004fde0000000104 */
[----:B------:R-:W-:-:S15]  /*1070*/  NOP ;  /* 0x0000000000007918 */ /* 0x000fde0000000000 */
[----:B------:R-:W-:-:S15]  /*1080*/  NOP ;  /* 0x0000000000007918 */ /* 0x000fde0000000000 */
[----:B------:R-:W-:-:S15]  /*1090*/  NOP ;  /* 0x0000000000007918 */ /* 0x000fde0000000000 */
[----:B------:R-:W-:-:S04]  /*10a0*/  NOP ;  /* 0x0000000000007918 */ /* 0x000fc80000000000 */
[----:B---3--:R-:W1:-:S15]  /*10b0*/  DSETP.GEU.AND P0, PT, |R16|, 0.5, PT ;  /* 0x3fe000001000742a */ /* 0x008e5e0003f0e200 */
        /* <DEDUP_REMOVED lines=14> */
[----:B-1----:R-:W-:-:S15]  /*11a0*/  @P0 DFMA R24, -R30, R16, R4 ;  /* 0x000000101e18022b */ /* 0x002fde0000000104 */
        /* <DEDUP_REMOVED lines=9> */
[----:B------:R-:W1:-:S15]  /*1240*/  DSETP.GEU.AND P0, PT, |R18|, 0.5, PT ;  /* 0x3fe000001200742a */ /* 0x000e5e0003f0e200 */
        /* <DEDUP_REMOVED lines=39> */
[----:B-1----:R1:W-:Y:S01]  /*14c0*/  @P0 DFMA R12, -R4, R20, R8 ;  /* 0x00000014040c022b */ /* 0x0023e20000000108 */
[----:B0-----:R-:W-:-:S05]  /*14d0*/  IADD3 R29, P0, PT, R29, UR5, RZ ;  /* 0x000000051d1d7c10 */ /* 0x001fca000ff1e0ff */
[C---:B-1----:R-:W-:Y:S02]  /*14e0*/  IMAD.SHL.U32 R4, R29.reuse, 0x4, RZ ;  /* 0x000000041d047824 */ /* 0x042fe400078e00ff */
[----:B------:R-:W-:Y:S01]  /*14f0*/  IMAD.X R0, RZ, RZ, R0, P0 ;  /* 0x000000ffff007224 */ /* 0x000fe200000e0600 */
[----:B------:R-:W-:-:S04]  /*1500*/  LOP3.LUT P0, RZ, R29, 0xffffc000, RZ, 0xc0, !PT ;  /* 0xffffc0001dff7812 */ /* 0x000fc8000780c0ff */
[----:B------:R-:W-:-:S15]  /*1510*/  LOP3.LUT P0, RZ, R0, 0x3fffffff, RZ, 0xc0, P0 ;  /* 0x3fffffff00ff7812 */ /* 0x000fde000000c0ff */
[----:B------:R-:W-:-:S15]  /*1520*/  NOP ;  /* 0x0000000000007918 */ /* 0x000fde0000000000 */
[----:B------:R-:W-:-:S15]  /*1530*/  NOP ;  /* 0x0000000000007918 */ /* 0x000fde0000000000 */
[----:B------:R-:W-:-:S06]  /*1540*/  NOP ;  /* 0x0000000000007918 */ /* 0x000fcc0000000000 */
[----:B------:R-:W-:-:S15]  /*1550*/  DADD R6, -R14, R10 ;  /* 0x000000000e067229 */ /* 0x000fde000000010a */
        /* <DEDUP_REMOVED lines=19> */
[----:B0-----:R-:W0:Y:S01]  /*1690*/  @P1 DFMA R14, -R6, R22, R10 ;  /* 0x00000016060e122b */ /* 0x001e22000000010a */
[----:B------:R-:W-:Y:S01]  /*16a0*/  ISETP.LT.U32.AND P1, PT, R4, UR15, PT ;  /* 0x0000000f04007c0c */ /* 0x000fe2000bf21070 */
[----:B0-----:R1:W-:Y:S01]  /*16b0*/  STG.E.ENL2.256 desc[UR16][R2.64], R24, R12 ;  /* 0xf8000018020c797f */ /* 0x0013e2000f121810 */
[----:B------:R-:W-:-:S04]  /*16c0*/  SHF.L.U64.HI R4, R29, 0x2, R0 ;  /* 0x000000021d047819 */ /* 0x000fc80000010200 */
[----:B------:R-:W-:-:S13]  /*16d0*/  ISETP.LT.AND.EX P1, PT, R4, UR4, PT, P1 ;  /* 0x0000000404007c0c */ /* 0x000fda000bf21310 */
[----:B------:R-:W-:Y:S05]  /*16e0*/  @!P0 BRA P1, `(.L_x_250) ;  /* 0xfffffff800308947 */ /* 0x000fea000083ffff */
[----:B------:R-:W-:Y:S05]  /*16f0*/  EXIT ;  /* 0x000000000000794d */ /* 0x000fea0003800000 */
.L_x_251:
        /* <DEDUP_REMOVED lines=16> */
.L_x_341:


//--------------------- .text._ZN2at6native52_GLOBAL__N__ff984223_19_ForeachTernaryOp_cu_5285c63625multi_tensor_apply_kernelINS1_18TensorListMetadataILi4EEENS1_20TernaryOpListFunctorIN3c108BFloat16ELi4ELi3ELi3EEEJNS0_11LerpFunctorIfEEEEEvT_T0_DpT1_ --------------------------
	.section	.text._ZN2at6native52_GLOBAL__N__ff984223_19_ForeachTernaryOp_cu_5285c63625multi_tensor_apply_kernelINS1_18TensorListMetadataILi4EEENS1_20TernaryOpListFunctorIN3c108BFloat16ELi4ELi3ELi3EEEJNS0_11LerpFunctorIfEEEEEvT_T0_DpT1_,"ax",@progbits
	.align	128
.text._ZN2at6native52_GLOBAL__N__ff984223_19_ForeachTernaryOp_cu_5285c63625multi_tensor_apply_kernelINS1_18TensorListMetadataILi4EEENS1_20TernaryOpListFunctorIN3c108BFloat16ELi4ELi3ELi3EEEJNS0_11LerpFunctorIfEEEEEvT_T0_DpT1_:
        .type           _ZN2at6native52_GLOBAL__N__ff984223_19_ForeachTernaryOp_cu_5285c63625multi_tensor_apply_kernelINS1_18TensorListMetadataILi4EEENS1_20TernaryOpListFunctorIN3c108BFloat16ELi4ELi3ELi3EEEJNS0_11LerpFunctorIfEEEEEvT_T0_DpT1_,@function
        .size           _ZN2at6native52_GLOBAL__N__ff984223_19_ForeachTernaryOp_cu_5285c63625multi_tensor_apply_kernelINS1_18TensorListMetadataILi4EEENS1_20TernaryOpListFunctorIN3c108BFloat16ELi4ELi3ELi3EEEJNS0_11LerpFunctorIfEEEEEvT_T0_DpT1_,(.L_x_342 - _ZN2at6native52_GLOBAL__N__ff984223_19_ForeachTernaryOp_cu_5285c63625multi_tensor_apply_kernelINS1_18TensorListMetadataILi4EEENS1_20TernaryOpListFunctorIN3c108BFloat16ELi4ELi3ELi3EEEJNS0_11LerpFunctorIfEEEEEvT_T0_DpT1_)
        .other          _ZN2at6native52_GLOBAL__N__ff984223_19_ForeachTernaryOp_cu_5285c63625multi_tensor_apply_kernelINS1_18TensorListMetadataILi4EEENS1_20TernaryOpListFunctorIN3c108BFloat16ELi4ELi3ELi3EEEJNS0_11LerpFunctorIfEEEEEvT_T0_DpT1_,@"STO_CUDA_ENTRY STV_DEFAULT"
_ZN2at6native52_GLOBAL__N__ff984223_19_ForeachTernaryOp_cu_5285c63625multi_tensor_apply_kernelINS1_18TensorListMetadataILi4EEENS1_20TernaryOpListFunctorIN3c108BFloat16ELi4ELi3ELi3EEEJNS0_11LerpFunctorIfEEEEEvT_T0_DpT1_:
        /* <DEDUP_REMOVED lines=8> */
[----:B------:R-:W2:Y:S01]  /*0080*/  LDCU.64 UR12, c[0x0][UR6+0x6e0] ;  /* 0x0000dc00060c77ac */ /* 0x000ea20008000a00 */
[----:B------:R-:W3:Y:S01]  /*0090*/  LDCU.64 UR10, c[0x0][UR6+0x5c0] ;  /* 0x0000b800060a77ac */ /* 0x000ee20008000a00 */
[----:B------:R-:W4:Y:S01]  /*00a0*/  LDCU.64 UR8, c[0x0][UR6+0x4a0] ;  /* 0x00009400060877ac */ /* 0x000f220008000a00 */
[----:B------:R-:W5:Y:S01]  /*00b0*/  LDCU.64 UR6, c[0x0][UR6+0x380] ;  /* 0x00007000060677ac */ /* 0x000f620008000a00 */
[----:B0-----:R-:W-:Y:S02]  /*00c0*/  ULOP3.LUT UR17, UR4, 0x3, URZ, 0xc0, !UPT ;  /* 0x0000000304117892 */ /* 0x001fe4000f8ec0ff */
[----:B--2---:R-:W-:Y:S02]  /*00d0*/  UIMAD.WIDE UR12, UR16, 0x20000, UR12 ;  /* 0x00020000100c78a5 */ /* 0x004fe4000f8e020c */
[----:B------:R-:W-:Y:S02]  /*00e0*/  UIMAD.WIDE UR14, UR16, 0x10000, URZ ;  /* 0x00010000100e78a5 */ /* 0x000fe4000f8e02ff */
[----:B---3--:R-:W-:-:S02]  /*00f0*/  UIMAD.WIDE UR10, UR16, 0x20000, UR10 ;  /* 0x00020000100a78a5 */ /* 0x008fc4000f8e020a */
[----:B------:R-:W-:Y:S02]  /*0100*/  ULOP3.LUT UR17, UR17, 0x7, UR12, 0xf8, !UPT ;  /* 0x0000000711117892 */ /* 0x000fe4000f8ef80c */
[----:B----4-:R-:W-:Y:S02]  /*0110*/  UIMAD.WIDE UR8, UR16, 0x20000, UR8 ;  /* 0x00020000100878a5 */ /* 0x010fe4000f8e0208 */
[----:B------:R-:W-:Y:S02]  /*0120*/  ULOP3.LUT UR17, UR17, 0x7, UR10, 0xf8, !UPT ;  /* 0x0000000711117892 */ /* 0x000fe4000f8ef80a */
[----:B-----5:R-:W-:Y:S02]  /*0130*/  UIMAD.WIDE UR6, UR16, 0x20000, UR6 ;  /* 0x00020000100678a5 */ /* 0x020fe4000f8e0206 */
[----:B------:R-:W-:Y:S02]  /*0140*/  ULOP3.LUT UR16, UR17, 0x7, UR8, 0xf8, !UPT ;  /* 0x0000000711107892 */ /* 0x000fe4000f8ef808 */
[----:B------:R-:W-:-:S02]  /*0150*/  UIADD3 UR17, UP1, UPT, UR4, -UR14, URZ ;  /* 0x8000000e04117290 */ /* 0x000fc4000ff3e0ff */
        /* <DEDUP_REMOVED lines=16> */
.L_x_253:
[----:B0-2---:R-:W-:Y:S02]  /*0260*/  IADD3 R4, P1, PT, R23, UR4, RZ ;  /* 0x0000000417047c10 */ /* 0x005fe4000ff3e0ff */
[----:B------:R-:W-:Y:S02]  /*0270*/  PRMT R0, RZ, 0x7610, R0 ;  /* 0x00007610ff007816 */ /* 0x000fe40000000000 */
[C---:B------:R-:W-:Y:S01]  /*0280*/  ISETP.GE.U32.AND P0, PT, R4.reuse, UR15, PT ;  /* 0x0000000f04007c0c */ /* 0x040fe2000bf06070 */
[----:B------:R-:W-:Y:S01]  /*0290*/  IMAD.X R5, RZ, RZ, UR5, P1 ;  /* 0x00000005ff057e24 */ /* 0x000fe200088e06ff */
[----:B-1----:R-:W-:Y:S02]  /*02a0*/  IADD3 R3, P2, PT, R4, UR14, RZ ;  /* 0x0000000e04037c10 */ /* 0x002fe4000ff5e0ff */
[----:B------:R-:W-:Y:S02]  /*02b0*/  PRMT R8, RZ, 0x7610, R8 ;  /* 0x00007610ff087816 */ /* 0x000fe40000000008 */
[----:B------:R-:W-:Y:S01]  /*02c0*/  ISETP.GE.U32.AND.EX P0, PT, R5, UR16, PT, P0 ;  /* 0x0000001005007c0c */ /* 0x000fe2000bf06100 */
[----:B------:R-:W-:Y:S01]  /*02d0*/  IMAD.X R10, RZ, RZ, R5, P2 ;  /* 0x000000ffff0a7224 */ /* 0x000fe200010e0605 */
[----:B------:R-:W-:-:S04]  /*02e0*/  ISETP.GE.U32.AND P1, PT, R3, UR15, PT ;  /* 0x0000000f03007c0c */ /* 0x000fc8000bf26070 */
[----:B------:R-:W-:Y:S02]  /*02f0*/  ISETP.GE.U32.AND.EX P1, PT, R10, UR16, PT, P1 ;  /* 0x000000100a007c0c */ /* 0x000fe4000bf26110 */
[----:B------:R-:W-:-:S05]  /*0300*/  IADD3 R11, P4, PT, R3, UR14, RZ ;  /* 0x0000000e030b7c10 */ /* 0x000fca000ff9e0ff */
[C---:B------:R-:W-:Y:S02]  /*0310*/  @!P0 LEA R12, P2, R4.reuse, UR6, 0x1 ;  /* 0x00000006040c8c11 */ /* 0x040fe4000f8408ff */
[C---:B------:R-:W-:Y:S02]  /*0320*/  @!P0 LEA R18, P3, R4.reuse, UR8, 0x1 ;  /* 0x0000000804128c11 */ /* 0x040fe4000f8608ff */
[C-C-:B------:R-:W-:Y:S02]  /*0330*/  @!P0 LEA.HI.X R13, R4.reuse, UR7, R5.reuse, 0x1, P2 ;  /* 0x00000007040d8c11 */ /* 0x140fe400090f0c05 */
[C---:B------:R-:W-:Y:S02]  /*0340*/  @!P0 LEA R20, P2, R4.reuse, UR10, 0x1 ;  /* 0x0000000a04148c11 */ /* 0x040fe4000f8408ff */
[C-C-:B------:R-:W-:Y:S01]  /*0350*/  @!P0 LEA.HI.X R19, R4.reuse, UR9, R5.reuse, 0x1, P3 ;  /* 0x0000000904138c11 */ /* 0x140fe200098f0c05 */
[----:B------:R-:W-:Y:S01]  /*0360*/  IMAD.X R2, RZ, RZ, R10, P4 ;  /* 0x000000ffff027224 */ /* 0x000fe200020e060a */
[----:B------:R-:W-:Y:S01]  /*0370*/  @!P1 LEA R14, P3, R3, UR6, 0x1 ;  /* 0x00000006030e9c11 */ /* 0x000fe2000f8608ff */
[----:B------:R-:W2:Y:S01]  /*0380*/  @!P0 LDG.E.U16 R8, desc[UR18][R12.64] ;  /* 0x000000120c088981 */ /* 0x000ea2000c1e1500 */
[----:B------:R-:W-:-:S02]  /*0390*/  @!P0 LEA.HI.X R21, R4, UR11, R5, 0x1, P2 ;  /* 0x0000000b04158c11 */ /* 0x000fc400090f0c05 */
[----:B------:R-:W-:Y:S01]  /*03a0*/  PRMT R7, RZ, 0x7610, R7 ;  /* 0x00007610ff077816 */ /* 0x000fe20000000007 */
[----:B------:R0:W3:Y:S01]  /*03b0*/  @!P0 LDG.E.U16 R0, desc[UR18][R18.64] ;  /* 0x0000001212008981 */ /* 0x0000e2000c1e1500 */
[----:B------:R-:W-:Y:S02]  /*03c0*/  ISETP.GE.U32.AND P2, PT, R11, UR15, PT ;  /* 0x0000000f0b007c0c */ /* 0x000fe4000bf46070 */
[----:B------:R-:W-:Y:S02]  /*03d0*/  @!P1 LEA.HI.X R15, R3, UR7, R10, 0x1, P3 ;  /* 0x00000007030f9c11 */ /* 0x000fe400098f0c0a */
[----:B------:R-:W-:Y:S01]  /*03e0*/  IADD3 R9, P4, PT, R11, UR14, RZ ;  /* 0x0000000e0b097c10 */ /* 0x000fe2000ff9e0ff */
[----:B------:R-:W4:Y:S01]  /*03f0*/  @!P0 LDG.E.U16 R7, desc[UR18][R20.64] ;  /* 0x0000001214078981 */ /* 0x000f22000c1e1500 */
[C---:B------:R-:W-:Y:S02]  /*0400*/  @!P1 LEA R16, P3, R3.reuse, UR8, 0x1 ;  /* 0x0000000803109c11 */ /* 0x040fe4000f8608ff */
[----:B------:R-:W-:Y:S01]  /*0410*/  ISETP.GE.U32.AND.EX P2, PT, R2, UR16, PT, P2 ;  /* 0x0000001002007c0c */ /* 0x000fe2000bf46120 */
[----:B------:R-:W-:Y:S01]  /*0420*/  IMAD.X R24, RZ, RZ, R2, P4 ;  /* 0x000000ffff187224 */ /* 0x000fe200020e0602 */
[----:B0-----:R-:W-:-:S02]  /*0430*/  @!P1 LEA R18, P5, R3, UR10, 0x1 ;  /* 0x0000000a03129c11 */ /* 0x001fc4000f8a08ff */
[----:B------:R-:W-:Y:S02]  /*0440*/  @!P1 LEA.HI.X R17, R3, UR9, R10, 0x1, P3 ;  /* 0x0000000903119c11 */ /* 0x000fe400098f0c0a */
[----:B------:R-:W-:Y:S02]  /*0450*/  ISETP.GE.U32.AND P3, PT, R9, UR15, PT ;  /* 0x0000000f09007c0c */ /* 0x000fe4000bf66070 */
[----:B------:R-:W-:Y:S02]  /*0460*/  PRMT R25, RZ, 0x7610, R25 ;  /* 0x00007610ff197816 */ /* 0x000fe40000000019 */
[----:B------:R-:W-:Y:S02]  /*0470*/  PRMT R6, RZ, 0x7610, R6 ;  /* 0x00007610ff067816 */ /* 0x000fe40000000006 */
[----:B------:R-:W-:Y:S02]  /*0480*/  @!P1 LEA.HI.X R19, R3, UR11, R10, 0x1, P5 ;  /* 0x0000000b03139c11 */ /* 0x000fe4000a8f0c0a */
[----:B------:R-:W-:-:S02]  /*0490*/  ISETP.GE.U32.AND.EX P3, PT, R24, UR16, PT, P3 ;  /* 0x0000001018007c0c */ /* 0x000fc4000bf66130 */
[----:B------:R0:W5:Y:S01]  /*04a0*/  @!P1 LDG.E.U16 R6, desc[UR18][R14.64] ;  /* 0x000000120e069981 */ /* 0x000162000c1e1500 */
[----:B------:R-:W-:-:S03]  /*04b0*/  PRMT R22, RZ, 0x7610, R22 ;  /* 0x00007610ff167816 */ /* 0x000fc60000000016 */
[----:B------:R-:W5:Y:S01]  /*04c0*/  @!P1 LDG.E.U16 R25, desc[UR18][R18.64] ;  /* 0x0000001212199981 */ /* 0x000f62000c1e1500 */
[C---:B------:R-:W-:Y:S02]  /*04d0*/  @!P2 LEA R12, P4, R11.reuse, UR6, 0x1 ;  /* 0x000000060b0cac11 */ /* 0x040fe4000f8808ff */
[----:B------:R-:W-:Y:S01]  /*04e0*/  PRMT R27, RZ, 0x7610, R27 ;  /* 0x00007610ff1b7816 */ /* 0x000fe2000000001b */
[----:B------:R1:W5:Y:S01]  /*04f0*/  @!P1 LDG.E.U16 R22, desc[UR18][R16.64] ;  /* 0x0000001210169981 */ /* 0x000362000c1e1500 */
[C---:B0-----:R-:W-:Y:S02]  /*0500*/  @!P2 LEA R14, P5, R11.reuse, UR8, 0x1 ;  /* 0x000000080b0eac11 */ /* 0x041fe4000f8a08ff */
[C-C-:B------:R-:W-:Y:S02]  /*0510*/  @!P2 LEA.HI.X R13, R11.reuse, UR7, R2.reuse, 0x1, P4 ;  /* 0x000000070b0dac11 */ /* 0x140fe4000a0f0c02 */
[----:B------:R-:W-:Y:S02]  /*0520*/  @!P2 LEA.HI.X R15, R11, UR9, R2, 0x1, P5 ;  /* 0x000000090b0fac11 */ /* 0x000fe4000a8f0c02 */
[----:B------:R-:W-:-:S02]  /*0530*/  @!P3 LEA R20, P5, R9, UR10, 0x1 ;  /* 0x0000000a0914bc11 */ /* 0x000fc4000f8a08ff */
[C---:B-1----:R-:W-:Y:S01]  /*0540*/  @!P2 LEA R16, P4, R11.reuse, UR10, 0x1 ;  /* 0x0000000a0b10ac11 */ /* 0x042fe2000f8808ff */
[----:B------:R0:W5:Y:S01]  /*0550*/  @!P2 LDG.E.U16 R27, desc[UR18][R14.64] ;  /* 0x000000120e1ba981 */ /* 0x000162000c1e1500 */
[----:B------:R-:W-:Y:S02]  /*0560*/  PRMT R26, RZ, 0x7610, R26 ;  /* 0x00007610ff1a7816 */ /* 0x000fe4000000001a */
[----:B------:R-:W-:Y:S02]  /*0570*/  @!P2 LEA.HI.X R17, R11, UR11, R2, 0x1, P4 ;  /* 0x0000000b0b11ac11 */ /* 0x000fe4000a0f0c02 */
[----:B------:R-:W-:Y:S02]  /*0580*/  PRMT R28, RZ, 0x7610, R28 ;  /* 0x00007610ff1c7816 */ /* 0x000fe4000000001c */
[----:B------:R-:W-:Y:S01]  /*0590*/  @!P3 LEA.HI.X R21, R9, UR11, R24, 0x1, P5 ;  /* 0x0000000b0915bc11 */ /* 0x000fe2000a8f0c18 */
[----:B------:R1:W5:Y:S01]  /*05a0*/  @!P2 LDG.E.U16 R26, desc[UR18][R12.64] ;  /* 0x000000120c1aa981 */ /* 0x000362000c1e1500 */
[----:B0-----:R-:W-:-:S02]  /*05b0*/  PRMT R14, RZ, 0x7610, R14 ;  /* 0x00007610ff0e7816 */ /* 0x001fc4000000000e */
[C---:B------:R-:W-:Y:S01]  /*05c0*/  @!P3 LEA R18, P4, R9.reuse, UR6, 0x1 ;  /* 0x000000060912bc11 */ /* 0x040fe2000f8808ff */
[----:B------:R-:W5:Y:S03]  /*05d0*/  @!P3 LDG.E.U16 R28, desc[UR18][R20.64] ;  /* 0x00000012141cb981 */ /* 0x000f66000c1e1500 */
[C---:B------:R-:W-:Y:S01]  /*05e0*/  @!P3 LEA.HI.X R19, R9.reuse, UR7, R24, 0x1, P4 ;  /* 0x000000070913bc11 */ /* 0x040fe2000a0f0c18 */
[----:B------:R-:W5:Y:S01]  /*05f0*/  @!P2 LDG.E.U16 R14, desc[UR18][R16.64] ;  /* 0x00000012100ea981 */ /* 0x000f62000c1e1500 */
[----:B-1----:R-:W-:Y:S02]  /*0600*/  @!P3 LEA R12, P4, R9, UR8, 0x1 ;  /* 0x00000008090cbc11 */ /* 0x002fe4000f8808ff */
[----:B------:R-:W-:Y:S02]  /*0610*/  PRMT R29, RZ, 0x7610, R29 ;  /* 0x00007610ff1d7816 */ /* 0x000fe4000000001d */
[----:B------:R-:W-:-:S02]  /*0620*/  PRMT R15, RZ, 0x7610, R15 ;  /* 0x00007610ff0f7816 */ /* 0x000fc4000000000f */
[----:B------:R-:W-:Y:S02]  /*0630*/  @!P3 LEA.HI.X R13, R9, UR9, R24, 0x1, P4 ;  /* 0x00000009090dbc11 */ /* 0x000fe4000a0f0c18 */
[----:B------:R-:W5:Y:S04]  /*0640*/  @!P3 LDG.E.U16 R29, desc[UR18][R18.64] ;  /* 0x00000012121db981 */ /* 0x000f68000c1e1500 */
[----:B------:R4:W5:Y:S01]  /*0650*/  @!P3 LDG.E.U16 R15, desc[UR18][R12.64] ;  /* 0x000000120c0fb981 */ /* 0x000962000c1e1500 */
[----:B------:R-:W-:-:S04]  /*0660*/  ULEA UR4, UP0, UR14, UR4, 0x2 ;  /* 0x000000040e047291 */ /* 0x000fc8000f8010ff */
[----:B------:R-:W-:Y:S02]  /*0670*/  UIADD3.X UR5, UPT, UPT, URZ, UR5, URZ, UP0, !UPT ;  /* 0x00000005ff057290 */ /* 0x000fe400087fe4ff */
[----:B------:R-:W-:-:S04]  /*0680*/  UISETP.GE.U32.AND UP0, UPT, UR4, UR15, UPT ;  /* 0x0000000f0400728c */ /* 0x000fc8000bf06070 */
[----:B------:R-:W-:Y:S01]  /*0690*/  UISETP.GE.U32.AND.EX UP0, UPT, UR5, UR16, UPT, UP0 ;  /* 0x000000100500728c */ /* 0x000fe2000bf06100 */
[----:B----4-:R-:W-:-:S05]  /*06a0*/  IMAD.U32 R13, R7, 0x10000, RZ ;  /* 0x00010000070d7824 */ /* 0x010fca00078e00ff */
[----:B------:R-:W-:Y:S01]  /*06b0*/  FSETP.GEU.FTZ.AND P4, PT, |R13|, 0.5, PT ;  /* 0x3f0000000d00780b */ /* 0x000fe20003f9e200 */
[----:B--2---:R-:W-:Y:S02]  /*06c0*/  IMAD.U32 R16, R8, 0x10000, RZ ;  /* 0x0001000008107824 */ /* 0x004fe400078e00ff */
[----:B---3--:R-:W-:-:S04]  /*06d0*/  IMAD.U32 R17, R0, 0x10000, RZ ;  /* 0x0001000000117824 */ /* 0x008fc800078e00ff */
[----:B------:R-:W-:Y:S01]  /*06e0*/  FADD.FTZ R7, -R16, R17 ;  /* 0x0000001110077221 */ /* 0x000fe20000010100 */
[----:B-----5:R-:W-:Y:S02]  /*06f0*/  IMAD.U32 R25, R25, 0x10000, RZ ;  /* 0x0001000019197824 */ /* 0x020fe400078e00ff */
[----:B------:R-:W-:-:S03]  /*0700*/  IMAD.U32 R8, R6, 0x10000, RZ ;  /* 0x0001000006087824 */ /* 0x000fc600078e00ff */
[----:B------:R-:W-:Y:S01]  /*0710*/  FSETP.GEU.FTZ.AND P6, PT, |R25|, 0.5, PT ;  /* 0x3f0000001900780b */ /* 0x000fe20003fde200 */
[C---:B------:R-:W-:Y:S01]  /*0720*/  @P4 FADD.FTZ R6, -R13.reuse, 1 ;  /* 0x3f8000000d064421 */ /* 0x040fe20000010100 */
[----:B------:R-:W-:Y:S02]  /*0730*/  IMAD.U32 R22, R22, 0x10000, RZ ;  /* 0x0001000016167824 */ /* 0x000fe400078e00ff */
[----:B------:R-:W-:Y:S01]  /*0740*/  @!P4 FFMA.FTZ R0, R13, R7, R16 ;  /* 0x000000070d00c223 */ /* 0x000fe20000010010 */
[----:B------:R-:W-:Y:S01]  /*0750*/  @P4 FFMA.FTZ R0, -R7, R6, R17 ;  /* 0x0000000607004223 */ /* 0x000fe20000010111 */
[----:B------:R-:W-:-:S07]  /*0760*/  FADD.FTZ R7, -R8, R22 ;  /* 0x0000001608077221 */ /* 0x000fce0000010100 */
[C---:B------:R-:W-:Y:S01]  /*0770*/  @!P6 FFMA.FTZ R8, R25.reuse, R7, R8 ;  /* 0x000000071908e223 */ /* 0x040fe20000010008 */
[----:B------:R-:W-:-:S04]  /*0780*/  @P6 FADD.FTZ R25, -R25, 1 ;  /* 0x3f80000019196421 */ /* 0x000fc80000010100 */
[----:B------:R-:W-:Y:S01]  /*0790*/  @P6 FFMA.FTZ R8, -R7, R25, R22 ;  /* 0x0000001907086223 */ /* 0x000fe20000010116 */
[----:B------:R-:W-:Y:S02]  /*07a0*/  IMAD.U32 R28, R28, 0x10000, RZ ;  /* 0x000100001c1c7824 */ /* 0x000fe400078e00ff */
[----:B------:R-:W-:-:S03]  /*07b0*/  IMAD.U32 R14, R14, 0x10000, RZ ;  /* 0x000100000e0e7824 */ /* 0x000fc600078e00ff */
[----:B------:R-:W-:Y:S02]  /*07c0*/  FSETP.GEU.FTZ.AND P6, PT, |R28|, 0.5, PT ;  /* 0x3f0000001c00780b */ /* 0x000fe40003fde200 */
[----:B------:R-:W-:Y:S01]  /*07d0*/  FSETP.GEU.FTZ.AND P4, PT, |R14|, 0.5, PT ;  /* 0x3f0000000e00780b */ /* 0x000fe20003f9e200 */
[----:B------:R-:W-:Y:S01]  /*07e0*/  IMAD.U32 R13, R26, 0x10000, RZ ;  /* 0x000100001a0d7824 */ /* 0x000fe200078e00ff */
[C---:B------:R-:W-:Y:S01]  /*07f0*/  @!P0 LEA R6, P5, R4.reuse, UR12, 0x1 ;  /* 0x0000000c04068c11 */ /* 0x040fe2000f8a08ff */
[----:B------:R-:W-:Y:S02]  /*0800*/  IMAD.U32 R12, R27, 0x10000, RZ ;  /* 0x000100001b0c7824 */ /* 0x000fe400078e00ff */
[----:B------:R-:W-:Y:S01]  /*0810*/  IMAD.U32 R29, R29, 0x10000, RZ ;  /* 0x000100001d1d7824 */ /* 0x000fe200078e00ff */
[----:B------:R-:W-:Y:S01]  /*0820*/  @!P0 LEA.HI.X R7, R4, UR13, R5, 0x1, P5 ;  /* 0x0000000d04078c11 */ /* 0x000fe2000a8f0c05 */
[----:B------:R-:W-:Y:S02]  /*0830*/  IMAD.U32 R15, R15, 0x10000, RZ ;  /* 0x000100000f0f7824 */ /* 0x000fe400078e00ff */
[----:B------:R-:W-:Y:S01]  /*0840*/  FADD.FTZ R17, -R13, R12 ;  /* 0x0000000c0d117221 */ /* 0x000fe20000010100 */
[----:B------:R-:W-:Y:S01]  /*0850*/  @!P1 LEA R4, P5, R3, UR12, 0x1 ;  /* 0x0000000c03049c11 */ /* 0x000fe2000f8a08ff */
[----:B------:R-:W-:-:S02]  /*0860*/  FADD.FTZ R18, -R29, R15 ;  /* 0x0000000f1d127221 */ /* 0x000fc40000010100 */
[C---:B------:R-:W-:Y:S01]  /*0870*/  @!P4 FFMA.FTZ R16, R14.reuse, R17, R13 ;  /* 0x000000110e10c223 */ /* 0x040fe2000001000d */
[----:B------:R-:W-:Y:S01]  /*0880*/  @!P1 LEA.HI.X R5, R3, UR13, R10, 0x1, P5 ;  /* 0x0000000d03059c11 */ /* 0x000fe2000a8f0c0a */
[----:B------:R-:W-:Y:S01]  /*0890*/  @P4 FADD.FTZ R14, -R14, 1 ;  /* 0x3f8000000e0e4421 */ /* 0x000fe20000010100 */
[C---:B------:R-:W-:Y:S01]  /*08a0*/  @!P6 FFMA.FTZ R3, R28.reuse, R18, R29 ;  /* 0x000000121c03e223 */ /* 0x040fe2000001001d */
[----:B------:R-:W-:Y:S02]  /*08b0*/  @P6 FADD.FTZ R28, -R28, 1 ;  /* 0x3f8000001c1c6421 */ /* 0x000fe40000010100 */
[----:B------:R-:W-:Y:S01]  /*08c0*/  @P4 FFMA.FTZ R16, -R17, R14, R12 ;  /* 0x0000000e11104223 */ /* 0x000fe2000001010c */
[----:B------:R-:W-:Y:S01]  /*08d0*/  @!P2 LEA R10, P4, R11, UR12, 0x1 ;  /* 0x0000000c0b0aac11 */ /* 0x000fe2000f8808ff */
[----:B------:R-:W-:Y:S01]  /*08e0*/  @P6 FFMA.FTZ R3, -R18, R28, R15 ;  /* 0x0000001c12036223 */ /* 0x000fe2000001010f */
[----:B------:R-:W-:Y:S02]  /*08f0*/  @!P3 LEA R12, P5, R9, UR12, 0x1 ;  /* 0x0000000c090cbc11 */ /* 0x000fe4000f8a08ff */
[----:B------:R-:W-:-:S02]  /*0900*/  F2FP.BF16.F32.PACK_AB R0, RZ, R0 ;  /* 0x00000000ff00723e */ /* 0x000fc400000010ff */
[----:B------:R-:W-:Y:S02]  /*0910*/  F2FP.BF16.F32.PACK_AB R8, RZ, R8 ;  /* 0x00000008ff08723e */ /* 0x000fe400000010ff */
[----:B------:R-:W-:Y:S02]  /*0920*/  @!P2 LEA.HI.X R11, R11, UR13, R2, 0x1, P4 ;  /* 0x0000000d0b0bac11 */ /* 0x000fe4000a0f0c02 */
        /* <DEDUP_REMOVED lines=9> */
.L_x_252:
[----:B------:R-:W0:Y:S02]  /*09c0*/  S2R R5, SR_TID.X ;  /* 0x0000000000057919 */ /* 0x000e240000002100 */
[----:B0-----:R-:W-:-:S03]  /*09d0*/  IMAD.WIDE.U32 R2, R5, 0x4, RZ ;  /* 0x0000000405027825 */ /* 0x001fc600078e00ff */
[----:B------:R-:W-:-:S04]  /*09e0*/  ISETP.GE.U32.AND P0, PT, R2, UR17, PT ;  /* 0x0000001102007c0c */ /* 0x000fc8000bf06070 */
[----:B------:R-:W-:-:S13]  /*09f0*/  ISETP.GE.AND.EX P0, PT, R3, UR4, PT, P0 ;  /* 0x0000000403007c0c */ /* 0x000fda000bf06300 */
[----:B------:R-:W-:Y:S05]  /*0a00*/  @P0 EXIT ;  /* 0x000000000000094d */ /* 0x000fea0003800000 */
[----:B------:R-:W-:Y:S01]  /*0a10*/  IMAD.MOV.U32 R0, RZ, RZ, RZ ;  /* 0x000000ffff007224 */ /* 0x000fe200078e00ff */
[----:B------:R-:W0:Y:S06]  /*0a20*/  LDCU UR5, c[0x0][0x360] ;  /* 0x00006c00ff0577ac */ /* 0x000e2c0008000800 */
.L_x_254:
[C---:B------:R-:W-:Y:S01]  /*0a30*/  IMAD.SHL.U32 R4, R5.reuse, 0x8, RZ ;  /* 0x0000000805047824 */ /* 0x040fe200078e00ff */
[----:B------:R-:W-:-:S04]  /*0a40*/  SHF.L.U64.HI R18, R5, 0x3, R0 ;  /* 0x0000000305127819 */ /* 0x000fc80000010200 */
[C---:B------:R-:W-:Y:S02]  /*0a50*/  IADD3 R12, P0, PT, R4.reuse, UR6, RZ ;  /* 0x00000006040c7c10 */ /* 0x040fe4000ff1e0ff */
[----:B------:R-:W-:Y:S02]  /*0a60*/  IADD3 R14, P1, PT, R4, UR8, RZ ;  /* 0x00000008040e7c10 */ /* 0x000fe4000ff3e0ff */
[----:B------:R-:W-:Y:S02]  /*0a70*/  IADD3.X R13, PT, PT, R18, UR7, RZ, P0, !PT ;  /* 0x00000007120d7c10 */ /* 0x000fe400087fe4ff */
[----:B------:R-:W-:Y:S02]  /*0a80*/  IADD3 R2, P0, PT, R4, UR10, RZ ;  /* 0x0000000a04027c10 */ /* 0x000fe4000ff1e0ff */
[C---:B------:R-:W-:Y:S02]  /*0a90*/  IADD3.X R15, PT, PT, R18.reuse, UR9, RZ, P1, !PT ;  /* 0x00000009120f7c10 */ /* 0x040fe40008ffe4ff */
[----:B------:R-:W-:Y:S01]  /*0aa0*/  IADD3.X R3, PT, PT, R18, UR11, RZ, P0, !PT ;  /* 0x0000000b12037c10 */ /* 0x000fe200087fe4ff */
[----:B------:R-:W2:Y:S04]  /*0ab0*/  LDG.E.64 R12, desc[UR18][R12.64] ;  /* 0x000000120c0c7981 */ /* 0x000ea8000c1e1b00 */
[----:B------:R-:W3:Y:S04]  /*0ac0*/  LDG.E.64 R8, desc[UR18][R14.64] ;  /* 0x000000120e087981 */ /* 0x000ee8000c1e1b00 */
[----:B------:R-:W4:Y:S01]  /*0ad0*/  LDG.E.64 R2, desc[UR18][R2.64] ;  /* 0x0000001202027981 */ /* 0x000f22000c1e1b00 */
[C---:B--2---:R-:W-:Y:S01]  /*0ae0*/  IMAD.U32 R7, R12.reuse, 0x10000, RZ ;  /* 0x000100000c077824 */ /* 0x044fe200078e00ff */
[----:B------:R-:W-:Y:S01]  /*0af0*/  PRMT R11, R12, 0x7632, R11 ;  /* 0x000076320c0b7816 */ /* 0x000fe2000000000b */
[C---:B------:R-:W-:Y:S01]  /*0b00*/  IMAD.U32 R10, R13.reuse, 0x10000, RZ ;  /* 0x000100000d0a7824 */ /* 0x040fe200078e00ff */
[----:B------:R-:W-:Y:S01]  /*0b10*/  PRMT R16, R13, 0x7632, R16 ;  /* 0x000076320d107816 */ /* 0x000fe20000000010 */
[C---:B---3--:R-:W-:Y:S01]  /*0b20*/  IMAD.U32 R6, R8.reuse, 0x10000, RZ ;  /* 0x0001000008067824 */ /* 0x048fe200078e00ff */
[C---:B------:R-:W-:Y:S01]  /*0b30*/  PRMT R17, R9.reuse, 0x7632, R17 ;  /* 0x0000763209117816 */ /* 0x040fe20000000011 */
[----:B------:R-:W-:Y:S01]  /*0b40*/  IMAD.U32 R9, R9, 0x10000, RZ ;  /* 0x0001000009097824 */ /* 0x000fe200078e00ff */
[----:B------:R-:W-:Y:S01]  /*0b50*/  PRMT R8, R8, 0x7632, R8 ;  /* 0x0000763208087816 */ /* 0x000fe20000000008 */
[C---:B----4-:R-:W-:Y:S01]  /*0b60*/  IMAD.U32 R20, R2.reuse, 0x10000, RZ ;  /* 0x0001000002147824 */ /* 0x050fe200078e00ff */
[----:B------:R-:W-:Y:S01]  /*0b70*/  PRMT R12, R2, 0x7632, R12 ;  /* 0x00007632020c7816 */ /* 0x000fe2000000000c */
[C---:B------:R-:W-:Y:S01]  /*0b80*/  IMAD.U32 R15, R3.reuse, 0x10000, RZ ;  /* 0x00010000030f7824 */ /* 0x040fe200078e00ff */
[----:B------:R-:W-:Y:S01]  /*0b90*/  PRMT R2, R3, 0x7632, R2 ;  /* 0x0000763203027816 */ /* 0x000fe20000000002 */
[----:B------:R-:W-:Y:S01]  /*0ba0*/  IMAD.U32 R21, R16, 0x10000, RZ ;  /* 0x0001000010157824 */ /* 0x000fe200078e00ff */
[----:B------:R-:W-:Y:S01]  /*0bb0*/  FSETP.GEU.FTZ.AND P0, PT, |R20|, 0.5, PT ;  /* 0x3f0000001400780b */ /* 0x000fe20003f1e200 */
[----:B------:R-:W-:Y:S01]  /*0bc0*/  IMAD.U32 R19, R12, 0x10000, RZ ;  /* 0x000100000c137824 */ /* 0x000fe200078e00ff */
[----:B------:R-:W-:Y:S01]  /*0bd0*/  FSETP.GEU.FTZ.AND P2, PT, |R15|, 0.5, PT ;  /* 0x3f0000000f00780b */ /* 0x000fe20003f5e200 */
[----:B------:R-:W-:-:S02]  /*0be0*/  IMAD.U32 R2, R2, 0x10000, RZ ;  /* 0x0001000002027824 */ /* 0x000fc400078e00ff */
[----:B------:R-:W-:Y:S01]  /*0bf0*/  FADD.FTZ R3, -R7, R6 ;  /* 0x0000000607037221 */ /* 0x000fe20000010100 */
[----:B------:R-:W-:Y:S01]  /*0c00*/  IMAD.U32 R26, R17, 0x10000, RZ ;  /* 0x00010000111a7824 */ /* 0x000fe200078e00ff */
[----:B------:R-:W-:Y:S01]  /*0c10*/  FSETP.GEU.FTZ.AND P1, PT, |R19|, 0.5, PT ;  /* 0x3f0000001300780b */ /* 0x000fe20003f3e200 */
[----:B------:R-:W-:Y:S01]  /*0c20*/  IMAD.U32 R24, R8, 0x10000, RZ ;  /* 0x0001000008187824 */ /* 0x000fe200078e00ff */
[----:B------:R-:W-:Y:S01]  /*0c30*/  FSETP.GEU.FTZ.AND P3, PT, |R2|, 0.5, PT ;  /* 0x3f0000000200780b */ /* 0x000fe20003f7e200 */
[----:B------:R-:W-:Y:S01]  /*0c40*/  FADD.FTZ R17, -R21, R26 ;  /* 0x0000001a15117221 */ /* 0x000fe20000010100 */
[----:B------:R-:W-:Y:S02]  /*0c50*/  IMAD.U32 R22, R11, 0x10000, RZ ;  /* 0x000100000b167824 */ /* 0x000fe400078e00ff */
[----:B------:R-:W-:Y:S01]  /*0c60*/  FADD.FTZ R14, -R10, R9 ;  /* 0x000000090a0e7221 */ /* 0x000fe20000010100 */
[C---:B------:R-:W-:Y:S01]  /*0c70*/  @P0 FADD.FTZ R8, -R20.reuse, 1 ;  /* 0x3f80000014080421 */ /* 0x040fe20000010100 */
[----:B------:R-:W-:Y:S01]  /*0c80*/  @!P0 FFMA.FTZ R7, R20, R3, R7 ;  /* 0x0000000314078223 */ /* 0x000fe20000010007 */
[----:B------:R-:W-:Y:S01]  /*0c90*/  FADD.FTZ R11, -R22, R24 ;  /* 0x00000018160b7221 */ /* 0x000fe20000010100 */
[----:B------:R-:W-:Y:S01]  /*0ca0*/  @!P2 FFMA.FTZ R13, R15, R14, R10 ;  /* 0x0000000e0f0da223 */ /* 0x000fe2000001000a */
[----:B------:R-:W-:Y:S01]  /*0cb0*/  @P0 FFMA.FTZ R7, -R3, R8, R6 ;  /* 0x0000000803070223 */ /* 0x000fe20000010106 */
[----:B------:R-:W-:Y:S01]  /*0cc0*/  @P2 FADD.FTZ R15, -R15, 1 ;  /* 0x3f8000000f0f2421 */ /* 0x000fe20000010100 */
[C---:B------:R-:W-:Y:S01]  /*0cd0*/  @P1 FADD.FTZ R12, -R19.reuse, 1 ;  /* 0x3f800000130c1421 */ /* 0x040fe20000010100 */
[----:B------:R-:W-:Y:S01]  /*0ce0*/  @!P1 FFMA.FTZ R10, R19, R11, R22 ;  /* 0x0000000b130a9223 */ /* 0x000fe20000010016 */
[C---:B------:R-:W-:Y:S01]  /*0cf0*/  @!P3 FFMA.FTZ R16, R2.reuse, R17, R21 ;  /* 0x000000110210b223 */ /* 0x040fe20000010015 */
[----:B------:R-:W-:Y:S01]  /*0d00*/  @P3 FADD.FTZ R2, -R2, 1 ;  /* 0x3f80000002023421 */ /* 0x000fe20000010100 */
[----:B------:R-:W-:Y:S01]  /*0d10*/  @P2 FFMA.FTZ R13, -R14, R15, R9 ;  /* 0x0000000f0e0d2223 */ /* 0x000fe20000010109 */
[----:B------:R-:W-:-:S02]  /*0d20*/  @P1 FFMA.FTZ R10, -R11, R12, R24 ;  /* 0x0000000c0b0a1223 */ /* 0x000fc40000010118 */
[----:B------:R-:W-:Y:S01]  /*0d30*/  @P3 FFMA.FTZ R16, -R17, R2, R26 ;  /* 0x0000000211103223 */ /* 0x000fe2000001011a */
[----:B------:R-:W-:Y:S02]  /*0d40*/  IADD3 R2, P0, PT, R4, UR12, RZ ;  /* 0x0000000c04027c10 */ /* 0x000fe4000ff1e0ff */
[----:B------:R-:W-:Y:S02]  /*0d50*/  F2FP.BF16.F32.PACK_AB R10, R10, R7 ;  /* 0x000000070a0a723e */ /* 0x000fe400000010ff */
[----:B------:R-:W-:Y:S02]  /*0d60*/  IADD3.X R3, PT, PT, R18, UR13, RZ, P0, !PT ;  /* 0x0000000d12037c10 */ /* 0x000fe400087fe4ff */
[----:B0-----:R-:W-:Y:S02]  /*0d70*/  IADD3 R5, P0, PT, R5, UR5, RZ ;  /* 0x0000000505057c10 */ /* 0x001fe4000ff1e0ff */
[----:B------:R-:W-:-:S03]  /*0d80*/  F2FP.BF16.F32.PACK_AB R11, R16, R13 ;  /* 0x0000000d100b723e */ /* 0x000fc600000010ff */
        /* <DEDUP_REMOVED lines=8> */
[----:B-1----:R-:W-:Y:S05]  /*0e10*/  @!P0 BRA P1, `(.L_x_254) ;  /* 0xfffffffc00048947 */ /* 0x002fea000083ffff */
[----:B------:R-:W-:Y:S05]  /*0e20*/  EXIT ;  /* 0x000000000000794d */ /* 0x000fea0003800000 */
.L_x_255:
        /* <DEDUP_REMOVED lines=13> */
.L_x_342:


//--------------------- .text._ZN2at6native52_GLOBAL__N__ff984223_19_ForeachTernaryOp_cu_5285c63625multi_tensor_apply_kernelINS1_18TensorListMetadataILi4EEENS1_20TernaryOpListFunctorIN3c104HalfELi4ELi3ELi3EEEJNS0_11LerpFunctorIfEEEEEvT_T0_DpT1_ --------------------------
	.section	.text._ZN2at6native52_GLOBAL__N__ff984223_19_ForeachTernaryOp_cu_5285c63625multi_tensor_apply_kernelINS1_18TensorListMetadataILi4EEENS1_20TernaryOpListFunctorIN3c104HalfELi4ELi3ELi3EEEJNS0_11LerpFunctorIfEEEEEvT_T0_DpT1_,"ax",@progbits
	.align	128
.text._ZN2at6native52_GLOBAL__N__ff984223_19_ForeachTernaryOp_cu_5285c63625multi_tensor_apply_kernelINS1_18TensorListMetadataILi4EEENS1_20TernaryOpListFunctorIN3c104HalfELi4ELi3ELi3EEEJNS0_11LerpFunctorIfEEEEEvT_T0_DpT1_:
        .type           _ZN2at6native52_GLOBAL__N__ff984223_19_ForeachTernaryOp_cu_5285c63625multi_tensor_apply_kernelINS1_18TensorListMetadataILi4EEENS1_20TernaryOpListFunctorIN3c104HalfELi4ELi3ELi3EEEJNS0_11LerpFunctorIfEEEEEvT_T0_DpT1_,@function
        .size           _ZN2at6native52_GLOBAL__N__ff984223_19_ForeachTernaryOp_cu_5285c63625multi_tensor_apply_kernelINS1_18TensorListMetadataILi4EEENS1_20TernaryOpListFunctorIN3c104HalfELi4ELi3ELi3EEEJNS0_11LerpFunctorIfEEEEEvT_T0_DpT1_,(.L_x_343 - _ZN2at6native52_GLOBAL__N__ff984223_19_ForeachTernaryOp_cu_5285c63625multi_tensor_apply_kernelINS1_18TensorListMetadataILi4EEENS1_20TernaryOpListFunctorIN3c104HalfELi4ELi3ELi3EEEJNS0_11LerpFunctorIfEEEEEvT_T0_DpT1_)
        .other          _ZN2at6native52_GLOBAL__N__ff984223_19_ForeachTernaryOp_cu_5285c63625multi_tensor_apply_kernelINS1_18TensorListMetadataILi4EEENS1_20TernaryOpListFunctorIN3c104HalfELi4ELi3ELi3EEEJNS0_11LerpFunctorIfEEEEEvT_T0_DpT1_,@"STO_CUDA_ENTRY STV_DEFAULT"
_ZN2at6native52_GLOBAL__N__ff984223_19_ForeachTernaryOp_cu_5285c63625multi_tensor_apply_kernelINS1_18TensorListMetadataILi4EEENS1_20TernaryOpListFunctorIN3c104HalfELi4ELi3ELi3EEEJNS0_11LerpFunctorIfEEEEEvT_T0_DpT1_:
        /* <DEDUP_REMOVED lines=38> */
.L_x_257:
        /* <DEDUP_REMOVED lines=20> */
[----:B------:R-:W-:Y:S01]  /*03a0*/  ISETP.GE.U32.AND P2, PT, R11, UR15, PT ;  /* 0x0000000f0b007c0c */ /* 0x000fe2000bf46070 */
[----:B------:R0:W3:Y:S01]  /*03b0*/  @!P0 LDG.E.U16 R8, desc[UR18][R18.64] ;  /* 0x0000001212088981 */ /* 0x0000e2000c1e1500 */
[----:B------:R-:W-:Y:S02]  /*03c0*/  @!P1 LEA.HI.X R15, R3, UR7, R10, 0x1, P3 ;  /* 0x00000007030f9c11 */ /* 0x000fe400098f0c0a */
[----:B------:R-:W-:Y:S02]  /*03d0*/  IADD3 R9, P4, PT, R11, UR14, RZ ;  /* 0x0000000e0b097c10 */ /* 0x000fe4000ff9e0ff */
[----:B------:R-:W-:Y:S02]  /*03e0*/  @!P1 LEA R16, P3, R3, UR8, 0x1 ;  /* 0x0000000803109c11 */ /* 0x000fe4000f8608ff */
[----:B------:R-:W-:Y:S01]  /*03f0*/  PRMT R0, RZ, 0x7610, R0 ;  /* 0x00007610ff007816 */ /* 0x000fe20000000000 */
[----:B------:R-:W-:Y:S01]  /*0400*/  IMAD.X R24, RZ, RZ, R2, P4 ;  /* 0x000000ffff187224 */ /* 0x000fe200020e0602 */
[----:B------:R-:W-:-:S02]  /*0410*/  ISETP.GE.U32.AND.EX P2, PT, R2, UR16, PT, P2 ;  /* 0x0000001002007c0c */ /* 0x000fc4000bf46120 */
[C---:B0-----:R-:W-:Y:S02]  /*0420*/  @!P1 LEA R18, P5, R3.reuse, UR10, 0x1 ;  /* 0x0000000a03129c11 */ /* 0x041fe4000f8a08ff */
[--C-:B------:R-:W-:Y:S01]  /*0430*/  @!P1 LEA.HI.X R17, R3, UR9, R10.reuse, 0x1, P3 ;  /* 0x0000000903119c11 */ /* 0x100fe200098f0c0a */
[----:B------:R-:W4:Y:S01]  /*0440*/  @!P0 LDG.E.U16 R0, desc[UR18][R20.64] ;  /* 0x0000001214008981 */ /* 0x000f22000c1e1500 */
[----:B------:R-:W-:Y:S02]  /*0450*/  ISETP.GE.U32.AND P3, PT, R9, UR15, PT ;  /* 0x0000000f09007c0c */ /* 0x000fe4000bf66070 */
[----:B------:R-:W-:Y:S02]  /*0460*/  PRMT R25, RZ, 0x7610, R25 ;  /* 0x00007610ff197816 */ /* 0x000fe40000000019 */
[----:B------:R-:W-:Y:S02]  /*0470*/  @!P1 LEA.HI.X R19, R3, UR11, R10, 0x1, P5 ;  /* 0x0000000b03139c11 */ /* 0x000fe4000a8f0c0a */
[----:B------:R-:W-:-:S02]  /*0480*/  ISETP.GE.U32.AND.EX P3, PT, R24, UR16, PT, P3 ;  /* 0x0000001018007c0c */ /* 0x000fc4000bf66130 */
[----:B------:R-:W-:Y:S01]  /*0490*/  PRMT R6, RZ, 0x7610, R6 ;  /* 0x00007610ff067816 */ /* 0x000fe20000000006 */
[----:B------:R-:W5:Y:S01]  /*04a0*/  @!P1 LDG.E.U16 R25, desc[UR18][R18.64] ;  /* 0x0000001212199981 */ /* 0x000f62000c1e1500 */
[----:B------:R-:W-:Y:S02]  /*04b0*/  PRMT R22, RZ, 0x7610, R22 ;  /* 0x00007610ff167816 */ /* 0x000fe40000000016 */
[C---:B------:R-:W-:Y:S02]  /*04c0*/  @!P2 LEA R12, P4, R11.reuse, UR6, 0x1 ;  /* 0x000000060b0cac11 */ /* 0x040fe4000f8808ff */
[----:B------:R0:W5:Y:S02]  /*04d0*/  @!P1 LDG.E.U16 R6, desc[UR18][R14.64] ;  /* 0x000000120e069981 */ /* 0x000164000c1e1500 */
[C---:B------:R-:W-:Y:S02]  /*04e0*/  @!P2 LEA.HI.X R13, R11.reuse, UR7, R2, 0x1, P4 ;  /* 0x000000070b0dac11 */ /* 0x040fe4000a0f0c02 */
[----:B------:R1:W5:Y:S01]  /*04f0*/  @!P1 LDG.E.U16 R22, desc[UR18][R16.64] ;  /* 0x0000001210169981 */ /* 0x000362000c1e1500 */
[----:B0-----:R-:W-:-:S04]  /*0500*/  @!P2 LEA R14, P5, R11, UR10, 0x1 ;  /* 0x0000000a0b0eac11 */ /* 0x001fc8000f8a08ff */
[C---:B------:R-:W-:Y:S02]  /*0510*/  @!P2 LEA.HI.X R15, R11.reuse, UR11, R2, 0x1, P5 ;  /* 0x0000000b0b0fac11 */ /* 0x040fe4000a8f0c02 */
[----:B-1----:R-:W-:Y:S02]  /*0520*/  @!P2 LEA R16, P4, R11, UR8, 0x1 ;  /* 0x000000080b10ac11 */ /* 0x002fe4000f8808ff */
[----:B------:R-:W-:Y:S02]  /*0530*/  @!P3 LEA R20, P5, R9, UR10, 0x1 ;  /* 0x0000000a0914bc11 */ /* 0x000fe4000f8a08ff */
[----:B------:R-:W-:Y:S02]  /*0540*/  PRMT R26, RZ, 0x7610, R26 ;  /* 0x00007610ff1a7816 */ /* 0x000fe4000000001a */
[----:B------:R-:W-:Y:S02]  /*0550*/  PRMT R27, RZ, 0x7610, R27 ;  /* 0x00007610ff1b7816 */ /* 0x000fe4000000001b */
[----:B------:R-:W-:-:S02]  /*0560*/  @!P2 LEA.HI.X R17, R11, UR9, R2, 0x1, P4 ;  /* 0x000000090b11ac11 */ /* 0x000fc4000a0f0c02 */
[----:B------:R-:W-:Y:S01]  /*0570*/  PRMT R29, RZ, 0x7610, R29 ;  /* 0x00007610ff1d7816 */ /* 0x000fe2000000001d */
[----:B------:R0:W5:Y:S01]  /*0580*/  @!P2 LDG.E.U16 R26, desc[UR18][R12.64] ;  /* 0x000000120c1aa981 */ /* 0x000162000c1e1500 */
[C---:B------:R-:W-:Y:S02]  /*0590*/  @!P3 LEA R18, P4, R9.reuse, UR6, 0x1 ;  /* 0x000000060912bc11 */ /* 0x040fe4000f8808ff */
[C-C-:B------:R-:W-:Y:S01]  /*05a0*/  @!P3 LEA.HI.X R21, R9.reuse, UR11, R24.reuse, 0x1, P5 ;  /* 0x0000000b0915bc11 */ /* 0x140fe2000a8f0c18 */
[----:B------:R1:W5:Y:S01]  /*05b0*/  @!P2 LDG.E.U16 R27, desc[UR18][R14.64] ;  /* 0x000000120e1ba981 */ /* 0x000362000c1e1500 */
[----:B------:R-:W-:-:S03]  /*05c0*/  @!P3 LEA.HI.X R19, R9, UR7, R24, 0x1, P4 ;  /* 0x000000070913bc11 */ /* 0x000fc6000a0f0c18 */
[----:B------:R-:W5:Y:S01]  /*05d0*/  @!P3 LDG.E.U16 R29, desc[UR18][R20.64] ;  /* 0x00000012141db981 */ /* 0x000f62000c1e1500 */
[C---:B0-----:R-:W-:Y:S02]  /*05e0*/  @!P3 LEA R12, P4, R9.reuse, UR8, 0x1 ;  /* 0x00000008090cbc11 */ /* 0x041fe4000f8808ff */
[----:B------:R-:W-:Y:S02]  /*05f0*/  PRMT R28, RZ, 0x7610, R28 ;  /* 0x00007610ff1c7816 */ /* 0x000fe4000000001c */
[----:B-1----:R-:W-:Y:S02]  /*0600*/  PRMT R14, RZ, 0x7610, R14 ;  /* 0x00007610ff0e7816 */ /* 0x002fe4000000000e */
[----:B------:R-:W-:Y:S02]  /*0610*/  PRMT R15, RZ, 0x7610, R15 ;  /* 0x00007610ff0f7816 */ /* 0x000fe4000000000f */
[----:B------:R-:W-:Y:S01]  /*0620*/  @!P3 LEA.HI.X R13, R9, UR9, R24, 0x1, P4 ;  /* 0x00000009090dbc11 */ /* 0x000fe2000a0f0c18 */
[----:B------:R3:W5:Y:S04]  /*0630*/  @!P2 LDG.E.U16 R28, desc[UR18][R16.64] ;  /* 0x00000012101ca981 */ /* 0x000768000c1e1500 */
[----:B------:R-:W5:Y:S04]  /*0640*/  @!P3 LDG.E.U16 R14, desc[UR18][R18.64] ;  /* 0x00000012120eb981 */ /* 0x000f68000c1e1500 */
[----:B------:R4:W5:Y:S01]  /*0650*/  @!P3 LDG.E.U16 R15, desc[UR18][R12.64] ;  /* 0x000000120c0fb981 */ /* 0x000962000c1e1500 */
[----:B------:R-:W-:-:S04]  /*0660*/  ULEA UR4, UP0, UR14, UR4, 0x2 ;  /* 0x000000040e047291 */ /* 0x000fc8000f8010ff */
[----:B------:R-:W-:Y:S02]  /*0670*/  UIADD3.X UR5, UPT, UPT, URZ, UR5, URZ, UP0, !UPT ;  /* 0x00000005ff057290 */ /* 0x000fe400087fe4ff */
[----:B------:R-:W-:-:S04]  /*0680*/  UISETP.GE.U32.AND UP0, UPT, UR4, UR15, UPT ;  /* 0x0000000f0400728c */ /* 0x000fc8000bf06070 */
[----:B------:R-:W-:Y:S01]  /*0690*/  UISETP.GE.U32.AND.EX UP0, UPT, UR5, UR16, UPT, UP0 ;  /* 0x000000100500728c */ /* 0x000fe2000bf06100 */
[----:B--2---:R-:W-:Y:S02]  /*06a0*/  HADD2.F32 R5, -RZ, R5.H0_H0 ;  /* 0x20000005ff057230 */ /* 0x004fe40000004100 */
[----:B---3--:R-:W-:Y:S02]  /*06b0*/  HADD2.F32 R17, -RZ, R8.H0_H0 ;  /* 0x20000008ff117230 */ /* 0x008fe40000004100 */
[----:B----4-:R-:W-:-:S05]  /*06c0*/  HADD2.F32 R12, -RZ, R0.H0_H0 ;  /* 0x20000000ff0c7230 */ /* 0x010fca0000004100 */
[----:B------:R-:W-:Y:S01]  /*06d0*/  FSETP.GEU.FTZ.AND P4, PT, |R12|, 0.5, PT ;  /* 0x3f0000000c00780b */ /* 0x000fe20003f9e200 */
[----:B-----5:R-:W-:Y:S02]  /*06e0*/  HADD2.F32 R25, -RZ, R25.H0_H0 ;  /* 0x20000019ff197230 */ /* 0x020fe40000004100 */
[----:B------:R-:W-:-:S03]  /*06f0*/  FADD.FTZ R8, -R5, R17 ;  /* 0x0000001105087221 */ /* 0x000fc60000010100 */
[----:B------:R-:W-:Y:S01]  /*0700*/  FSETP.GEU.FTZ.AND P6, PT, |R25|, 0.5, PT ;  /* 0x3f0000001900780b */ /* 0x000fe20003fde200 */
[----:B------:R-:W-:Y:S02]  /*0710*/  HADD2.F32 R16, -RZ, R6.H0_H0 ;  /* 0x20000006ff107230 */ /* 0x000fe40000004100 */
[----:B------:R-:W-:-:S04]  /*0720*/  HADD2.F32 R22, -RZ, R22.H0_H0 ;  /* 0x20000016ff167230 */ /* 0x000fc80000004100 */
[C---:B------:R-:W-:Y:S01]  /*0730*/  @!P4 FFMA.FTZ R0, R12.reuse, R8, R5 ;  /* 0x000000080c00c223 */ /* 0x040fe20000010005 */
[----:B------:R-:W-:Y:S01]  /*0740*/  @P4 FADD.FTZ R13, -R12, 1 ;  /* 0x3f8000000c0d4421 */ /* 0x000fe20000010100 */
[----:B------:R-:W-:-:S03]  /*0750*/  FADD.FTZ R5, -R16, R22 ;  /* 0x0000001610057221 */ /* 0x000fc60000010100 */
[----:B------:R-:W-:Y:S01]  /*0760*/  @P4 FFMA.FTZ R0, -R8, R13, R17 ;  /* 0x0000000d08004223 */ /* 0x000fe20000010111 */
[C---:B------:R-:W-:Y:S01]  /*0770*/  @!P6 FFMA.FTZ R8, R25.reuse, R5, R16 ;  /* 0x000000051908e223 */ /* 0x040fe20000010010 */
[----:B------:R-:W-:-:S04]  /*0780*/  @P6 FADD.FTZ R25, -R25, 1 ;  /* 0x3f80000019196421 */ /* 0x000fc80000010100 */
[----:B------:R-:W-:Y:S01]  /*0790*/  @P6 FFMA.FTZ R8, -R5, R25, R22 ;  /* 0x0000001905086223 */ /* 0x000fe20000010116 */
[----:B------:R-:W-:Y:S01]  /*07a0*/  @!P0 LEA R6, P5, R4, UR12, 0x1 ;  /* 0x0000000c04068c11 */ /* 0x000fe2000f8a08ff */
[----:B------:R-:W-:Y:S02]  /*07b0*/  HADD2.F32 R27, -RZ, R27.H0_H0 ;  /* 0x2000001bff1b7230 */ /* 0x000fe40000004100 */
[----:B------:R-:W-:-:S03]  /*07c0*/  HADD2.F32 R29, -RZ, R29.H0_H0 ;  /* 0x2000001dff1d7230 */ /* 0x000fc60000004100 */
[----:B------:R-:W-:Y:S01]  /*07d0*/  FSETP.GEU.FTZ.AND P4, PT, |R27|, 0.5, PT ;  /* 0x3f0000001b00780b */ /* 0x000fe20003f9e200 */
[----:B------:R-:W-:Y:S01]  /*07e0*/  HADD2.F32 R26, -RZ, R26.H0_H0 ;  /* 0x2000001aff1a7230 */ /* 0x000fe20000004100 */
[----:B------:R-:W-:Y:S02]  /*07f0*/  FSETP.GEU.FTZ.AND P6, PT, |R29|, 0.5, PT ;  /* 0x3f0000001d00780b */ /* 0x000fe40003fde200 */
[----:B------:R-:W-:Y:S01]  /*0800*/  @!P0 LEA.HI.X R7, R4, UR13, R7, 0x1, P5 ;  /* 0x0000000d04078c11 */ /* 0x000fe2000a8f0c07 */
[----:B------:R-:W-:Y:S02]  /*0810*/  HADD2.F32 R28, -RZ, R28.H0_H0 ;  /* 0x2000001cff1c7230 */ /* 0x000fe40000004100 */
[----:B------:R-:W-:Y:S02]  /*0820*/  HADD2.F32 R12, -RZ, R14.H0_H0 ;  /* 0x2000000eff0c7230 */ /* 0x000fe40000004100 */
[----:B------:R-:W-:Y:S02]  /*0830*/  HADD2.F32 R15, -RZ, R15.H0_H0 ;  /* 0x2000000fff0f7230 */ /* 0x000fe40000004100 */
[----:B------:R-:W-:Y:S01]  /*0840*/  FADD.FTZ R13, -R26, R28 ;  /* 0x0000001c1a0d7221 */ /* 0x000fe20000010100 */
[----:B------:R-:W-:-:S02]  /*0850*/  @!P1 LEA R4, P5, R3, UR12, 0x1 ;  /* 0x0000000c03049c11 */ /* 0x000fc4000f8a08ff */
[--C-:B------:R-:W-:Y:S01]  /*0860*/  FADD.FTZ R16, -R12, R15.reuse ;  /* 0x0000000f0c107221 */ /* 0x100fe20000010100 */
[----:B------:R-:W-:Y:S01]  /*0870*/  @!P4 FFMA.FTZ R14, R27, R13, R26 ;  /* 0x0000000d1b0ec223 */ /* 0x000fe2000001001a */
[----:B------:R-:W-:Y:S01]  /*0880*/  @!P1 LEA.HI.X R5, R3, UR13, R10, 0x1, P5 ;  /* 0x0000000d03059c11 */ /* 0x000fe2000a8f0c0a */
[----:B------:R-:W-:Y:S01]  /*0890*/  @P4 FADD.FTZ R27, -R27, 1 ;  /* 0x3f8000001b1b4421 */ /* 0x000fe20000010100 */
[C---:B------:R-:W-:Y:S01]  /*08a0*/  @!P6 FFMA.FTZ R3, R29.reuse, R16, R12 ;  /* 0x000000101d03e223 */ /* 0x040fe2000001000c */
[----:B------:R-:W-:Y:S02]  /*08b0*/  @P6 FADD.FTZ R29, -R29, 1 ;  /* 0x3f8000001d1d6421 */ /* 0x000fe40000010100 */
[----:B------:R-:W-:Y:S01]  /*08c0*/  @P4 FFMA.FTZ R14, -R13, R27, R28 ;  /* 0x0000001b0d0e4223 */ /* 0x000fe2000001011c */
[----:B------:R-:W-:Y:S01]  /*08d0*/  @!P2 LEA R10, P4, R11, UR12, 0x1 ;  /* 0x0000000c0b0aac11 */ /* 0x000fe2000f8808ff */
[----:B------:R-:W-:Y:S01]  /*08e0*/  @P6 FFMA.FTZ R3, -R16, R29, R15 ;  /* 0x0000001d10036223 */ /* 0x000fe2000001010f */
[----:B------:R-:W-:-:S02]  /*08f0*/  @!P3 LEA R12, P5, R9, UR12, 0x1 ;  /* 0x0000000c090cbc11 */ /* 0x000fc4000f8a08ff */
[----:B------:R-:W-:Y:S02]  /*0900*/  F2FP.F16.F32.PACK_AB R0, RZ, R0 ;  /* 0x00000000ff00723e */ /* 0x000fe400000000ff */
[----:B------:R-:W-:Y:S02]  /*0910*/  F2FP.F16.F32.PACK_AB R8, RZ, R8 ;  /* 0x00000008ff08723e */ /* 0x000fe400000000ff */
[----:B------:R-:W-:Y:S02]  /*0920*/  @!P2 LEA.HI.X R11, R11, UR13, R2, 0x1, P4 ;  /* 0x0000000d0b0bac11 */ /* 0x000fe4000a0f0c02 */
        /* <DEDUP_REMOVED lines=9> */
.L_x_256:
[----:B------:R-:W0:Y:S02]  /*09c0*/  S2R R3, SR_TID.X ;  /* 0x0000000000037919 */ /* 0x000e240000002100 */
[----:B0-----:R-:W-:-:S03]  /*09d0*/  IMAD.WIDE.U32 R4, R3, 0x4, RZ ;  /* 0x0000000403047825 */ /* 0x001fc600078e00ff */
[----:B------:R-:W-:-:S04]  /*09e0*/  ISETP.GE.U32.AND P0, PT, R4, UR17, PT ;  /* 0x0000001104007c0c */ /* 0x000fc8000bf06070 */
[----:B------:R-:W-:-:S13]  /*09f0*/  ISETP.GE.AND.EX P0, PT, R5, UR4, PT, P0 ;  /* 0x0000000405007c0c */ /* 0x000fda000bf06300 */
[----:B------:R-:W-:Y:S05]  /*0a00*/  @P0 EXIT ;  /* 0x000000000000094d */ /* 0x000fea0003800000 */
[----:B------:R-:W-:Y:S01]  /*0a10*/  IMAD.MOV.U32 R0, RZ, RZ, RZ ;  /* 0x000000ffff007224 */ /* 0x000fe200078e00ff */
[----:B------:R-:W0:Y:S06]  /*0a20*/  LDCU UR5, c[0x0][0x360] ;  /* 0x00006c00ff0577ac */ /* 0x000e2c0008000800 */
.L_x_258:
[C---:B------:R-:W-:Y:S01]  /*0a30*/  IMAD.SHL.U32 R2, R3.reuse, 0x8, RZ ;  /* 0x0000000803027824 */ /* 0x040fe200078e00ff */
[----:B------:R-:W-:-:S04]  /*0a40*/  SHF.L.U64.HI R16, R3, 0x3, R0 ;  /* 0x0000000303107819 */ /* 0x000fc80000010200 */
[C---:B------:R-:W-:Y:S02]  /*0a50*/  IADD3 R6, P1, PT, R2.reuse, UR10, RZ ;  /* 0x0000000a02067c10 */ /* 0x040fe4000ff3e0ff */
[----:B------:R-:W-:Y:S02]  /*0a60*/  IADD3 R10, P0, PT, R2, UR6, RZ ;  /* 0x00000006020a7c10 */ /* 0x000fe4000ff1e0ff */
[C---:B------:R-:W-:Y:S02]  /*0a70*/  IADD3.X R7, PT, PT, R16.reuse, UR11, RZ, P1, !PT ;  /* 0x0000000b10077c10 */ /* 0x040fe40008ffe4ff */
[----:B------:R-:W-:Y:S02]  /*0a80*/  IADD3.X R11, PT, PT, R16, UR7, RZ, P0, !PT ;  /* 0x00000007100b7c10 */ /* 0x000fe400087fe4ff */
[----:B------:R-:W-:Y:S02]  /*0a90*/  IADD3 R4, P0, PT, R2, UR8, RZ ;  /* 0x0000000802047c10 */ /* 0x000fe4000ff1e0ff */
[----:B------:R-:W2:Y:S02]  /*0aa0*/  LDG.E.64 R6, desc[UR18][R6.64] ;  /* 0x0000001206067981 */ /* 0x000ea4000c1e1b00 */
[----:B------:R-:W-:-:S02]  /*0ab0*/  IADD3.X R5, PT, PT, R16, UR9, RZ, P0, !PT ;  /* 0x0000000910057c10 */ /* 0x000fc400087fe4ff */
[----:B------:R-:W3:Y:S04]  /*0ac0*/  LDG.E.64 R10, desc[UR18][R10.64] ;  /* 0x000000120a0a7981 */ /* 0x000ee8000c1e1b00 */
[----:B------:R-:W4:Y:S01]  /*0ad0*/  LDG.E.64 R4, desc[UR18][R4.64] ;  /* 0x0000001204047981 */ /* 0x000f22000c1e1b00 */
[--C-:B--2---:R-:W-:Y:S02]  /*0ae0*/  HADD2.F32 R13, -RZ, R6.reuse.H0_H0 ;  /* 0x20000006ff0d7230 */ /* 0x104fe40000004100 */
[----:B------:R-:W-:Y:S02]  /*0af0*/  HADD2.F32 R17, -RZ, R6.H1_H1 ;  /* 0x30000006ff117230 */ /* 0x000fe40000004100 */
[--C-:B------:R-:W-:Y:S01]  /*0b00*/  HADD2.F32 R19, -RZ, R7.reuse.H0_H0 ;  /* 0x20000007ff137230 */ /* 0x100fe20000004100 */
[----:B------:R-:W-:Y:S01]  /*0b10*/  FSETP.GEU.FTZ.AND P0, PT, |R13|, 0.5, PT ;  /* 0x3f0000000d00780b */ /* 0x000fe20003f1e200 */
[----:B------:R-:W-:Y:S01]  /*0b20*/  HADD2.F32 R21, -RZ, R7.H1_H1 ;  /* 0x30000007ff157230 */ /* 0x000fe20000004100 */
[----:B------:R-:W-:-:S02]  /*0b30*/  FSETP.GEU.FTZ.AND P1, PT, |R17|, 0.5, PT ;  /* 0x3f0000001100780b */ /* 0x000fc40003f3e200 */
[----:B------:R-:W-:Y:S01]  /*0b40*/  FSETP.GEU.FTZ.AND P2, PT, |R19|, 0.5, PT ;  /* 0x3f0000001300780b */ /* 0x000fe20003f5e200 */
[----:B---3--:R-:W-:Y:S01]  /*0b50*/  HADD2.F32 R12, -RZ, R10.H0_H0 ;  /* 0x2000000aff0c7230 */ /* 0x008fe20000004100 */
[----:B------:R-:W-:Y:S01]  /*0b60*/  FSETP.GEU.FTZ.AND P3, PT, |R21|, 0.5, PT ;  /* 0x3f0000001500780b */ /* 0x000fe20003f7e200 */
[----:B----4-:R-:W-:Y:S02]  /*0b70*/  HADD2.F32 R6, -RZ, R4.H0_H0 ;  /* 0x20000004ff067230 */ /* 0x010fe40000004100 */
[----:B------:R-:W-:Y:S02]  /*0b80*/  HADD2.F32 R14, -RZ, R10.H1_H1 ;  /* 0x3000000aff0e7230 */ /* 0x000fe40000004100 */
[----:B------:R-:W-:Y:S02]  /*0b90*/  HADD2.F32 R18, -RZ, R11.H0_H0 ;  /* 0x2000000bff127230 */ /* 0x000fe40000004100 */
[----:B------:R-:W-:Y:S02]  /*0ba0*/  HADD2.F32 R20, -RZ, R4.H1_H1 ;  /* 0x30000004ff147230 */ /* 0x000fe40000004100 */
[----:B------:R-:W-:-:S02]  /*0bb0*/  HADD2.F32 R22, -RZ, R5.H0_H0 ;  /* 0x20000005ff167230 */ /* 0x000fc40000004100 */
[----:B------:R-:W-:Y:S02]  /*0bc0*/  HADD2.F32 R24, -RZ, R5.H1_H1 ;  /* 0x30000005ff187230 */ /* 0x000fe40000004100 */
[----:B------:R-:W-:Y:S01]  /*0bd0*/  FADD.FTZ R5, -R12, R6 ;  /* 0x000000060c057221 */ /* 0x000fe20000010100 */
[----:B------:R-:W-:Y:S02]  /*0be0*/  HADD2.F32 R8, -RZ, R11.H1_H1 ;  /* 0x3000000bff087230 */ /* 0x000fe40000004100 */
[C---:B------:R-:W-:Y:S01]  /*0bf0*/  @P0 FADD.FTZ R4, -R13.reuse, 1 ;  /* 0x3f8000000d040421 */ /* 0x040fe20000010100 */
[----:B------:R-:W-:Y:S01]  /*0c00*/  FADD.FTZ R9, -R14, R20 ;  /* 0x000000140e097221 */ /* 0x000fe20000010100 */
[----:B------:R-:W-:Y:S01]  /*0c10*/  FADD.FTZ R11, -R18, R22 ;  /* 0x00000016120b7221 */ /* 0x000fe20000010100 */
[----:B------:R-:W-:Y:S01]  /*0c20*/  @!P0 FFMA.FTZ R7, R13, R5, R12 ;  /* 0x000000050d078223 */ /* 0x000fe2000001000c */
[----:B------:R-:W-:Y:S01]  /*0c30*/  @P0 FFMA.FTZ R7, -R5, R4, R6 ;  /* 0x0000000405070223 */ /* 0x000fe20000010106 */
[----:B------:R-:W-:Y:S01]  /*0c40*/  FADD.FTZ R15, -R8, R24 ;  /* 0x00000018080f7221 */ /* 0x000fe20000010100 */
[----:B------:R-:W-:Y:S01]  /*0c50*/  @!P1 FFMA.FTZ R10, R17, R9, R14 ;  /* 0x00000009110a9223 */ /* 0x000fe2000001000e */
[----:B------:R-:W-:Y:S01]  /*0c60*/  @!P2 FFMA.FTZ R13, R19, R11, R18 ;  /* 0x0000000b130da223 */ /* 0x000fe20000010012 */
[----:B------:R-:W-:Y:S01]  /*0c70*/  IADD3 R4, P0, PT, R2, UR12, RZ ;  /* 0x0000000c02047c10 */ /* 0x000fe2000ff1e0ff */
[----:B------:R-:W-:Y:S01]  /*0c80*/  @P1 FADD.FTZ R12, -R17, 1 ;  /* 0x3f800000110c1421 */ /* 0x000fe20000010100 */
[----:B------:R-:W-:Y:S01]  /*0c90*/  @P2 FADD.FTZ R14, -R19, 1 ;  /* 0x3f800000130e2421 */ /* 0x000fe20000010100 */
[C---:B------:R-:W-:Y:S01]  /*0ca0*/  @P3 FADD.FTZ R18, -R21.reuse, 1 ;  /* 0x3f80000015123421 */ /* 0x040fe20000010100 */
[----:B------:R-:W-:Y:S01]  /*0cb0*/  @!P3 FFMA.FTZ R8, R21, R15, R8 ;  /* 0x0000000f1508b223 */ /* 0x000fe20000010008 */
[----:B------:R-:W-:Y:S01]  /*0cc0*/  IADD3.X R5, PT, PT, R16, UR13, RZ, P0, !PT ;  /* 0x0000000d10057c10 */ /* 0x000fe200087fe4ff */
        /* <DEDUP_REMOVED lines=16> */
.L_x_259:
        /* <DEDUP_REMOVED lines=11> */
.L_x_343:


//--------------------- .text._ZN2at6native52_GLOBAL__N__ff984223_19_ForeachTernaryOp_cu_5285c63625multi_tensor_apply_kernelINS1_18TensorListMetadataILi4EEENS1_20TernaryOpListFunctorIN3c107complexIfEELi4ELi3ELi3EEEJNS0_11LerpFunctorIS8_EEEEEvT_T0_DpT1_ --------------------------
	.section	.text._ZN2at6native52_GLOBAL__N__ff984223_19_ForeachTernaryOp_cu_5285c63625multi_tensor_apply_kernelINS1_18TensorListMetadataILi4EEENS1_20TernaryOpListFunctorIN3c107complexIfEELi4ELi3ELi3EEEJNS0_11LerpFunctorIS8_EEEEEvT_T0_DpT1_,"ax",@progbits
	.align	128
.text._ZN2at6native52_GLOBAL__N__ff984223_19_ForeachTernaryOp_cu_5285c63625multi_tensor_apply_kernelINS1_18TensorListMetadataILi4EEENS1_20TernaryOpListFunctorIN3c107complexIfEELi4ELi3ELi3EEEJNS0_11LerpFunctorIS8_EEEEEvT_T0_DpT1_:
        .type           _ZN2at6native52_GLOBAL__N__ff984223_19_ForeachTernaryOp_cu_5285c63625multi_tensor_apply_kernelINS1_18TensorListMetadataILi4EEENS1_20TernaryOpListFunctorIN3c107complexIfEELi4ELi3ELi3EEEJNS0_11LerpFunctorIS8_EEEEEvT_T0_DpT1_,@function
        .size           _ZN2at6native52_GLOBAL__N__ff984223_19_ForeachTernaryOp_cu_5285c63625multi_tensor_apply_kernelINS1_18TensorListMetadataILi4EEENS1_20TernaryOpListFunctorIN3c107complexIfEELi4ELi3ELi3EEEJNS0_11LerpFunctorIS8_EEEEEvT_T0_DpT1_,(.L_x_344 - _ZN2at6native52_GLOBAL__N__ff984223_19_ForeachTernaryOp_cu_5285c63625multi_tensor_apply_kernelINS1_18TensorListMetadataILi4EEENS1_20TernaryOpListFunctorIN3c107complexIfEELi4ELi3ELi3EEEJNS0_11LerpFunctorIS8_EEEEEvT_T0_DpT1_)
        .other          _ZN2at6native52_GLOBAL__N__ff984223_19_ForeachTernaryOp_cu_5285c63625multi_tensor_apply_kernelINS1_18TensorListMetadataILi4EEENS1_20TernaryOpListFunctorIN3c107complexIfEELi4ELi3ELi3EEEJNS0_11LerpFunctorIS8_EEEEEvT_T0_DpT1_,@"STO_CUDA_ENTRY STV_DEFAULT"
_ZN2at6native52_GLOBAL__N__ff984223_19_ForeachTernaryOp_cu_5285c63625multi_tensor_apply_kernelINS1_18TensorListMetadataILi4EEENS1_20TernaryOpListFunctorIN3c107complexIfEELi4ELi3ELi3EEEJNS0_11LerpFunctorIS8_EEEEEvT_T0_DpT1_:
        /* <DEDUP_REMOVED lines=38> */
.L_x_270:
[----:B0-2---:R-:W-:Y:S02]  /*0260*/  IADD3 R2, P1, PT, R0, UR4, RZ ;  /* 0x0000000400027c10 */ /* 0x005fe4000ff3e0ff */
[----:B------:R-:W-:Y:S02]  /*0270*/  CS2R R4, SRZ ;  /* 0x0000000000047805 */ /* 0x000fe4000001ff00 */
[----:B------:R-:W-:Y:S02]  /*0280*/  ISETP.GE.U32.AND P0, PT, R2, UR15, PT ;  /* 0x0000000f02007c0c */ /* 0x000fe4000bf06070 */
[----:B------:R-:W-:-:S04]  /*0290*/  IADD3.X R3, PT, PT, RZ, UR5, RZ, P1, !PT ;  /* 0x00000005ff037c10 */ /* 0x000fc80008ffe4ff */
[----:B------:R-:W-:-:S13]  /*02a0*/  ISETP.GE.U32.AND.EX P0, PT, R3, UR16, PT, P0 ;  /* 0x0000001003007c0c */ /* 0x000fda000bf06100 */
[----:B------:R-:W-:-:S04]  /*02b0*/  @!P0 LEA R6, P1, R2, UR10, 0x3 ;  /* 0x0000000a02068c11 */ /* 0x000fc8000f8218ff */
[----:B------:R-:W-:-:S05]  /*02c0*/  @!P0 LEA.HI.X R7, R2, UR11, R3, 0x3, P1 ;  /* 0x0000000b02078c11 */ /* 0x000fca00088f1c03 */
[----:B------:R1:W2:Y:S01]  /*02d0*/  @!P0 LDG.E.64 R4, desc[UR18][R6.64] ;  /* 0x0000001206048981 */ /* 0x0002a2000c1e1b00 */
[C---:B------:R-:W-:Y:S02]  /*02e0*/  @!P0 LEA R8, P1, R2.reuse, UR6, 0x3 ;  /* 0x0000000602088c11 */ /* 0x040fe4000f8218ff */
[----:B------:R-:W-:Y:S02]  /*02f0*/  CS2R R24, SRZ ;  /* 0x0000000000187805 */ /* 0x000fe4000001ff00 */
[C---:B------:R-:W-:Y:S02]  /*0300*/  @!P0 LEA R10, P2, R2.reuse, UR8, 0x3 ;  /* 0x00000008020a8c11 */ /* 0x040fe4000f8418ff */
[----:B------:R-:W-:Y:S02]  /*0310*/  CS2R R22, SRZ ;  /* 0x0000000000167805 */ /* 0x000fe4000001ff00 */
[C-C-:B------:R-:W-:Y:S02]  /*0320*/  @!P0 LEA.HI.X R9, R2.reuse, UR7, R3.reuse, 0x3, P1 ;  /* 0x0000000702098c11 */ /* 0x140fe400088f1c03 */
[----:B------:R-:W-:-:S03]  /*0330*/  @!P0 LEA.HI.X R11, R2, UR9, R3, 0x3, P2 ;  /* 0x00000009020b8c11 */ /* 0x000fc600090f1c03 */
[----:B------:R-:W3:Y:S04]  /*0340*/  @!P0 LDG.E.64 R24, desc[UR18][R8.64] ;  /* 0x0000001208188981 */ /* 0x000ee8000c1e1b00 */
[----:B------:R-:W3:Y:S01]  /*0350*/  @!P0 LDG.E.64 R22, desc[UR18][R10.64] ;  /* 0x000000120a168981 */ /* 0x000ee2000c1e1b00 */
[----:B-1----:R-:W-:Y:S02]  /*0360*/  IADD3 R6, P0, PT, R2, UR14, RZ ;  /* 0x0000000e02067c10 */ /* 0x002fe4000ff1e0ff */
[----:B------:R-:W-:Y:S02]  /*0370*/  CS2R R18, SRZ ;  /* 0x0000000000127805 */ /* 0x000fe4000001ff00 */
[----:B------:R-:W-:Y:S02]  /*0380*/  CS2R R20, SRZ ;  /* 0x0000000000147805 */ /* 0x000fe4000001ff00 */
[----:B------:R-:W-:-:S02]  /*0390*/  ISETP.GE.U32.AND P1, PT, R6, UR15, PT ;  /* 0x0000000f06007c0c */ /* 0x000fc4000bf26070 */
[----:B------:R-:W-:-:S04]  /*03a0*/  IADD3.X R17, PT, PT, RZ, R3, RZ, P0, !PT ;  /* 0x00000003ff117210 */ /* 0x000fc800007fe4ff */
[----:B------:R-:W-:Y:S02]  /*03b0*/  ISETP.GE.U32.AND.EX P1, PT, R17, UR16, PT, P1 ;  /* 0x0000001011007c0c */ /* 0x000fe4000bf26110 */
[----:B------:R-:W-:Y:S01]  /*03c0*/  MOV R27, UR14 ;  /* 0x0000000e001b7c02 */ /* 0x000fe20008000f00 */
[----:B--2---:R-:W-:-:S04]  /*03d0*/  FMUL.FTZ R7, R5, R5 ;  /* 0x0000000505077220 */ /* 0x004fc80000410000 */
[----:B------:R-:W-:-:S05]  /*03e0*/  FFMA.FTZ R7, R4, R4, R7 ;  /* 0x0000000404077223 */ /* 0x000fca0000010007 */
[----:B------:R-:W-:Y:S02]  /*03f0*/  FSETP.GEU.FTZ.AND P2, PT, R7, 0.25, PT ;  /* 0x3e8000000700780b */ /* 0x000fe40003f5e000 */
[----:B------:R-:W-:Y:S01]  /*0400*/  IADD3 R7, P3, PT, R6, UR14, RZ ;  /* 0x0000000e06077c10 */ /* 0x000fe2000ff7e0ff */
[----:B---3--:R-:W-:Y:S01]  /*0410*/  FADD.FTZ R12, R22, -R24 ;  /* 0x80000018160c7221 */ /* 0x008fe20000010000 */
[----:B------:R-:W-:Y:S02]  /*0420*/  FADD.FTZ R26, R23, -R25 ;  /* 0x80000019171a7221 */ /* 0x000fe40000010000 */
[----:B------:R-:W-:Y:S02]  /*0430*/  ISETP.GE.U32.AND P0, PT, R7, UR15, PT ;  /* 0x0000000f07007c0c */ /* 0x000fe4000bf06070 */
[----:B------:R-:W-:Y:S02]  /*0440*/  IADD3.X R8, PT, PT, RZ, R17, RZ, P3, !PT ;  /* 0x00000011ff087210 */ /* 0x000fe40001ffe4ff */
[----:B------:R-:W-:-:S03]  /*0450*/  @!P1 LEA R14, P3, R6, UR6, 0x3 ;  /* 0x00000006060e9c11 */ /* 0x000fc6000f8618ff */
[-C--:B------:R-:W-:Y:S01]  /*0460*/  @!P2 FMUL.FTZ R11, R12, R5.reuse ;  /* 0x000000050c0ba220 */ /* 0x080fe20000410000 */
[----:B------:R-:W-:Y:S01]  /*0470*/  @P2 FADD.FTZ R13, RZ, -R5 ;  /* 0x80000005ff0d2221 */ /* 0x000fe20000010000 */
[----:B------:R-:W-:Y:S01]  /*0480*/  @!P2 FMUL.FTZ R9, R26, R5 ;  /* 0x000000051a09a220 */ /* 0x000fe20000410000 */
[----:B------:R-:W-:Y:S01]  /*0490*/  @P2 FADD.FTZ R5, -R4, 1 ;  /* 0x3f80000004052421 */ /* 0x000fe20000010100 */
[CC--:B------:R-:W-:Y:S01]  /*04a0*/  @!P2 FFMA.FTZ R28, R26.reuse, R4.reuse, R11 ;  /* 0x000000041a1ca223 */ /* 0x0c0fe2000001000b */
[-C--:B------:R-:W-:Y:S01]  /*04b0*/  @P2 FMUL.FTZ R11, R26, R13.reuse ;  /* 0x0000000d1a0b2220 */ /* 0x080fe20000410000 */
[----:B------:R-:W-:Y:S01]  /*04c0*/  ISETP.GE.U32.AND.EX P0, PT, R8, UR16, PT, P0 ;  /* 0x0000001008007c0c */ /* 0x000fe2000bf06100 */
[C---:B------:R-:W-:Y:S01]  /*04d0*/  @!P2 FFMA.FTZ R9, R12.reuse, R4, -R9 ;  /* 0x000000040c09a223 */ /* 0x040fe20000010809 */
[C---:B------:R-:W-:Y:S01]  /*04e0*/  @P2 FMUL.FTZ R13, R12.reuse, R13 ;  /* 0x0000000d0c0d2220 */ /* 0x040fe20000410000 */
[----:B------:R-:W-:Y:S01]  /*04f0*/  @P2 FFMA.FTZ R11, R12, R5, -R11 ;  /* 0x000000050c0b2223 */ /* 0x000fe2000001080b */
[----:B------:R-:W-:-:S02]  /*0500*/  @!P1 LEA R12, P4, R6, UR8, 0x3 ;  /* 0x00000008060c9c11 */ /* 0x000fc4000f8818ff */
[----:B------:R-:W-:Y:S01]  /*0510*/  @P2 FFMA.FTZ R26, R26, R5, R13 ;  /* 0x000000051a1a2223 */ /* 0x000fe2000001000d */
[C---:B------:R-:W-:Y:S02]  /*0520*/  @!P1 LEA R4, P5, R6.reuse, UR10, 0x3 ;  /* 0x0000000a06049c11 */ /* 0x040fe4000f8a18ff */
[C-C-:B------:R-:W-:Y:S02]  /*0530*/  @!P1 LEA.HI.X R13, R6.reuse, UR9, R17.reuse, 0x3, P4 ;  /* 0x00000009060d9c11 */ /* 0x140fe4000a0f1c11 */
[C-C-:B------:R-:W-:Y:S02]  /*0540*/  @!P1 LEA.HI.X R15, R6.reuse, UR7, R17.reuse, 0x3, P3 ;  /* 0x00000007060f9c11 */ /* 0x140fe400098f1c11 */
[----:B------:R-:W-:Y:S01]  /*0550*/  @!P1 LEA.HI.X R5, R6, UR11, R17, 0x3, P5 ;  /* 0x0000000b06059c11 */ /* 0x000fe2000a8f1c11 */
[----:B------:R0:W5:Y:S01]  /*0560*/  @!P1 LDG.E.64 R18, desc[UR18][R12.64] ;  /* 0x000000120c129981 */ /* 0x000162000c1e1b00 */
[----:B------:R-:W-:-:S03]  /*0570*/  CS2R R16, SRZ ;  /* 0x0000000000107805 */ /* 0x000fc6000001ff00 */
[----:B------:R1:W5:Y:S04]  /*0580*/  @!P1 LDG.E.64 R20, desc[UR18][R14.64] ;  /* 0x000000120e149981 */ /* 0x000368000c1e1b00 */
[----:B------:R2:W3:Y:S01]  /*0590*/  @!P1 LDG.E.64 R16, desc[UR18][R4.64] ;  /* 0x0000001204109981 */ /* 0x0004e2000c1e1b00 */
[C---:B0-----:R-:W-:Y:S02]  /*05a0*/  @!P0 LEA R12, P3, R7.reuse, UR6, 0x3 ;  /* 0x00000006070c8c11 */ /* 0x041fe4000f8618ff */
[----:B-1----:R-:W-:Y:S02]  /*05b0*/  CS2R R14, SRZ ;  /* 0x00000000000e7805 */ /* 0x002fe4000001ff00 */
[C---:B------:R-:W-:Y:S02]  /*05c0*/  @!P0 LEA.HI.X R13, R7.reuse, UR7, R8, 0x3, P3 ;  /* 0x00000007070d8c11 */ /* 0x040fe400098f1c08 */
[----:B--2---:R-:W-:-:S03]  /*05d0*/  @!P0 LEA R4, P1, R7, UR8, 0x3 ;  /* 0x0000000807048c11 */ /* 0x004fc6000f8218ff */
[----:B------:R0:W5:Y:S01]  /*05e0*/  @!P0 LDG.E.64 R14, desc[UR18][R12.64] ;  /* 0x000000120c0e8981 */ /* 0x000162000c1e1b00 */
[----:B------:R-:W-:Y:S02]  /*05f0*/  @!P0 LEA.HI.X R5, R7, UR9, R8, 0x3, P1 ;  /* 0x0000000907058c11 */ /* 0x000fe400088f1c08 */
[----:B0-----:R-:W-:-:S06]  /*0600*/  CS2R R12, SRZ ;  /* 0x00000000000c7805 */ /* 0x001fcc000001ff00 */
[----:B------:R0:W5:Y:S02]  /*0610*/  @!P0 LDG.E.64 R12, desc[UR18][R4.64] ;  /* 0x00000012040c8981 */ /* 0x000164000c1e1b00 */
[----:B0-----:R-:W-:-:S04]  /*0620*/  IADD3 R5, P3, PT, R7, UR14, RZ ;  /* 0x0000000e07057c10 */ /* 0x001fc8000ff7e0ff */
[----:B------:R-:W-:Y:S02]  /*0630*/  ISETP.GE.U32.AND P1, PT, R5, UR15, PT ;  /* 0x0000000f05007c0c */ /* 0x000fe4000bf26070 */
[----:B------:R-:W-:Y:S02]  /*0640*/  IADD3.X R4, PT, PT, RZ, R8, RZ, P3, !PT ;  /* 0x00000008ff047210 */ /* 0x000fe40001ffe4ff */
[----:B------:R-:W-:Y:S02]  /*0650*/  @!P0 LEA R6, P3, R7, UR10, 0x3 ;  /* 0x0000000a07068c11 */ /* 0x000fe4000f8618ff */
[----:B------:R-:W-:Y:S01]  /*0660*/  ISETP.GE.U32.AND.EX P1, PT, R4, UR16, PT, P1 ;  /* 0x0000001004007c0c */ /* 0x000fe2000bf26110 */
[----:B------:R-:W-:Y:S01]  /*0670*/  @!P2 FADD.FTZ R24, R9, R24 ;  /* 0x000000180918a221 */ /* 0x000fe20000010000 */
[----:B------:R-:W-:Y:S02]  /*0680*/  @!P0 LEA.HI.X R7, R7, UR11, R8, 0x3, P3 ;  /* 0x0000000b07078c11 */ /* 0x000fe400098f1c08 */
[----:B------:R-:W-:Y:S01]  /*0690*/  CS2R R8, SRZ ;  /* 0x0000000000087805 */ /* 0x000fe2000001ff00 */
[----:B------:R-:W-:-:S05]  /*06a0*/  @P2 FADD.FTZ R24, -R11, R22 ;  /* 0x000000160b182221 */ /* 0x000fca0000010100 */
[----:B------:R0:W5:Y:S03]  /*06b0*/  @!P0 LDG.E.64 R8, desc[UR18][R6.64] ;  /* 0x0000001206088981 */ /* 0x000166000c1e1b00 */
[----:B------:R-:W-:-:S04]  /*06c0*/  @!P1 LEA R10, P0, R5, UR6, 0x3 ;  /* 0x00000006050a9c11 */ /* 0x000fc8000f8018ff */
[----:B------:R-:W-:Y:S02]  /*06d0*/  @!P1 LEA.HI.X R11, R5, UR7, R4, 0x3, P0 ;  /* 0x00000007050b9c11 */ /* 0x000fe400080f1c04 */
[----:B0-----:R-:W-:-:S06]  /*06e0*/  CS2R R6, SRZ ;  /* 0x0000000000067805 */ /* 0x001fcc000001ff00 */
[----:B------:R0:W5:Y:S01]  /*06f0*/  @!P1 LDG.E.64 R6, desc[UR18][R10.64] ;  /* 0x000000120a069981 */ /* 0x000162000c1e1b00 */
[----:B------:R-:W-:Y:S02]  /*0700*/  MOV R22, UR14 ;  /* 0x0000000e00167c02 */ /* 0x000fe40008000f00 */
[----:B0-----:R-:W-:-:S04]  /*0710*/  @!P1 LEA R10, P0, R5, UR8, 0x3 ;  /* 0x00000008050a9c11 */ /* 0x001fc8000f8018ff */
[----:B------:R-:W-:Y:S02]  /*0720*/  @!P1 LEA.HI.X R11, R5, UR9, R4, 0x3, P0 ;  /* 0x00000009050b9c11 */ /* 0x000fe400080f1c04 */
[----:B------:R-:W-:Y:S02]  /*0730*/  @!P1 IADD3 R27, P0, P3, R27, UR4, R0 ;  /* 0x000000041b1b9c10 */ /* 0x000fe4000fb1e000 */
[----:B------:R-:W-:Y:S02]  /*0740*/  CS2R R4, SRZ ;  /* 0x0000000000047805 */ /* 0x000fe4000001ff00 */
[----:B------:R-:W-:Y:S02]  /*0750*/  @!P1 IADD3 R27, P4, P5, R22, UR14, R27 ;  /* 0x0000000e161b9c10 */ /* 0x000fe4000fd9e01b */
[----:B------:R-:W-:Y:S01]  /*0760*/  @!P1 IADD3.X R22, PT, PT, RZ, UR5, RZ, P0, P3 ;  /* 0x00000005ff169c10 */ /* 0x000fe200087e64ff */
[----:B------:R-:W-:Y:S01]  /*0770*/  @!P2 FADD.FTZ R25, R28, R25 ;  /* 0x000000191c19a221 */ /* 0x000fe20000010000 */
[----:B------:R-:W-:Y:S01]  /*0780*/  @P2 FADD.FTZ R25, -R26, R23 ;  /* 0x000000171a192221 */ /* 0x000fe20000010100 */
[----:B------:R0:W5:Y:S01]  /*0790*/  @!P1 LDG.E.64 R4, desc[UR18][R10.64] ;  /* 0x000000120a049981 */ /* 0x000162000c1e1b00 */
[----:B------:R-:W-:-:S02]  /*07a0*/  @!P1 IADD3.X R26, PT, PT, RZ, R22, RZ, P4, P5 ;  /* 0x00000016ff1a9210 */ /* 0x000fc400027ea4ff */
[----:B------:R-:W-:-:S04]  /*07b0*/  @!P1 LEA R22, P0, R27, UR10, 0x3 ;  /* 0x0000000a1b169c11 */ /* 0x000fc8000f8018ff */
[----:B------:R-:W-:Y:S02]  /*07c0*/  @!P1 LEA.HI.X R23, R27, UR11, R26, 0x3, P0 ;  /* 0x0000000b1b179c11 */ /* 0x000fe400080f1c1a */
[----:B0-----:R-:W-:-:S06]  /*07d0*/  CS2R R10, SRZ ;  /* 0x00000000000a7805 */ /* 0x001fcc000001ff00 */
[----:B------:R0:W5:Y:S01]  /*07e0*/  @!P1 LDG.E.64 R10, desc[UR18][R22.64] ;  /* 0x00000012160a9981 */ /* 0x000162000c1e1b00 */
[----:B------:R-:W-:Y:S01]  /*07f0*/  BSSY.RECONVERGENT B0, `(.L_x_261) ;  /* 0x0000018000007945 */ /* 0x000fe20003800200 */
[----:B---3--:R-:W-:-:S04]  /*0800*/  FMUL.FTZ R27, R17, R17 ;  /* 0x00000011111b7220 */ /* 0x008fc80000410000 */
[----:B------:R-:W-:-:S05]  /*0810*/  FFMA.FTZ R27, R16, R16, R27 ;  /* 0x00000010101b7223 */ /* 0x000fca000001001b */
[----:B------:R-:W-:-:S13]  /*0820*/  FSETP.GEU.FTZ.AND P0, PT, R27, 0.25, PT ;  /* 0x3e8000001b00780b */ /* 0x000fda0003f1e000 */
[----:B0-----:R-:W-:Y:S05]  /*0830*/  @P0 BRA `(.L_x_262) ;  /* 0x0000000000240947 */ /* 0x001fea0003800000 */
        /* <DEDUP_REMOVED lines=9> */
.L_x_262:
        /* <DEDUP_REMOVED lines=10> */
.L_x_263:
[----:B------:R-:W-:Y:S05]  /*0970*/  BSYNC.RECONVERGENT B0 ;  /* 0x0000000000007941 */ /* 0x000fea0003800200 */
.L_x_261:
        /* <DEDUP_REMOVED lines=14> */
.L_x_265:
        /* <DEDUP_REMOVED lines=10> */
.L_x_266:
[----:B------:R-:W-:Y:S05]  /*0b00*/  BSYNC.RECONVERGENT B0 ;  /* 0x0000000000007941 */ /* 0x000fea0003800200 */
.L_x_264:
        /* <DEDUP_REMOVED lines=14> */
.L_x_268:
        /* <DEDUP_REMOVED lines=10> */
.L_x_269:
[----:B------:R-:W-:Y:S05]  /*0c90*/  BSYNC.RECONVERGENT B0 ;  /* 0x0000000000007941 */ /* 0x000fea0003800200 */
.L_x_267:
[C---:B------:R-:W-:Y:S01]  /*0ca0*/  IADD3 R9, P1, PT, R2.reuse, UR14, RZ ;  /* 0x0000000e02097c10 */ /* 0x040fe2000ff3e0ff */
[----:B------:R-:W-:Y:S01]  /*0cb0*/  ULEA UR4, UP0, UR14, UR4, 0x2 ;  /* 0x000000040e047291 */ /* 0x000fe2000f8010ff */
[----:B------:R-:W-:Y:S02]  /*0cc0*/  ISETP.GE.U32.AND P0, PT, R2, UR15, PT ;  /* 0x0000000f02007c0c */ /* 0x000fe4000bf06070 */
[C---:B------:R-:W-:Y:S01]  /*0cd0*/  IADD3 R11, P2, PT, R9.reuse, UR14, RZ ;  /* 0x0000000e090b7c10 */ /* 0x040fe2000ff5e0ff */
[----:B------:R-:W-:Y:S01]  /*0ce0*/  UIADD3.X UR5, UPT, UPT, URZ, UR5, URZ, UP0, !UPT ;  /* 0x00000005ff057290 */ /* 0x000fe200087fe4ff */
[----:B------:R-:W-:Y:S01]  /*0cf0*/  IADD3.X R10, PT, PT, RZ, R3, RZ, P1, !PT ;  /* 0x00000003ff0a7210 */ /* 0x000fe20000ffe4ff */
[----:B------:R-:W-:Y:S02]  /*0d00*/  UISETP.GE.U32.AND UP0, UPT, UR4, UR15, UPT ;  /* 0x0000000f0400728c */ /* 0x000fe4000bf06070 */
[----:B------:R-:W-:Y:S02]  /*0d10*/  ISETP.GE.U32.AND P1, PT, R9, UR15, PT ;  /* 0x0000000f09007c0c */ /* 0x000fe4000bf26070 */
[----:B------:R-:W-:Y:S01]  /*0d20*/  IADD3 R15, P4, PT, R11, UR14, RZ ;  /* 0x0000000e0b0f7c10 */ /* 0x000fe2000ff9e0ff */
[----:B------:R-:W-:Y:S01]  /*0d30*/  UISETP.GE.U32.AND.EX UP0, UPT, UR5, UR16, UPT, UP0 ;  /* 0x000000100500728c */ /* 0x000fe2000bf06100 */
[----:B------:R-:W-:-:S02]  /*0d40*/  IADD3.X R14, PT, PT, RZ, R10, RZ, P2, !PT ;  /* 0x0000000aff0e7210 */ /* 0x000fc400017fe4ff */
[----:B------:R-:W-:Y:S02]  /*0d50*/  ISETP.GE.U32.AND.EX P0, PT, R3, UR16, PT, P0 ;  /* 0x0000001003007c0c */ /* 0x000fe4000bf06100 */
[----:B------:R-:W-:Y:S02]  /*0d60*/  ISETP.GE.U32.AND P2, PT, R11, UR15, PT ;  /* 0x0000000f0b007c0c */ /* 0x000fe4000bf46070 */
[----:B------:R-:W-:Y:S02]  /*0d70*/  ISETP.GE.U32.AND.EX P1, PT, R10, UR16, PT, P1 ;  /* 0x000000100a007c0c */ /* 0x000fe4000bf26110 */
[----:B------:R-:W-:Y:S02]  /*0d80*/  ISETP.GE.U32.AND P3, PT, R15, UR15, PT ;  /* 0x0000000f0f007c0c */ /* 0x000fe4000bf66070 */
[----:B------:R-:W-:Y:S02]  /*0d90*/  IADD3.X R16, PT, PT, RZ, R14, RZ, P4, !PT ;  /* 0x0000000eff107210 */ /* 0x000fe400027fe4ff */
[----:B------:R-:W-:-:S02]  /*0da0*/  ISETP.GE.U32.AND.EX P2, PT, R14, UR16, PT, P2 ;  /* 0x000000100e007c0c */ /* 0x000fc4000bf46120 */
[----:B------:R-:W-:Y:S02]  /*0db0*/  ISETP.GE.U32.AND.EX P3, PT, R16, UR16, PT, P3 ;  /* 0x0000001010007c0c */ /* 0x000fe4000bf66130 */
[----:B------:R-:W-:-:S03]  /*0dc0*/  @!P0 LEA R6, P5, R2, UR12, 0x3 ;  /* 0x0000000c02068c11 */ /* 0x000fc6000f8a18ff */
[C---:B------:R-:W-:Y:S02]  /*0dd0*/  @!P1 LEA R8, P4, R9.reuse, UR12, 0x3 ;  /* 0x0000000c09089c11 */ /* 0x040fe4000f8818ff */
[----:B------:R-:W-:Y:S02]  /*0de0*/  @!P0 LEA.HI.X R7, R2, UR13, R3, 0x3, P5 ;  /* 0x0000000d02078c11 */ /* 0x000fe4000a8f1c03 */
[----:B------:R-:W-:Y:S02]  /*0df0*/  @!P1 LEA.HI.X R9, R9, UR13, R10, 0x3, P4 ;  /* 0x0000000d09099c11 */ /* 0x000fe4000a0f1c0a */
[----:B------:R-:W-:Y:S01]  /*0e00*/  @!P2 LEA R2, P5, R11, UR12, 0x3 ;  /* 0x0000000c0b02ac11 */ /* 0x000fe2000f8a18ff */
[----:B------:R2:W-:Y:S01]  /*0e10*/  @!P0 STG.E.64 desc[UR18][R6.64], R24 ;  /* 0x0000001806008986 */ /* 0x0005e2000c101b12 */
[----:B------:R-:W-:Y:S02]  /*0e20*/  @!P3 LEA R10, P4, R15, UR12, 0x3 ;  /* 0x0000000c0f0abc11 */ /* 0x000fe4000f8818ff */
[----:B------:R-:W-:Y:S01]  /*0e30*/  @!P2 LEA.HI.X R3, R11, UR13, R14, 0x3, P5 ;  /* 0x0000000d0b03ac11 */ /* 0x000fe2000a8f1c0e */
[----:B------:R2:W-:Y:S01]  /*0e40*/  @!P1 STG.E.64 desc[UR18][R8.64], R18 ;  /* 0x0000001208009986 */ /* 0x0005e2000c101b12 */
[----:B------:R-:W-:-:S03]  /*0e50*/  @!P3 LEA.HI.X R11, R15, UR13, R16, 0x3, P4 ;  /* 0x0000000d0f0bbc11 */ /* 0x000fc6000a0f1c10 */
[----:B------:R2:W-:Y:S04]  /*0e60*/  @!P2 STG.E.64 desc[UR18][R2.64], R12 ;  /* 0x0000000c0200a986 */ /* 0x0005e8000c101b12 */
[----:B------:R2:W-:Y:S01]  /*0e70*/  @!P3 STG.E.64 desc[UR18][R10.64], R4 ;  /* 0x000000040a00b986 */ /* 0x0005e2000c101b12 */
[----:B------:R-:W-:Y:S05]  /*0e80*/  BRA.U !UP0, `(.L_x_270) ;  /* 0xfffffff108f47547 */ /* 0x000fea000b83ffff */
[----:B------:R-:W-:Y:S05]  /*0e90*/  EXIT ;  /* 0x000000000000794d */ /* 0x000fea0003800000 */
.L_x_260:
[----:B------:R-:W0:Y:S02]  /*0ea0*/  S2R R3, SR_TID.X ;  /* 0x0000000000037919 */ /* 0x000e240000002100 */
[----:B0-----:R-:W-:-:S03]  /*0eb0*/  IMAD.WIDE.U32 R4, R3, 0x4, RZ ;  /* 0x0000000403047825 */ /* 0x001fc600078e00ff */
[----:B------:R-:W-:-:S04]  /*0ec0*/  ISETP.GE.U32.AND P0, PT, R4, UR17, PT ;  /* 0x0000001104007c0c */ /* 0x000fc8000bf06070 */
[----:B------:R-:W-:-:S13]  /*0ed0*/  ISETP.GE.AND.EX P0, PT, R5, UR4, PT, P0 ;  /* 0x0000000405007c0c */ /* 0x000fda000bf06300 */
[----:B------:R-:W-:Y:S05]  /*0ee0*/  @P0 EXIT ;  /* 0x000000000000094d */ /* 0x000fea0003800000 */
[----:B------:R-:W-:Y:S01]  /*0ef0*/  HFMA2 R0, -RZ, RZ, 0, 0 ;  /* 0x00000000ff007431 */ /* 0x000fe200000001ff */
[----:B------:R-:W0:Y:S06]  /*0f00*/  LDCU UR5, c[0x0][0x360] ;  /* 0x00006c00ff0577ac */ /* 0x000e2c0008000800 */
.L_x_280:
        /* <DEDUP_REMOVED lines=15> */
[----:B---3--:R-:W-:Y:S01]  /*1000*/  FADD.FTZ R2, -R25, R21 ;  /* 0x0000001519027221 */ /* 0x008fe20000010100 */
[----:B------:R-:W-:-:S11]  /*1010*/  FADD.FTZ R28, -R24, R20 ;  /* 0x00000014181c7221 */ /* 0x000fd60000010100 */
[----:B------:R-:W-:-:S04]  /*1020*/  @!P0 FMUL.FTZ R29, R17, R2 ;  /* 0x00000002111d8220 */ /* 0x000fc80000410000 */
[----:B------:R-:W-:-:S04]  /*1030*/  @!P0 FFMA.FTZ R29, R16, R28, -R29 ;  /* 0x0000001c101d8223 */ /* 0x000fc8000001081d */
[----:B------:R-:W-:Y:S01]  /*1040*/  @!P0 FADD.FTZ R24, R24, R29 ;  /* 0x0000001d18188221 */ /* 0x000fe20000010000 */
[----:B------:R-:W-:Y:S01]  /*1050*/  @!P0 FMUL.FTZ R29, R17, R28 ;  /* 0x0000001c111d8220 */ /* 0x000fe20000410000 */
[----:B------:R-:W-:-:S03]  /*1060*/  @P0 FADD.FTZ R17, RZ, -R17 ;  /* 0x80000011ff110221 */ /* 0x000fc60000010000 */
[----:B------:R-:W-:-:S04]  /*1070*/  @!P0 FFMA.FTZ R29, R16, R2, R29 ;  /* 0x00000002101d8223 */ /* 0x000fc8000001001d */
[----:B------:R-:W-:Y:S01]  /*1080*/  @!P0 FADD.FTZ R25, R25, R29 ;  /* 0x0000001d19198221 */ /* 0x000fe20000010000 */
[----:B------:R-:W-:Y:S01]  /*1090*/  @P0 FADD.FTZ R29, -R16, 1 ;  /* 0x3f800000101d0421 */ /* 0x000fe20000010100 */
[-C--:B------:R-:W-:Y:S01]  /*10a0*/  @P0 FMUL.FTZ R16, R2, R17.reuse ;  /* 0x0000001102100220 */ /* 0x080fe20000410000 */
[----:B------:R-:W-:-:S03]  /*10b0*/  @P0 FMUL.FTZ R17, R28, R17 ;  /* 0x000000111c110220 */ /* 0x000fc60000410000 */
[-C--:B------:R-:W-:Y:S01]  /*10c0*/  @P0 FFMA.FTZ R16, R28, R29.reuse, -R16 ;  /* 0x0000001d1c100223 */ /* 0x080fe20000010810 */
[----:B------:R-:W-:Y:S01]  /*10d0*/  @P0 FFMA.FTZ R2, R2, R29, R17 ;  /* 0x0000001d02020223 */ /* 0x000fe20000010011 */
[----:B------:R-:W-:Y:S02]  /*10e0*/  FMUL.FTZ R17, R19, R19 ;  /* 0x0000001313117220 */ /* 0x000fe40000410000 */
[----:B------:R-:W-:Y:S01]  /*10f0*/  @P0 FADD.FTZ R24, R20, -R16 ;  /* 0x8000001014180221 */ /* 0x000fe20000010000 */
[----:B------:R-:W-:Y:S01]  /*1100*/  @P0 FADD.FTZ R25, R21, -R2 ;  /* 0x8000000215190221 */ /* 0x000fe20000010000 */
        /* <DEDUP_REMOVED lines=12> */
.L_x_272:
        /* <DEDUP_REMOVED lines=10> */
.L_x_273:
[----:B0-----:R-:W-:Y:S05]  /*1270*/  BSYNC.RECONVERGENT B0 ;  /* 0x0000000000007941 */ /* 0x001fea0003800200 */
.L_x_271:
        /* <DEDUP_REMOVED lines=14> */
.L_x_275:
        /* <DEDUP_REMOVED lines=10> */
.L_x_276:
[----:B------:R-:W-:Y:S05]  /*1400*/  BSYNC.RECONVERGENT B0 ;  /* 0x0000000000007941 */ /* 0x000fea0003800200 */
.L_x_274:
        /* <DEDUP_REMOVED lines=14> */
.L_x_278:
        /* <DEDUP_REMOVED lines=10> */
.L_x_279:
[----:B------:R-:W-:Y:S05]  /*1590*/  BSYNC.RECONVERGENT B0 ;  /* 0x0000000000007941 */ /* 0x000fea0003800200 */
.L_x_277:
[----:B------:R-:W-:-:S04]  /*15a0*/  LEA R8, P0, R3, UR12, 0x5 ;  /* 0x0000000c03087c11 */ /* 0x000fc8000f8028ff */
[C---:B------:R-:W-:Y:S02]  /*15b0*/  LEA.HI.X R9, R3.reuse, UR13, R0, 0x5, P0 ;  /* 0x0000000d03097c11 */ /* 0x040fe400080f2c00 */
        /* <DEDUP_REMOVED lines=11> */
.L_x_281:
        /* <DEDUP_REMOVED lines=9> */
.L_x_344:


//--------------------- .text._ZN2at6native52_GLOBAL__N__ff984223_19_ForeachTernaryOp_cu_5285c63625multi_tensor_apply_kernelINS1_18TensorListMetadataILi4EEENS1_20TernaryOpListFunctorIN3c107complexIdEELi4ELi3ELi3EEEJNS0_11LerpFunctorIS8_EEEEEvT_T0_DpT1_ --------------------------
	.section	.text._ZN2at6native52_GLOBAL__N__ff984223_19_ForeachTernaryOp_cu_5285c63625multi_tensor_apply_kernelINS1_18TensorListMetadataILi4EEENS1_20TernaryOpListFunctorIN3c107complexIdEELi4ELi3ELi3EEEJNS0_11LerpFunctorIS8_EEEEEvT_T0_DpT1_,"ax",@progbits
	.align	128
.text._ZN2at6native52_GLOBAL__N__ff984223_19_ForeachTernaryOp_cu_5285c63625multi_tensor_apply_kernelINS1_18TensorListMetadataILi4EEENS1_20TernaryOpListFunctorIN3c107complexIdEELi4ELi3ELi3EEEJNS0_11LerpFunctorIS8_EEEEEvT_T0_DpT1_:
        .type           _ZN2at6native52_GLOBAL__N__ff984223_19_ForeachTernaryOp_cu_5285c63625multi_tensor_apply_kernelINS1_18TensorListMetadataILi4EEENS1_20TernaryOpListFunctorIN3c107complexIdEELi4ELi3ELi3EEEJNS0_11LerpFunctorIS8_EEEEEvT_T0_DpT1_,@function
        .size           _ZN2at6native52_GLOBAL__N__ff984223_19_ForeachTernaryOp_cu_5285c63625multi_tensor_apply_kernelINS1_18TensorListMetadataILi4EEENS1_20TernaryOpListFunctorIN3c107complexIdEELi4ELi3ELi3EEEJNS0_11LerpFunctorIS8_EEEEEvT_T0_DpT1_,(.L_x_345 - _ZN2at6native52_GLOBAL__N__ff984223_19_ForeachTernaryOp_cu_5285c63625multi_tensor_apply_kernelINS1_18TensorListMetadataILi4EEENS1_20TernaryOpListFunctorIN3c107complexIdEELi4ELi3ELi3EEEJNS0_11LerpFunctorIS8_EEEEEvT_T0_DpT1_)
        .other          _ZN2at6native52_GLOBAL__N__ff984223_19_ForeachTernaryOp_cu_5285c63625multi_tensor_apply_kernelINS1_18TensorListMetadataILi4EEENS1_20TernaryOpListFunctorIN3c107complexIdEELi4ELi3ELi3EEEJNS0_11LerpFunctorIS8_EEEEEvT_T0_DpT1_,@"STO_CUDA_ENTRY STV_DEFAULT"
_ZN2at6native52_GLOBAL__N__ff984223_19_ForeachTernaryOp_cu_5285c63625multi_tensor_apply_kernelINS1_18TensorListMetadataILi4EEENS1_20TernaryOpListFunctorIN3c107complexIdEELi4ELi3ELi3EEEJNS0_11LerpFunctorIS8_EEEEEvT_T0_DpT1_:
        /* <DEDUP_REMOVED lines=38> */
.L_x_292:
[----:B0-----:R-:W-:Y:S02]  /*0260*/  IADD3 R3, P1, PT, R2, UR4, RZ ;  /* 0x0000000402037c10 */ /* 0x001fe4000ff3e0ff */
[----:B--2---:R-:W-:Y:S02]  /*0270*/  CS2R R6, SRZ ;  /* 0x0000000000067805 */ /* 0x004fe4000001ff00 */
[----:B------:R-:W-:Y:S02]  /*0280*/  CS2R R4, SRZ ;  /* 0x0000000000047805 */ /* 0x000fe4000001ff00 */
[----:B------:R-:W-:Y:S02]  /*0290*/  CS2R R18, SRZ ;  /* 0x0000000000127805 */ /* 0x000fe4000001ff00 */
[----:B------:R-:W-:Y:S01]  /*02a0*/  ISETP.GE.U32.AND P0, PT, R3, UR15, PT ;  /* 0x0000000f03007c0c */ /* 0x000fe2000bf06070 */
[----:B------:R-:W-:Y:S01]  /*02b0*/  IMAD.X R0, RZ, RZ, UR5, P1 ;  /* 0x00000005ff007e24 */ /* 0x000fe200088e06ff */
[----:B------:R-:W-:-:S02]  /*02c0*/  CS2R R16, SRZ ;  /* 0x0000000000107805 */ /* 0x000fc4000001ff00 */
[----:B------:R-:W-:Y:S02]  /*02d0*/  CS2R R22, SRZ ;  /* 0x0000000000167805 */ /* 0x000fe4000001ff00 */
[----:B------:R-:W-:Y:S02]  /*02e0*/  CS2R R20, SRZ ;  /* 0x0000000000147805 */ /* 0x000fe4000001ff00 */
[----:B------:R-:W-:-:S13]  /*02f0*/  ISETP.GE.U32.AND.EX P0, PT, R0, UR16, PT, P0 ;  /* 0x0000001000007c0c */ /* 0x000fda000bf06100 */
[C---:B------:R-:W-:Y:S02]  /*0300*/  @!P0 LEA R30, P3, R3.reuse, UR10, 0x4 ;  /* 0x0000000a031e8c11 */ /* 0x040fe4000f8620ff */
[C---:B------:R-:W-:Y:S02]  /*0310*/  @!P0 LEA R26, P1, R3.reuse, UR6, 0x4 ;  /* 0x00000006031a8c11 */ /* 0x040fe4000f8220ff */
[C---:B------:R-:W-:Y:S02]  /*0320*/  @!P0 LEA R28, P2, R3.reuse, UR8, 0x4 ;  /* 0x00000008031c8c11 */ /* 0x040fe4000f8420ff */
[C-C-:B------:R-:W-:Y:S02]  /*0330*/  @!P0 LEA.HI.X R31, R3.reuse, UR11, R0.reuse, 0x4, P3 ;  /* 0x0000000b031f8c11 */ /* 0x140fe400098f2400 */
[C-C-:B------:R-:W-:Y:S02]  /*0340*/  @!P0 LEA.HI.X R27, R3.reuse, UR7, R0.reuse, 0x4, P1 ;  /* 0x00000007031b8c11 */ /* 0x140fe400088f2400 */
[----:B------:R-:W-:Y:S01]  /*0350*/  @!P0 LEA.HI.X R29, R3, UR9, R0, 0x4, P2 ;  /* 0x00000009031d8c11 */ /* 0x000fe200090f2400 */
[----:B------:R-:W2:Y:S04]  /*0360*/  @!P0 LDG.E.128 R4, desc[UR18][R30.64] ;  /* 0x000000121e048981 */ /* 0x000ea8000c1e1d00 */
[----:B------:R-:W3:Y:S04]  /*0370*/  @!P0 LDG.E.128 R16, desc[UR18][R26.64] ;  /* 0x000000121a108981 */ /* 0x000ee8000c1e1d00 */
[----:B------:R-:W3:Y:S01]  /*0380*/  @!P0 LDG.E.128 R20, desc[UR18][R28.64] ;  /* 0x000000121c148981 */ /* 0x000ee2000c1e1d00 */
[----:B------:R-:W-:-:S02]  /*0390*/  CS2R R34, SRZ ;  /* 0x0000000000227805 */ /* 0x000fc4000001ff00 */
[----:B------:R-:W-:Y:S02]  /*03a0*/  CS2R R32, SRZ ;  /* 0x0000000000207805 */ /* 0x000fe4000001ff00 */
[----:B------:R-:W-:Y:S02]  /*03b0*/  CS2R R42, SRZ ;  /* 0x00000000002a7805 */ /* 0x000fe4000001ff00 */
[----:B------:R-:W-:Y:S02]  /*03c0*/  CS2R R40, SRZ ;  /* 0x0000000000287805 */ /* 0x000fe4000001ff00 */
[----:B------:R-:W-:Y:S02]  /*03d0*/  CS2R R38, SRZ ;  /* 0x0000000000267805 */ /* 0x000fe4000001ff00 */
[----:B------:R-:W-:Y:S01]  /*03e0*/  CS2R R36, SRZ ;  /* 0x0000000000247805 */ /* 0x000fe2000001ff00 */
[----:B--2---:R-:W0:-:S15]  /*03f0*/  DMUL R8, R6, R6 ;  /* 0x0000000606087228 */ /* 0x004e1e0000000000 */
        /* <DEDUP_REMOVED lines=29> */
[----:B0-----:R-:W0:-:S15]  /*05d0*/  @!P2 DFMA R8, R10, R4, -R8 ;  /* 0x000000040a08a22b */ /* 0x001e1e0000000808 */
[----:B------:R-:W-:-:S15]  /*05e0*/  NOP ;  /* 0x0000000000007918 */ /* 0x000fde0000000000 */
[----:B------:R-:W-:-:S15]  /*05f0*/  NOP ;  /* 0x0000000000007918 */ /* 0x000fde0000000000 */
[----:B------:R-:W-:-:S15]  /*0600*/  NOP ;  /* 0x0000000000007918 */ /* 0x000fde0000000000 */
[----:B------:R-:W-:-:S04]  /*0610*/  NOP ;  /* 0x0000000000007918 */ /* 0x000fc80000000000 */
[----:B0-----:R1:W-:Y:S02]  /*0620*/  @!P2 DADD R16, R8, R16 ;  /* 0x000000000810a229 */ /* 0x0013e40000000010 */
[----:B-1----:R-:W-:-:S04]  /*0630*/  IADD3 R9, P1, PT, R3, UR14, RZ ;  /* 0x0000000e03097c10 */ /* 0x002fc8000ff3e0ff */
[----:B------:R-:W-:-:S15]  /*0640*/  ISETP.GE.U32.AND P0, PT, R9, UR15, PT ;  /* 0x0000000f09007c0c */ /* 0x000fde000bf06070 */
[----:B------:R-:W-:-:S15]  /*0650*/  NOP ;  /* 0x0000000000007918 */ /* 0x000fde0000000000 */
[----:B------:R-:W-:-:S15]  /*0660*/  NOP ;  /* 0x0000000000007918 */ /* 0x000fde0000000000 */
[----:B------:R-:W-:-:S13]  /*0670*/  NOP ;  /* 0x0000000000007918 */ /* 0x000fda0000000000 */
[----:B------:R-:W0:-:S15]  /*0680*/  @!P2 DMUL R12, R10, R6 ;  /* 0x000000060a0ca228 */ /* 0x000e1e0000000000 */
        /* <DEDUP_REMOVED lines=19> */
[----:B0-----:R-:W0:-:S15]  /*07c0*/  @P2 DMUL R4, R24, R6 ;  /* 0x0000000618042228 */ /* 0x001e1e0000000000 */
[----:B------:R-:W-:-:S15]  /*07d0*/  NOP ;  /* 0x0000000000007918 */ /* 0x000fde0000000000 */
[----:B------:R-:W-:-:S15]  /*07e0*/  NOP ;  /* 0x0000000000007918 */ /* 0x000fde0000000000 */
[----:B------:R-:W-:-:S15]  /*07f0*/  NOP ;  /* 0x0000000000007918 */ /* 0x000fde0000000000 */
[----:B------:R-:W-:-:S04]  /*0800*/  NOP ;  /* 0x0000000000007918 */ /* 0x000fc80000000000 */
[----:B------:R-:W1:-:S15]  /*0810*/  @P2 DMUL R6, R10, R6 ;  /* 0x000000060a062228 */ /* 0x000e5e0000000000 */
[----:B------:R-:W-:-:S15]  /*0820*/  NOP ;  /* 0x0000000000007918 */ /* 0x000fde0000000000 */
[----:B------:R-:W-:-:S15]  /*0830*/  NOP ;  /* 0x0000000000007918 */ /* 0x000fde0000000000 */
[----:B------:R-:W-:-:S15]  /*0840*/  NOP ;  /* 0x0000000000007918 */ /* 0x000fde0000000000 */
[----:B------:R-:W-:-:S04]  /*0850*/  NOP ;  /* 0x0000000000007918 */ /* 0x000fc80000000000 */
[----:B0-----:R0:W2:Y:S02]  /*0860*/  @P2 DFMA R4, R10, R14, -R4 ;  /* 0x0000000e0a04222b */ /* 0x0010a40000000804 */
[----:B0-----:R-:W-:-:S05]  /*0870*/  IMAD.X R10, RZ, RZ, R0, P1 ;  /* 0x000000ffff0a7224 */ /* 0x001fca00008e0600 */
[----:B------:R-:W-:Y:S02]  /*0880*/  ISETP.GE.U32.AND.EX P0, PT, R10, UR16, PT, P0 ;  /* 0x000000100a007c0c */ /* 0x000fe4000bf06100 */
[----:B------:R-:W-:-:S11]  /*0890*/  IADD3 R11, P6, PT, R9, UR14, RZ ;  /* 0x0000000e090b7c10 */ /* 0x000fd6000ffde0ff */
[----:B------:R-:W-:-:S15]  /*08a0*/  @!P0 LEA R8, P5, R9, UR10, 0x4 ;  /* 0x0000000a09088c11 */ /* 0x000fde000f8a20ff */
[----:B------:R-:W-:-:S15]  /*08b0*/  NOP ;  /* 0x0000000000007918 */ /* 0x000fde0000000000 */
[----:B------:R-:W-:-:S14]  /*08c0*/  NOP ;  /* 0x0000000000007918 */ /* 0x000fdc0000000000 */
[----:B-1----:R0:W1:Y:S02]  /*08d0*/  @P2 DFMA R24, R24, R14, R6 ;  /* 0x0000000e1818222b */ /* 0x0020640000000006 */
[----:B0-----:R-:W-:-:S04]  /*08e0*/  @!P0 LEA R6, P4, R9, UR8, 0x4 ;  /* 0x0000000809068c11 */ /* 0x001fc8000f8820ff */
[----:B------:R-:W-:-:S15]  /*08f0*/  @!P0 LEA.HI.X R7, R9, UR9, R10, 0x4, P4 ;  /* 0x0000000909078c11 */ /* 0x000fde000a0f240a */
[----:B------:R-:W-:-:S15]  /*0900*/  NOP ;  /* 0x0000000000007918 */ /* 0x000fde0000000000 */
[----:B------:R-:W-:-:S15]  /*0910*/  NOP ;  /* 0x0000000000007918 */ /* 0x000fde0000000000 */
[----:B------:R-:W-:-:S13]  /*0920*/  NOP ;  /* 0x0000000000007918 */ /* 0x000fda0000000000 */
[----:B--2---:R0:W-:Y:S01]  /*0930*/  @P2 DADD R16, -R4, R20 ;  /* 0x0000000004102229 */ /* 0x0041e20000000114 */
[----:B------:R-:W-:Y:S01]  /*0940*/  ISETP.GE.U32.AND P1, PT, R11, UR15, PT ;  /* 0x0000000f0b007c0c */ /* 0x000fe2000bf26070 */
[----:B------:R2:W5:Y:S01]  /*0950*/  @!P0 LDG.E.128 R36, desc[UR18][R6.64] ;  /* 0x0000001206248981 */ /* 0x000562000c1e1d00 */
[----:B0-----:R-:W-:-:S04]  /*0960*/  @!P0 LEA R4, P3, R9, UR6, 0x4 ;  /* 0x0000000609048c11 */ /* 0x001fc8000f8620ff */
[C-C-:B------:R-:W-:Y:S02]  /*0970*/  @!P0 LEA.HI.X R5, R9.reuse, UR7, R10.reuse, 0x4, P3 ;  /* 0x0000000709058c11 */ /* 0x140fe400098f240a */
[----:B------:R-:W-:-:S03]  /*0980*/  @!P0 LEA.HI.X R9, R9, UR11, R10, 0x4, P5 ;  /* 0x0000000b09098c11 */ /* 0x000fc6000a8f240a */
[----:B------:R0:W5:Y:S04]  /*0990*/  @!P0 LDG.E.128 R40, desc[UR18][R4.64] ;  /* 0x0000001204288981 */ /* 0x000168000c1e1d00 */
[----:B------:R3:W4:Y:S01]  /*09a0*/  @!P0 LDG.E.128 R32, desc[UR18][R8.64] ;  /* 0x0000001208208981 */ /* 0x000722000c1e1d00 */
[----:B------:R-:W-:Y:S01]  /*09b0*/  IADD3 R28, P5, PT, R11, UR14, RZ ;  /* 0x0000000e0b1c7c10 */ /* 0x000fe2000ffbe0ff */
[----:B------:R-:W-:Y:S01]  /*09c0*/  IMAD.U32 R51, RZ, RZ, UR14 ;  /* 0x0000000eff337e24 */ /* 0x000fe2000f8e00ff */
[----:B------:R-:W-:Y:S02]  /*09d0*/  CS2R R14, SRZ ;  /* 0x00000000000e7805 */ /* 0x000fe4000001ff00 */
[----:B--2---:R-:W-:Y:S02]  /*09e0*/  CS2R R6, SRZ ;  /* 0x0000000000067805 */ /* 0x004fe4000001ff00 */
[----:B0-----:R-:W-:Y:S01]  /*09f0*/  CS2R R4, SRZ ;  /* 0x0000000000047805 */ /* 0x001fe2000001ff00 */
[----:B------:R-:W-:Y:S01]  /*0a00*/  IMAD.U32 R30, RZ, RZ, UR14 ;  /* 0x0000000eff1e7e24 */ /* 0x000fe2000f8e00ff */
[----:B---3--:R-:W-:-:S15]  /*0a10*/  CS2R R8, SRZ ;  /* 0x0000000000087805 */ /* 0x008fde000001ff00 */
[----:B------:R-:W-:-:S15]  /*0a20*/  NOP ;  /* 0x0000000000007918 */ /* 0x000fde0000000000 */
[----:B------:R-:W-:-:S09]  /*0a30*/  NOP ;  /* 0x0000000000007918 */ /* 0x000fd20000000000 */
[----:B------:R0:W-:Y:S02]  /*0a40*/  @!P2 DADD R18, R12, R18 ;  /* 0x000000000c12a229 */ /* 0x0001e40000000012 */
[----:B0-----:R-:W-:-:S05]  /*0a50*/  IMAD.X R12, RZ, RZ, R10, P6 ;  /* 0x000000ffff0c7224 */ /* 0x001fca00030e060a */
[----:B------:R-:W-:Y:S01]  /*0a60*/  ISETP.GE.U32.AND.EX P1, PT, R12, UR16, PT, P1 ;  /* 0x000000100c007c0c */ /* 0x000fe2000bf26110 */
[----:B------:R-:W-:-:S12]  /*0a70*/  IMAD.X R29, RZ, RZ, R12, P5 ;  /* 0x000000ffff1d7224 */ /* 0x000fd800028e060c */
[----:B------:R-:W-:-:S04]  /*0a80*/  @!P1 LEA R20, P0, R11, UR6, 0x4 ;  /* 0x000000060b149c11 */ /* 0x000fc8000f8020ff */
[C-C-:B------:R-:W-:Y:S02]  /*0a90*/  @!P1 LEA.HI.X R21, R11.reuse, UR7, R12.reuse, 0x4, P0 ;  /* 0x000000070b159c11 */ /* 0x140fe400080f240c */
[----:B------:R-:W-:Y:S02]  /*0aa0*/  ISETP.GE.U32.AND P0, PT, R28, UR15, PT ;  /* 0x0000000f1c007c0c */ /* 0x000fe4000bf06070 */
[----:B------:R-:W-:Y:S02]  /*0ab0*/  @!P1 LEA R26, P3, R11, UR8, 0x4 ;  /* 0x000000080b1a9c11 */ /* 0x000fe4000f8620ff */
[----:B------:R-:W-:Y:S02]  /*0ac0*/  ISETP.GE.U32.AND.EX P0, PT, R29, UR16, PT, P0 ;  /* 0x000000101d007c0c */ /* 0x000fe4000bf06100 */
[C---:B------:R-:W-:Y:S02]  /*0ad0*/  @!P1 LEA R44, P4, R11.reuse, UR10, 0x4 ;  /* 0x0000000a0b2c9c11 */ /* 0x040fe4000f8820ff */
[----:B------:R-:W-:-:S02]  /*0ae0*/  @!P1 LEA.HI.X R27, R11, UR9, R12, 0x4, P3 ;  /* 0x000000090b1b9c11 */ /* 0x000fc400098f240c */
[----:B------:R-:W-:Y:S02]  /*0af0*/  @!P1 LEA.HI.X R45, R11, UR11, R12, 0x4, P4 ;  /* 0x0000000b0b2d9c11 */ /* 0x000fe4000a0f240c */
[----:B------:R-:W-:Y:S02]  /*0b00*/  CS2R R12, SRZ ;  /* 0x00000000000c7805 */ /* 0x000fe4000001ff00 */
[----:B------:R-:W-:Y:S02]  /*0b10*/  CS2R R10, SRZ ;  /* 0x00000000000a7805 */ /* 0x000fe4000001ff00 */
[----:B------:R-:W-:Y:S01]  /*0b20*/  IADD3 R51, P3, P4, R51, UR4, R2 ;  /* 0x0000000433337c10 */ /* 0x000fe2000fc7e002 */
[----:B------:R-:W5:Y:S03]  /*0b30*/  @!P1 LDG.E.128 R4, desc[UR18][R44.64] ;  /* 0x000000122c049981 */ /* 0x000f66000c1e1d00 */
[----:B------:R-:W-:Y:S01]  /*0b40*/  IADD3 R51, P5, P6, R30, UR14, R51 ;  /* 0x0000000e1e337c10 */ /* 0x000fe2000febe033 */
[----:B------:R0:W5:Y:S04]  /*0b50*/  @!P1 LDG.E.128 R12, desc[UR18][R20.64] ;  /* 0x00000012140c9981 */ /* 0x000168000c1e1d00 */
[----:B------:R2:W5:Y:S01]  /*0b60*/  @!P1 LDG.E.128 R8, desc[UR18][R26.64] ;  /* 0x000000121a089981 */ /* 0x000562000c1e1d00 */
[----:B------:R-:W-:-:S02]  /*0b70*/  @!P0 LEA R46, P1, R28, UR6, 0x4 ;  /* 0x000000061c2e8c11 */ /* 0x000fc4000f8220ff */
[----:B0-----:R-:W-:Y:S02]  /*0b80*/  IADD3.X R20, PT, PT, RZ, UR5, RZ, P3, P4 ;  /* 0x00000005ff147c10 */ /* 0x001fe40009fe84ff */
[----:B------:R-:W-:Y:S02]  /*0b90*/  @!P0 LEA.HI.X R47, R28, UR7, R29, 0x4, P1 ;  /* 0x000000071c2f8c11 */ /* 0x000fe400088f241d */
[----:B------:R-:W-:Y:S02]  /*0ba0*/  IADD3.X R20, PT, PT, RZ, R20, RZ, P5, P6 ;  /* 0x00000014ff147210 */ /* 0x000fe40002fec4ff */
[----:B------:R-:W-:Y:S02]  /*0bb0*/  @!P0 LEA R48, P1, R51, UR8, 0x4 ;  /* 0x0000000833308c11 */ /* 0x000fe4000f8220ff */
[----:B------:R-:W-:Y:S02]  /*0bc0*/  CS2R R30, SRZ ;  /* 0x00000000001e7805 */ /* 0x000fe4000001ff00 */
[----:B------:R-:W-:Y:S01]  /*0bd0*/  CS2R R28, SRZ ;  /* 0x00000000001c7805 */ /* 0x000fe2000001ff00 */
[----:B-1----:R0:W-:Y:S01]  /*0be0*/  @P2 DADD R18, -R24, R22 ;  /* 0x0000000018122229 */ /* 0x0021e20000000116 */
[----:B--2---:R-:W-:-:S02]  /*0bf0*/  CS2R R26, SRZ ;  /* 0x00000000001a7805 */ /* 0x004fc4000001ff00 */
[----:B0-----:R-:W-:Y:S02]  /*0c00*/  CS2R R24, SRZ ;  /* 0x0000000000187805 */ /* 0x001fe4000001ff00 */
[C---:B------:R-:W-:Y:S01]  /*0c10*/  @!P0 LEA.HI.X R49, R51.reuse, UR9, R20, 0x4, P1 ;  /* 0x0000000933318c11 */ /* 0x040fe200088f2414 */
[----:B------:R0:W5:Y:S04]  /*0c20*/  @!P0 LDG.E.128 R28, desc[UR18][R46.64] ;  /* 0x000000122e1c8981 */ /* 0x000168000c1e1d00 */
[----:B------:R0:W5:Y:S01]  /*0c30*/  @!P0 LDG.E.128 R24, desc[UR18][R48.64] ;  /* 0x0000001230188981 */ /* 0x000162000c1e1d00 */
[----:B------:R-:W-:-:S04]  /*0c40*/  ISETP.GE.U32.AND P0, PT, R51, UR15, PT ;  /* 0x0000000f33007c0c */ /* 0x000fc8000bf06070 */
[----:B------:R-:W-:Y:S02]  /*0c50*/  ISETP.GE.U32.AND.EX P0, PT, R20, UR16, PT, P0 ;  /* 0x0000001014007c0c */ /* 0x000fe4000bf06100 */
[----:B------:R-:W-:-:S11]  /*0c60*/  CS2R R22, SRZ ;  /* 0x0000000000167805 */ /* 0x000fd6000001ff00 */
[----:B------:R-:W-:-:S04]  /*0c70*/  @!P0 LEA R50, P1, R51, UR10, 0x4 ;  /* 0x0000000a33328c11 */ /* 0x000fc8000f8220ff */
[----:B------:R-:W-:Y:S02]  /*0c80*/  @!P0 LEA.HI.X R51, R51, UR11, R20, 0x4, P1 ;  /* 0x0000000b33338c11 */ /* 0x000fe400088f2414 */
[----:B------:R-:W-:Y:S01]  /*0c90*/  CS2R R20, SRZ ;  /* 0x0000000000147805 */ /* 0x000fe2000001ff00 */
[----:B------:R-:W-:Y:S05]  /*0ca0*/  BSSY.RECONVERGENT B0, `(.L_x_283) ;  /* 0x0000062000007945 */ /* 0x000fea0003800200 */
[----:B------:R0:W5:-:S15]  /*0cb0*/  @!P0 LDG.E.128 R20, desc[UR18][R50.64] ;  /* 0x0000001232148981 */ /* 0x00015e000c1e1d00 */
[----:B------:R-:W-:-:S09]  /*0cc0*/  NOP ;  /* 0x0000000000007918 */ /* 0x000fd20000000000 */
[----:B----4-:R-:W1:-:S15]  /*0cd0*/  DMUL R44, R34, R34 ;  /* 0x00000022222c7228 */ /* 0x010e5e0000000000 */
        /* <DEDUP_REMOVED lines=48> */
.L_x_284:
        /* <DEDUP_REMOVED lines=46> */
.L_x_285:
[----:B------:R-:W-:Y:S05]  /*12c0*/  BSYNC.RECONVERGENT B0 ;  /* 0x0000000000007941 */ /* 0x000fea0003800200 */
.L_x_283:
        /* <DEDUP_REMOVED lines=50> */
.L_x_287:
        /* <DEDUP_REMOVED lines=46> */
.L_x_288:
[----:B------:R-:W-:Y:S05]  /*18d0*/  BSYNC.RECONVERGENT B0 ;  /* 0x0000000000007941 */ /* 0x000fea0003800200 */
.L_x_286:
        /* <DEDUP_REMOVED lines=50> */
.L_x_290:
        /* <DEDUP_REMOVED lines=46> */
.L_x_291:
[----:B------:R-:W-:Y:S05]  /*1ee0*/  BSYNC.RECONVERGENT B0 ;  /* 0x0000000000007941 */ /* 0x000fea0003800200 */
.L_x_289:
[C---:B--2---:R-:W-:Y:S01]  /*1ef0*/  IADD3 R7, P1, PT, R3.reuse, UR14, RZ ;  /* 0x0000000e03077c10 */ /* 0x044fe2000ff3e0ff */
[----:B------:R-:W-:Y:S01]  /*1f00*/  ULEA UR4, UP0, UR14, UR4, 0x2 ;  /* 0x000000040e047291 */ /* 0x000fe2000f8010ff */
[----:B------:R-:W-:Y:S02]  /*1f10*/  ISETP.GE.U32.AND P0, PT, R3, UR15, PT ;  /* 0x0000000f03007c0c */ /* 0x000fe4000bf06070 */
[C---:B------:R-:W-:Y:S01]  /*1f20*/  IADD3 R13, P2, PT, R7.reuse, UR14, RZ ;  /* 0x0000000e070d7c10 */ /* 0x040fe2000ff5e0ff */
[----:B------:R-:W-:Y:S01]  /*1f30*/  IMAD.X R14, RZ, RZ, R0, P1 ;  /* 0x000000ffff0e7224 */ /* 0x000fe200008e0600 */
[----:B------:R-:W-:Y:S01]  /*1f40*/  ISETP.GE.U32.AND P1, PT, R7, UR15, PT ;  /* 0x0000000f07007c0c */ /* 0x000fe2000bf26070 */
[----:B------:R-:W-:Y:S01]  /*1f50*/  UIADD3.X UR5, UPT, UPT, URZ, UR5, URZ, UP0, !UPT ;  /* 0x00000005ff057290 */ /* 0x000fe200087fe4ff */
[----:B------:R-:W-:Y:S01]  /*1f60*/  IADD3 R15, P4, PT, R13, UR14, RZ ;  /* 0x0000000e0d0f7c10 */ /* 0x000fe2000ff9e0ff */
[----:B------:R-:W-:Y:S01]  /*1f70*/  IMAD.X R20, RZ, RZ, R14, P2 ;  /* 0x000000ffff147224 */ /* 0x000fe200010e060e */
[----:B------:R-:W-:Y:S01]  /*1f80*/  ISETP.GE.U32.AND.EX P0, PT, R0, UR16, PT, P0 ;  /* 0x0000001000007c0c */ /* 0x000fe2000bf06100 */
[----:B------:R-:W-:-:S02]  /*1f90*/  UISETP.GE.U32.AND UP0, UPT, UR4, UR15, UPT ;  /* 0x0000000f0400728c */ /* 0x000fc4000bf06070 */
[----:B------:R-:W-:Y:S01]  /*1fa0*/  ISETP.GE.U32.AND P2, PT, R13, UR15, PT ;  /* 0x0000000f0d007c0c */ /* 0x000fe2000bf46070 */
[----:B----4-:R-:W-:Y:S01]  /*1fb0*/  IMAD.X R22, RZ, RZ, R20, P4 ;  /* 0x000000ffff167224 */ /* 0x010fe200020e0614 */
[----:B------:R-:W-:Y:S01]  /*1fc0*/  ISETP.GE.U32.AND.EX P1, PT, R14, UR16, PT, P1 ;  /* 0x000000100e007c0c */ /* 0x000fe2000bf26110 */
[----:B------:R-:W-:Y:S01]  /*1fd0*/  UISETP.GE.U32.AND.EX UP0, UPT, UR5, UR16, UPT, UP0 ;  /* 0x000000100500728c */ /* 0x000fe2000bf06100 */
[----:B------:R-:W-:Y:S02]  /*1fe0*/  ISETP.GE.U32.AND P3, PT, R15, UR15, PT ;  /* 0x0000000f0f007c0c */ /* 0x000fe4000bf66070 */
[----:B------:R-:W-:Y:S02]  /*1ff0*/  ISETP.GE.U32.AND.EX P2, PT, R20, UR16, PT, P2 ;  /* 0x0000001014007c0c */ /* 0x000fe4000bf46120 */
[----:B------:R-:W-:Y:S02]  /*2000*/  ISETP.GE.U32.AND.EX P3, PT, R22, UR16, PT, P3 ;  /* 0x0000001016007c0c */ /* 0x000fe4000bf66130 */
[----:B------:R-:W-:-:S05]  /*2010*/  @!P0 LEA R4, P4, R3, UR12, 0x4 ;  /* 0x0000000c03048c11 */ /* 0x000fca000f8820ff */
[----:B------:R-:W-:Y:S02]  /*2020*/  @!P1 LEA R6, P5, R7, UR12, 0x4 ;  /* 0x0000000c07069c11 */ /* 0x000fe4000f8a20ff */
[----:B------:R-:W-:Y:S02]  /*2030*/  @!P0 LEA.HI.X R5, R3, UR13, R0, 0x4, P4 ;  /* 0x0000000d03058c11 */ /* 0x000fe4000a0f2400 */
[----:B------:R-:W-:Y:S02]  /*2040*/  @!P2 LEA R12, P4, R13, UR12, 0x4 ;  /* 0x0000000c0d0cac11 */ /* 0x000fe4000f8820ff */
[----:B------:R-:W-:Y:S01]  /*2050*/  @!P1 LEA.HI.X R7, R7, UR13, R14, 0x4, P5 ;  /* 0x0000000d07079c11 */ /* 0x000fe2000a8f240e */
[----:B------:R2:W-:Y:S01]  /*2060*/  @!P0 STG.E.128 desc[UR18][R4.64], R16 ;  /* 0x0000001004008986 */ /* 0x0005e2000c101d12 */
[----:B------:R-:W-:Y:S02]  /*2070*/  @!P3 LEA R14, P5, R15, UR12, 0x4 ;  /* 0x0000000c0f0ebc11 */ /* 0x000fe4000f8a20ff */
[----:B------:R-:W-:Y:S01]  /*2080*/  @!P2 LEA.HI.X R13, R13, UR13, R20, 0x4, P4 ;  /* 0x0000000d0d0dac11 */ /* 0x000fe2000a0f2414 */
[----:B-1----:R2:W-:Y:S01]  /*2090*/  @!P1 STG.E.128 desc[UR18][R6.64], R36 ;  /* 0x0000002406009986 */ /* 0x0025e2000c101d12 */
[----:B------:R-:W-:-:S03]  /*20a0*/  @!P3 LEA.HI.X R15, R15, UR13, R22, 0x4, P5 ;  /* 0x0000000d0f0fbc11 */ /* 0x000fc6000a8f2416 */
[----:B---3--:R2:W-:Y:S04]  /*20b0*/  @!P2 STG.E.128 desc[UR18][R12.64], R8 ;  /* 0x000000080c00a986 */ /* 0x0085e8000c101d12 */
[----:B0-----:R2:W-:Y:S01]  /*20c0*/  @!P3 STG.E.128 desc[UR18][R14.64], R24 ;  /* 0x000000180e00b986 */ /* 0x0015e2000c101d12 */
[----:B------:R-:W-:Y:S05]  /*20d0*/  BRA.U !UP0, `(.L_x_292) ;  /* 0xffffffe108607547 */ /* 0x000fea000b83ffff */
[----:B------:R-:W-:Y:S05]  /*20e0*/  EXIT ;  /* 0x000000000000794d */ /* 0x000fea0003800000 */
.L_x_282:
[----:B------:R-:W0:Y:S02]  /*20f0*/  S2R R3, SR_TID.X ;  /* 0x0000000000037919 */ /* 0x000e240000002100 */
[----:B0-----:R-:W-:-:S03]  /*2100*/  IMAD.WIDE.U32 R4, R3, 0x4, RZ ;  /* 0x0000000403047825 */ /* 0x001fc600078e00ff */
[----:B------:R-:W-:-:S04]  /*2110*/  ISETP.GE.U32.AND P0, PT, R4, UR17, PT ;  /* 0x0000001104007c0c */ /* 0x000fc8000bf06070 */
[----:B------:R-:W-:-:S13]  /*2120*/  ISETP.GE.AND.EX P0, PT, R5, UR4, PT, P0 ;  /* 0x0000000405007c0c */ /* 0x000fda000bf06300 */
[----:B------:R-:W-:Y:S05]  /*2130*/  @P0 EXIT ;  /* 0x000000000000094d */ /* 0x000fea0003800000 */
[----:B------:R-:W-:Y:S01]  /*2140*/  IMAD.MOV.U32 R0, RZ, RZ, RZ ;  /* 0x000000ffff007224 */ /* 0x000fe200078e00ff */
[----:B------:R-:W0:Y:S06]  /*2150*/  LDCU UR5, c[0x0][0x360] ;  /* 0x00006c00ff0577ac */ /* 0x000e2c0008000800 */
.L_x_302:
        /* <DEDUP_REMOVED lines=152> */
[----:B------:R1:W2:-:S15]  /*2ae0*/  DADD R4, R8, R32 ;  /* 0x0000000008047229 */ /* 0x00029e0000000020 */
[----:B------:R-:W-:-:S15]  /*2af0*/  NOP ;  /* 0x0000000000007918 */ /* 0x000fde0000000000 */
[----:B------:R-:W-:-:S15]  /*2b00*/  NOP ;  /* 0x0000000000007918 */ /* 0x000fde0000000000 */
[----:B------:R-:W-:-:S15]  /*2b10*/  NOP ;  /* 0x0000000000007918 */ /* 0x000fde0000000000 */
[----:B------:R-:W-:-:S04]  /*2b20*/  NOP ;  /* 0x0000000000007918 */ /* 0x000fc80000000000 */
[----:B0-----:R1:W0:Y:S02]  /*2b30*/  DADD R6, R10, R6 ;  /* 0x000000000a067229 */ /* 0x0012240000000006 */
[----:B012---:R-:W-:Y:S05]  /*2b40*/  BRA `(.L_x_295) ;  /* 0x0000000000b87947 */ /* 0x007fea0003800000 */
.L_x_294:
        /* <DEDUP_REMOVED lines=46> */
.L_x_295:
[----:B------:R-:W-:Y:S05]  /*2e30*/  BSYNC.RECONVERGENT B0 ;  /* 0x0000000000007941 */ /* 0x000fea0003800200 */
.L_x_293:
        /* <DEDUP_REMOVED lines=50> */
.L_x_297:
        /* <DEDUP_REMOVED lines=46> */
.L_x_298:
[----:B------:R-:W-:Y:S05]  /*3440*/  BSYNC.RECONVERGENT B0 ;  /* 0x0000000000007941 */ /* 0x000fea0003800200 */
.L_x_296:
        /* <DEDUP_REMOVED lines=50> */
.L_x_300:
        /* <DEDUP_REMOVED lines=46> */
.L_x_301:
[----:B------:R-:W-:Y:S05]  /*3a50*/  BSYNC.RECONVERGENT B0 ;  /* 0x0000000000007941 */ /* 0x000fea0003800200 */
.L_x_299:
        /* <DEDUP_REMOVED lines=14> */
.L_x_303:
        /* <DEDUP_REMOVED lines=12> */
.L_x_345:


//--------------------- .text._ZN2at6native52_GLOBAL__N__ff984223_19_ForeachTernaryOp_cu_5285c63625multi_tensor_apply_kernelINS1_18TensorListMetadataILi4EEENS1_20TernaryOpListFunctorIfLi4ELi3ELi3EEEJNS0_11LerpFunctorIfEEEEEvT_T0_DpT1_ --------------------------
	.section	.text._ZN2at6native52_GLOBAL__N__ff984223_19_ForeachTernaryOp_cu_5285c63625multi_tensor_apply_kernelINS1_18TensorListMetadataILi4EEENS1_20TernaryOpListFunctorIfLi4ELi3ELi3EEEJNS0_11LerpFunctorIfEEEEEvT_T0_DpT1_,"ax",@progbits
	.align	128
.text._ZN2at6native52_GLOBAL__N__ff984223_19_ForeachTernaryOp_cu_5285c63625multi_tensor_apply_kernelINS1_18TensorListMetadataILi4EEENS1_20TernaryOpListFunctorIfLi4ELi3ELi3EEEJNS0_11LerpFunctorIfEEEEEvT_T0_DpT1_:
        .type           _ZN2at6native52_GLOBAL__N__ff984223_19_ForeachTernaryOp_cu_5285c63625multi_tensor_apply_kernelINS1_18TensorListMetadataILi4EEENS1_20TernaryOpListFunctorIfLi4ELi3ELi3EEEJNS0_11LerpFunctorIfEEEEEvT_T0_DpT1_,@function
        .size           _ZN2at6native52_GLOBAL__N__ff984223_19_ForeachTernaryOp_cu_5285c63625multi_tensor_apply_kernelINS1_18TensorListMetadataILi4EEENS1_20TernaryOpListFunctorIfLi4ELi3ELi3EEEJNS0_11LerpFunctorIfEEEEEvT_T0_DpT1_,(.L_x_346 - _ZN2at6native52_GLOBAL__N__ff984223_19_ForeachTernaryOp_cu_5285c63625multi_tensor_apply_kernelINS1_18TensorListMetadataILi4EEENS1_20TernaryOpListFunctorIfLi4ELi3ELi3EEEJNS0_11LerpFunctorIfEEEEEvT_T0_DpT1_)
        .other          _ZN2at6native52_GLOBAL__N__ff984223_19_ForeachTernaryOp_cu_5285c63625multi_tensor_apply_kernelINS1_18TensorListMetadataILi4EEENS1_20TernaryOpListFunctorIfLi4ELi3ELi3EEEJNS0_11LerpFunctorIfEEEEEvT_T0_DpT1_,@"STO_CUDA_ENTRY STV_DEFAULT"
_ZN2at6native52_GLOBAL__N__ff984223_19_ForeachTernaryOp_cu_5285c63625multi_tensor_apply_kernelINS1_18TensorListMetadataILi4EEENS1_20TernaryOpListFunctorIfLi4ELi3ELi3EEEJNS0_11LerpFunctorIfEEEEEvT_T0_DpT1_:
        /* <DEDUP_REMOVED lines=38> */
.L_x_305:
[----:B0-----:R-:W-:Y:S01]  /*0260*/  IADD3 R25, P1, PT, R0, UR4, RZ ;  /* 0x0000000400197c10 */ /* 0x001fe2000ff3e0ff */
[----:B--2---:R-:W-:Y:S02]  /*0270*/  IMAD.MOV.U32 R4, RZ, RZ, RZ ;  /* 0x000000ffff047224 */ /* 0x004fe400078e00ff */
[----:B------:R-:W-:Y:S01]  /*0280*/  IMAD.MOV.U32 R11, RZ, RZ, RZ ;  /* 0x000000ffff0b7224 */ /* 0x000fe200078e00ff */
[C---:B------:R-:W-:Y:S01]  /*0290*/  ISETP.GE.U32.AND P0, PT, R25.reuse, UR15, PT ;  /* 0x0000000f19007c0c */ /* 0x040fe2000bf06070 */
[----:B------:R-:W-:Y:S01]  /*02a0*/  IMAD.X R6, RZ, RZ, UR5, P1 ;  /* 0x00000005ff067e24 */ /* 0x000fe200088e06ff */
[----:B-1----:R-:W-:-:S04]  /*02b0*/  IADD3 R13, P2, PT, R25, UR14, RZ ;  /* 0x0000000e190d7c10 */ /* 0x002fc8000ff5e0ff */
        /* <DEDUP_REMOVED lines=9> */
[----:B------:R-:W-:Y:S01]  /*0350*/  @!P0 LEA.HI.X R21, R25, UR9, R6, 0x2, P3 ;  /* 0x0000000919158c11 */ /* 0x000fe200098f1406 */
[----:B------:R-:W-:Y:S01]  /*0360*/  IMAD.X R10, RZ, RZ, R24, P4 ;  /* 0x000000ffff0a7224 */ /* 0x000fe200020e0618 */
[----:B------:R-:W-:Y:S01]  /*0370*/  @!P1 LEA R16, P3, R13, UR6, 0x2 ;  /* 0x000000060d109c11 */ /* 0x000fe2000f8610ff */
[----:B------:R-:W-:Y:S01]  /*0380*/  IMAD.MOV.U32 R7, RZ, RZ, RZ ;  /* 0x000000ffff077224 */ /* 0x000fe200078e00ff */
[----:B------:R-:W-:Y:S01]  /*0390*/  @!P0 LEA.HI.X R23, R25, UR11, R6, 0x2, P2 ;  /* 0x0000000b19178c11 */ /* 0x000fe200090f1406 */
[----:B------:R0:W2:Y:S01]  /*03a0*/  @!P0 LDG.E R4, desc[UR18][R20.64] ;  /* 0x0000001214048981 */ /* 0x0000a2000c1e1900 */
[----:B------:R-:W-:-:S02]  /*03b0*/  ISETP.GE.U32.AND P2, PT, R5, UR15, PT ;  /* 0x0000000f05007c0c */ /* 0x000fc4000bf46070 */
[----:B------:R-:W-:Y:S02]  /*03c0*/  @!P1 LEA.HI.X R17, R13, UR7, R24, 0x2, P3 ;  /* 0x000000070d119c11 */ /* 0x000fe400098f1418 */
[----:B------:R-:W-:Y:S02]  /*03d0*/  CS2R R8, SRZ ;  /* 0x0000000000087805 */ /* 0x000fe4000001ff00 */
[----:B------:R-:W-:Y:S01]  /*03e0*/  IADD3 R3, P4, PT, R5, UR14, RZ ;  /* 0x0000000e05037c10 */ /* 0x000fe2000ff9e0ff */
[----:B------:R-:W-:Y:S01]  /*03f0*/  IMAD.MOV.U32 R2, RZ, RZ, RZ ;  /* 0x000000ffff027224 */ /* 0x000fe200078e00ff */
[C---:B------:R-:W-:Y:S01]  /*0400*/  @!P1 LEA R18, P3, R13.reuse, UR8, 0x2 ;  /* 0x000000080d129c11 */ /* 0x040fe2000f8610ff */
[----:B------:R1:W2:Y:S01]  /*0410*/  @!P0 LDG.E R11, desc[UR18][R14.64] ;  /* 0x000000120e0b8981 */ /* 0x0002a2000c1e1900 */
[----:B------:R-:W-:Y:S02]  /*0420*/  ISETP.GE.U32.AND.EX P2, PT, R10, UR16, PT, P2 ;  /* 0x000000100a007c0c */ /* 0x000fe4000bf46120 */
[C---:B0-----:R-:W-:Y:S01]  /*0430*/  @!P1 LEA R20, P5, R13.reuse, UR10, 0x2 ;  /* 0x0000000a0d149c11 */ /* 0x041fe2000f8a10ff */
[----:B------:R-:W-:Y:S01]  /*0440*/  IMAD.X R12, RZ, RZ, R10, P4 ;  /* 0x000000ffff0c7224 */ /* 0x000fe200020e060a */
[----:B------:R-:W-:Y:S01]  /*0450*/  @!P1 LEA.HI.X R19, R13, UR9, R24, 0x2, P3 ;  /* 0x000000090d139c11 */ /* 0x000fe200098f1418 */
[----:B------:R-:W3:Y:S01]  /*0460*/  @!P0 LDG.E R8, desc[UR18][R22.64] ;  /* 0x0000001216088981 */ /* 0x000ee2000c1e1900 */
[----:B------:R-:W-:-:S02]  /*0470*/  ISETP.GE.U32.AND P3, PT, R3, UR15, PT ;  /* 0x0000000f03007c0c */ /* 0x000fc4000bf66070 */
[----:B------:R-:W-:Y:S01]  /*0480*/  @!P1 LEA.HI.X R21, R13, UR11, R24, 0x2, P5 ;  /* 0x0000000b0d159c11 */ /* 0x000fe2000a8f1418 */
[----:B------:R0:W4:Y:S01]  /*0490*/  @!P1 LDG.E R2, desc[UR18][R16.64] ;  /* 0x0000001210029981 */ /* 0x000122000c1e1900 */
[----:B------:R-:W-:-:S03]  /*04a0*/  ISETP.GE.U32.AND.EX P3, PT, R12, UR16, PT, P3 ;  /* 0x000000100c007c0c */ /* 0x000fc6000bf66130 */
[----:B------:R-:W5:Y:S01]  /*04b0*/  @!P1 LDG.E R7, desc[UR18][R20.64] ;  /* 0x0000001214079981 */ /* 0x000f62000c1e1900 */
[----:B-1----:R-:W-:-:S03]  /*04c0*/  @!P2 LEA R14, P4, R5, UR6, 0x2 ;  /* 0x00000006050eac11 */ /* 0x002fc6000f8810ff */
[----:B------:R1:W4:Y:S01]  /*04d0*/  @!P1 LDG.E R9, desc[UR18][R18.64] ;  /* 0x0000001212099981 */ /* 0x000322000c1e1900 */
[C---:B0-----:R-:W-:Y:S02]  /*04e0*/  @!P2 LEA R16, P5, R5.reuse, UR8, 0x2 ;  /* 0x000000080510ac11 */ /* 0x041fe4000f8a10ff */
[C-C-:B------:R-:W-:Y:S02]  /*04f0*/  @!P2 LEA.HI.X R15, R5.reuse, UR7, R10.reuse, 0x2, P4 ;  /* 0x00000007050fac11 */ /* 0x140fe4000a0f140a */
[----:B------:R-:W-:Y:S02]  /*0500*/  @!P2 LEA.HI.X R17, R5, UR9, R10, 0x2, P5 ;  /* 0x000000090511ac11 */ /* 0x000fe4000a8f140a */
[----:B------:R-:W-:Y:S02]  /*0510*/  @!P3 LEA R22, P5, R3, UR10, 0x2 ;  /* 0x0000000a0316bc11 */ /* 0x000fe4000f8a10ff */
[----:B-1----:R-:W-:Y:S02]  /*0520*/  @!P2 LEA R18, P4, R5, UR10, 0x2 ;  /* 0x0000000a0512ac11 */ /* 0x002fe4000f8810ff */
[----:B------:R-:W-:-:S02]  /*0530*/  CS2R R26, SRZ ;  /* 0x00000000001a7805 */ /* 0x000fc4000001ff00 */
[----:B------:R-:W-:Y:S02]  /*0540*/  CS2R R28, SRZ ;  /* 0x00000000001c7805 */ /* 0x000fe4000001ff00 */
[----:B------:R-:W-:Y:S02]  /*0550*/  @!P3 LEA.HI.X R23, R3, UR11, R12, 0x2, P5 ;  /* 0x0000000b0317bc11 */ /* 0x000fe4000a8f140c */
[----:B------:R-:W-:Y:S02]  /*0560*/  @!P2 LEA.HI.X R19, R5, UR11, R10, 0x2, P4 ;  /* 0x0000000b0513ac11 */ /* 0x000fe4000a0f140a */
[C---:B------:R-:W-:Y:S01]  /*0570*/  @!P3 LEA R20, P4, R3.reuse, UR6, 0x2 ;  /* 0x000000060314bc11 */ /* 0x040fe2000f8810ff */
[----:B------:R0:W4:Y:S03]  /*0580*/  @!P2 LDG.E R26, desc[UR18][R14.64] ;  /* 0x000000120e1aa981 */ /* 0x000126000c1e1900 */
[C---:B------:R-:W-:Y:S01]  /*0590*/  @!P3 LEA.HI.X R21, R3.reuse, UR7, R12, 0x2, P4 ;  /* 0x000000070315bc11 */ /* 0x040fe2000a0f140c */
[----:B------:R-:W4:Y:S04]  /*05a0*/  @!P2 LDG.E R29, desc[UR18][R18.64] ;  /* 0x00000012121da981 */ /* 0x000f28000c1e1900 */
[----:B------:R-:W4:Y:S01]  /*05b0*/  @!P3 LDG.E R28, desc[UR18][R22.64] ;  /* 0x00000012161cb981 */ /* 0x000f22000c1e1900 */
[----:B0-----:R-:W-:-:S03]  /*05c0*/  @!P3 LEA R14, P4, R3, UR8, 0x2 ;  /* 0x00000008030ebc11 */ /* 0x001fc6000f8810ff */
[----:B------:R0:W4:Y:S01]  /*05d0*/  @!P2 LDG.E R27, desc[UR18][R16.64] ;  /* 0x00000012101ba981 */ /* 0x000122000c1e1900 */
[----:B------:R-:W-:Y:S02]  /*05e0*/  @!P3 LEA.HI.X R15, R3, UR9, R12, 0x2, P4 ;  /* 0x00000009030fbc11 */ /* 0x000fe4000a0f140c */
[----:B0-----:R-:W-:-:S06]  /*05f0*/  CS2R R16, SRZ ;  /* 0x0000000000107805 */ /* 0x001fcc000001ff00 */
[----:B------:R-:W4:Y:S04]  /*0600*/  @!P3 LDG.E R17, desc[UR18][R20.64] ;  /* 0x000000121411b981 */ /* 0x000f28000c1e1900 */
[----:B------:R4:W4:Y:S01]  /*0610*/  @!P3 LDG.E R16, desc[UR18][R14.64] ;  /* 0x000000120e10b981 */ /* 0x000922000c1e1900 */
[----:B------:R-:W-:-:S04]  /*0620*/  ULEA UR4, UP0, UR14, UR4, 0x2 ;  /* 0x000000040e047291 */ /* 0x000fc8000f8010ff */
[----:B------:R-:W-:Y:S02]  /*0630*/  UIADD3.X UR5, UPT, UPT, URZ, UR5, URZ, UP0, !UPT ;  /* 0x00000005ff057290 */ /* 0x000fe400087fe4ff */
[----:B------:R-:W-:-:S04]  /*0640*/  UISETP.GE.U32.AND UP0, UPT, UR4, UR15, UPT ;  /* 0x0000000f0400728c */ /* 0x000fc8000bf06070 */
[----:B------:R-:W-:Y:S01]  /*0650*/  UISETP.GE.U32.AND.EX UP0, UPT, UR5, UR16, UPT, UP0 ;  /* 0x000000100500728c */ /* 0x000fe2000bf06100 */
[----:B---3--:R-:W-:Y:S02]  /*0660*/  FSETP.GEU.FTZ.AND P4, PT, |R8|, 0.5, PT ;  /* 0x3f0000000800780b */ /* 0x008fe40003f9e200 */
[----:B-----5:R-:W-:Y:S01]  /*0670*/  FSETP.GEU.FTZ.AND P5, PT, |R7|, 0.5, PT ;  /* 0x3f0000000700780b */ /* 0x020fe20003fbe200 */
[----:B--2---:R-:W-:Y:S01]  /*0680*/  FADD.FTZ R18, R4, -R11 ;  /* 0x8000000b04127221 */ /* 0x004fe20000010000 */
[----:B----4-:R-:W-:-:S09]  /*0690*/  FADD.FTZ R14, R9, -R2 ;  /* 0x80000002090e7221 */ /* 0x010fd20000010000 */
[----:B------:R-:W-:Y:S01]  /*06a0*/  @!P4 FFMA.FTZ R11, R18, R8, R11 ;  /* 0x00000008120bc223 */ /* 0x000fe2000001000b */
[----:B------:R-:W-:Y:S01]  /*06b0*/  @P4 FADD.FTZ R23, -R8, 1 ;  /* 0x3f80000008174421 */ /* 0x000fe20000010100 */
[----:B------:R-:W-:Y:S01]  /*06c0*/  @!P0 LEA R8, P6, R25, UR12, 0x2 ;  /* 0x0000000c19088c11 */ /* 0x000fe2000f8c10ff */
[----:B------:R-:W-:Y:S01]  /*06d0*/  @!P5 FFMA.FTZ R19, R14, R7, R2 ;  /* 0x000000070e13d223 */ /* 0x000fe20000010002 */
[----:B------:R-:W-:Y:S01]  /*06e0*/  @P5 FADD.FTZ R7, -R7, 1 ;  /* 0x3f80000007075421 */ /* 0x000fe20000010100 */
[----:B------:R-:W-:-:S03]  /*06f0*/  @P4 FFMA.FTZ R11, -R18, R23, R4 ;  /* 0x00000017120b4223 */ /* 0x000fc60000010104 */
[----:B------:R-:W-:Y:S01]  /*0700*/  @P5 FFMA.FTZ R19, -R14, R7, R9 ;  /* 0x000000070e135223 */ /* 0x000fe20000010109 */
[----:B------:R-:W-:Y:S02]  /*0710*/  @!P0 LEA.HI.X R9, R25, UR13, R6, 0x2, P6 ;  /* 0x0000000d19098c11 */ /* 0x000fe4000b0f1406 */
[----:B------:R-:W-:Y:S02]  /*0720*/  @!P1 LEA R14, P5, R13, UR12, 0x2 ;  /* 0x0000000c0d0e9c11 */ /* 0x000fe4000f8a10ff */
[----:B------:R-:W-:Y:S02]  /*0730*/  FSETP.GEU.FTZ.AND P4, PT, |R29|, 0.5, PT ;  /* 0x3f0000001d00780b */ /* 0x000fe40003f9e200 */
[----:B------:R-:W-:Y:S02]  /*0740*/  FSETP.GEU.FTZ.AND P6, PT, |R28|, 0.5, PT ;  /* 0x3f0000001c00780b */ /* 0x000fe40003fde200 */
[----:B------:R-:W-:Y:S01]  /*0750*/  @!P1 LEA.HI.X R15, R13, UR13, R24, 0x2, P5 ;  /* 0x0000000d0d0f9c11 */ /* 0x000fe2000a8f1418 */
[----:B------:R-:W-:Y:S01]  /*0760*/  FADD.FTZ R6, R27, -R26 ;  /* 0x8000001a1b067221 */ /* 0x000fe20000010000 */
[----:B------:R-:W-:-:S07]  /*0770*/  @!P2 LEA R4, P5, R5, UR12, 0x2 ;  /* 0x0000000c0504ac11 */ /* 0x000fce000f8a10ff */
[----:B------:R-:W-:Y:S01]  /*0780*/  @!P4 FFMA.FTZ R7, R6, R29, R26 ;  /* 0x0000001d0607c223 */ /* 0x000fe2000001001a */
[----:B------:R-:W-:Y:S01]  /*0790*/  @!P2 LEA.HI.X R5, R5, UR13, R10, 0x2, P5 ;  /* 0x0000000d0505ac11 */ /* 0x000fe2000a8f140a */
[----:B------:R-:W-:Y:S01]  /*07a0*/  @P4 FADD.FTZ R29, -R29, 1 ;  /* 0x3f8000001d1d4421 */ /* 0x000fe20000010100 */
[----:B------:R-:W-:-:S03]  /*07b0*/  @!P3 LEA R2, P5, R3, UR12, 0x2 ;  /* 0x0000000c0302bc11 */ /* 0x000fc6000f8a10ff */
[----:B------:R-:W-:Y:S01]  /*07c0*/  @P4 FFMA.FTZ R7, -R6, R29, R27 ;  /* 0x0000001d06074223 */ /* 0x000fe2000001011b */
[----:B------:R-:W-:-:S04]  /*07d0*/  FADD.FTZ R13, R16, -R17 ;  /* 0x80000011100d7221 */ /* 0x000fc80000010000 */
[----:B------:R-:W-:Y:S01]  /*07e0*/  @!P6 FFMA.FTZ R17, R13, R28, R17 ;  /* 0x0000001c0d11e223 */ /* 0x000fe20000010011 */
[----:B------:R-:W-:Y:S01]  /*07f0*/  @P6 FADD.FTZ R28, -R28, 1 ;  /* 0x3f8000001c1c6421 */ /* 0x000fe20000010100 */
[----:B------:R-:W-:Y:S01]  /*0800*/  @!P3 LEA.HI.X R3, R3, UR13, R12, 0x2, P5 ;  /* 0x0000000d0303bc11 */ /* 0x000fe2000a8f140c */
[----:B------:R2:W-:Y:S02]  /*0810*/  @!P0 STG.E desc[UR18][R8.64], R11 ;  /* 0x0000000b08008986 */ /* 0x0005e4000c101912 */
[----:B------:R-:W-:Y:S02]  /*0820*/  @P6 FFMA.FTZ R17, -R13, R28, R16 ;  /* 0x0000001c0d116223 */ /* 0x000fe40000010110 */
[----:B------:R2:W-:Y:S04]  /*0830*/  @!P1 STG.E desc[UR18][R14.64], R19 ;  /* 0x000000130e009986 */ /* 0x0005e8000c101912 */
[----:B------:R2:W-:Y:S04]  /*0840*/  @!P2 STG.E desc[UR18][R4.64], R7 ;  /* 0x000000070400a986 */ /* 0x0005e8000c101912 */
[----:B------:R2:W-:Y:S01]  /*0850*/  @!P3 STG.E desc[UR18][R2.64], R17 ;  /* 0x000000110200b986 */ /* 0x0005e2000c101912 */
[----:B------:R-:W-:Y:S05]  /*0860*/  BRA.U !UP0, `(.L_x_305) ;  /* 0xfffffff9087c7547 */ /* 0x000fea000b83ffff */
[----:B------:R-:W-:Y:S05]  /*0870*/  EXIT ;  /* 0x000000000000794d */ /* 0x000fea0003800000 */
.L_x_304:
[----:B------:R-:W0:Y:S02]  /*0880*/  S2R R3, SR_TID.X ;  /* 0x0000000000037919 */ /* 0x000e240000002100 */
[----:B0-----:R-:W-:-:S03]  /*0890*/  IMAD.WIDE.U32 R4, R3, 0x4, RZ ;  /* 0x0000000403047825 */ /* 0x001fc600078e00ff */
[----:B------:R-:W-:-:S04]  /*08a0*/  ISETP.GE.U32.AND P0, PT, R4, UR17, PT ;  /* 0x0000001104007c0c */ /* 0x000fc8000bf06070 */
[----:B------:R-:W-:-:S13]  /*08b0*/  ISETP.GE.AND.EX P0, PT, R5, UR4, PT, P0 ;  /* 0x0000000405007c0c */ /* 0x000fda000bf06300 */
[----:B------:R-:W-:Y:S05]  /*08c0*/  @P0 EXIT ;  /* 0x000000000000094d */ /* 0x000fea0003800000 */
[----:B------:R-:W-:Y:S01]  /*08d0*/  IMAD.MOV.U32 R0, RZ, RZ, RZ ;  /* 0x000000ffff007224 */ /* 0x000fe200078e00ff */
[----:B------:R-:W0:Y:S06]  /*08e0*/  LDCU UR5, c[0x0][0x360] ;  /* 0x00006c00ff0577ac */ /* 0x000e2c0008000800 */
.L_x_306:
[C---:B------:R-:W-:Y:S01]  /*08f0*/  IMAD.SHL.U32 R2, R3.reuse, 0x10, RZ ;  /* 0x0000001003027824 */ /* 0x040fe200078e00ff */
[----:B------:R-:W-:-:S04]  /*0900*/  SHF.L.U64.HI R20, R3, 0x4, R0 ;  /* 0x0000000403147819 */ /* 0x000fc80000010200 */
[C---:B------:R-:W-:Y:S02]  /*0910*/  IADD3 R4, P0, PT, R2.reuse, UR10, RZ ;  /* 0x0000000a02047c10 */ /* 0x040fe4000ff1e0ff */
[----:B------:R-:W-:Y:S02]  /*0920*/  IADD3 R8, P1, PT, R2, UR8, RZ ;  /* 0x0000000802087c10 */ /* 0x000fe4000ff3e0ff */
[----:B------:R-:W-:Y:S02]  /*0930*/  IADD3.X R5, PT, PT, R20, UR11, RZ, P0, !PT ;  /* 0x0000000b14057c10 */ /* 0x000fe400087fe4ff */
[----:B------:R-:W-:-:S04]  /*0940*/  IADD3 R14, P0, PT, R2, UR6, RZ ;  /* 0x00000006020e7c10 */ /* 0x000fc8000ff1e0ff */
[----:B------:R-:W2:Y:S01]  /*0950*/  LDG.E.128 R4, desc[UR18][R4.64] ;  /* 0x0000001204047981 */ /* 0x000ea2000c1e1d00 */
[C---:B------:R-:W-:Y:S02]  /*0960*/  IADD3.X R15, PT, PT, R20.reuse, UR7, RZ, P0, !PT ;  /* 0x00000007140f7c10 */ /* 0x040fe400087fe4ff */
[----:B------:R-:W-:-:S04]  /*0970*/  IADD3.X R9, PT, PT, R20, UR9, RZ, P1, !PT ;  /* 0x0000000914097c10 */ /* 0x000fc80008ffe4ff */
[----:B------:R-:W3:Y:S04]  /*0980*/  LDG.E.128 R12, desc[UR18][R14.64] ;  /* 0x000000120e0c7981 */ /* 0x000ee8000c1e1d00 */
[----:B------:R-:W3:Y:S01]  /*0990*/  LDG.E.128 R8, desc[UR18][R8.64] ;  /* 0x0000001208087981 */ /* 0x000ee2000c1e1d00 */
[----:B--2---:R-:W-:Y:S02]  /*09a0*/  FSETP.GEU.FTZ.AND P0, PT, |R4|, 0.5, PT ;  /* 0x3f0000000400780b */ /* 0x004fe40003f1e200 */
[----:B------:R-:W-:Y:S02]  /*09b0*/  FSETP.GEU.FTZ.AND P1, PT, |R5|, 0.5, PT ;  /* 0x3f0000000500780b */ /* 0x000fe40003f3e200 */
[----:B------:R-:W-:Y:S02]  /*09c0*/  FSETP.GEU.FTZ.AND P2, PT, |R6|, 0.5, PT ;  /* 0x3f0000000600780b */ /* 0x000fe40003f5e200 */
[----:B------:R-:W-:Y:S01]  /*09d0*/  FSETP.GEU.FTZ.AND P3, PT, |R7|, 0.5, PT ;  /* 0x3f0000000700780b */ /* 0x000fe20003f7e200 */
[----:B---3--:R-:W-:Y:S01]  /*09e0*/  FADD.FTZ R19, -R12, R8 ;  /* 0x000000080c137221 */ /* 0x008fe20000010100 */
[----:B------:R-:W-:-:S05]  /*09f0*/  FADD.FTZ R18, -R13, R9 ;  /* 0x000000090d127221 */ /* 0x000fca0000010100 */
[----:B------:R-:W-:Y:S01]  /*0a00*/  @P0 FADD.FTZ R21, -R4, 1 ;  /* 0x3f80000004150421 */ /* 0x000fe20000010100 */
[----:B------:R-:W-:Y:S01]  /*0a10*/  FADD.FTZ R17, -R14, R10 ;  /* 0x0000000a0e117221 */ /* 0x000fe20000010100 */
[----:B------:R-:W-:Y:S01]  /*0a20*/  FADD.FTZ R16, -R15, R11 ;  /* 0x0000000b0f107221 */ /* 0x000fe20000010100 */
[----:B------:R-:W-:Y:S01]  /*0a30*/  @!P0 FFMA.FTZ R12, R4, R19, R12 ;  /* 0x00000013040c8223 */ /* 0x000fe2000001000c */
[----:B------:R-:W-:Y:S01]  /*0a40*/  @!P1 FFMA.FTZ R13, R5, R18, R13 ;  /* 0x00000012050d9223 */ /* 0x000fe2000001000d */
[----:B------:R-:W-:Y:S01]  /*0a50*/  @P0 FFMA.FTZ R12, -R19, R21, R8 ;  /* 0x00000015130c0223 */ /* 0x000fe20000010108 */
[C---:B------:R-:W-:Y:S01]  /*0a60*/  @!P2 FFMA.FTZ R14, R6.reuse, R17, R14 ;  /* 0x00000011060ea223 */ /* 0x040fe2000001000e */
[----:B------:R-:W-:Y:S01]  /*0a70*/  @!P3 FFMA.FTZ R15, R7, R16, R15 ;  /* 0x00000010070fb223 */ /* 0x000fe2000001000f */
[----:B------:R-:W-:Y:S01]  /*0a80*/  @P1 FADD.FTZ R5, -R5, 1 ;  /* 0x3f80000005051421 */ /* 0x000fe20000010100 */
[----:B0-----:R-:W-:Y:S01]  /*0a90*/  IADD3 R3, P0, PT, R3, UR5, RZ ;  /* 0x0000000503037c10 */ /* 0x001fe2000ff1e0ff */
[----:B------:R-:W-:Y:S01]  /*0aa0*/  @P2 FADD.FTZ R6, -R6, 1 ;  /* 0x3f80000006062421 */ /* 0x000fe20000010100 */
[----:B------:R-:W-:Y:S01]  /*0ab0*/  @P3 FADD.FTZ R7, -R7, 1 ;  /* 0x3f80000007073421 */ /* 0x000fe20000010100 */
[----:B------:R-:W-:Y:S01]  /*0ac0*/  IADD3 R4, P4, PT, R2, UR12, RZ ;  /* 0x0000000c02047c10 */ /* 0x000fe2000ff9e0ff */
[----:B------:R-:W-:Y:S01]  /*0ad0*/  @P1 FFMA.FTZ R13, -R18, R5, R9 ;  /* 0x00000005120d1223 */ /* 0x000fe20000010109 */
[----:B------:R-:W-:Y:S01]  /*0ae0*/  @P2 FFMA.FTZ R14, -R17, R6, R10 ;  /* 0x00000006110e2223 */ /* 0x000fe2000001010a */
[----:B------:R-:W-:Y:S01]  /*0af0*/  @P3 FFMA.FTZ R15, -R16, R7, R11 ;  /* 0x00000007100f3223 */ /* 0x000fe2000001010b */
[----:B------:R-:W-:Y:S01]  /*0b00*/  IADD3.X R5, PT, PT, R20, UR13, RZ, P4, !PT ;  /* 0x0000000d14057c10 */ /* 0x000fe2000a7fe4ff */
[----:B------:R-:W-:-:S02]  /*0b10*/  IMAD.SHL.U32 R2, R3, 0x4, RZ ;  /* 0x0000000403027824 */ /* 0x000fc400078e00ff */
[----:B------:R-:W-:Y:S01]  /*0b20*/  IMAD.X R0, RZ, RZ, R0, P0 ;  /* 0x000000ffff007224 */ /* 0x000fe200000e0600 */
[C---:B------:R-:W-:Y:S01]  /*0b30*/  LOP3.LUT P0, RZ, R3.reuse, 0xffffc000, RZ, 0xc0, !PT ;  /* 0xffffc00003ff7812 */ /* 0x040fe2000780c0ff */
[----:B------:R1:W-:Y:S01]  /*0b40*/  STG.E.128 desc[UR18][R4.64], R12 ;  /* 0x0000000c04007986 */ /* 0x0003e2000c101d12 */
[----:B------:R-:W-:Y:S02]  /*0b50*/  ISETP.LT.U32.AND P1, PT, R2, UR17, PT ;  /* 0x0000001102007c0c */ /* 0x000fe4000bf21070 */
[----:B------:R-:W-:Y:S02]  /*0b60*/  SHF.L.U64.HI R2, R3, 0x2, R0 ;  /* 0x0000000203027819 */ /* 0x000fe40000010200 */
[----:B------:R-:W-:Y:S02]  /*0b70*/  LOP3.LUT P0, RZ, R0, 0x3fffffff, RZ, 0xc0, P0 ;  /* 0x3fffffff00ff7812 */ /* 0x000fe4000000c0ff */
[----:B------:R-:W-:-:S13]  /*0b80*/  ISETP.LT.AND.EX P1, PT, R2, UR4, PT, P1 ;  /* 0x0000000402007c0c */ /* 0x000fda000bf21310 */
[----:B-1----:R-:W-:Y:S05]  /*0b90*/  @!P0 BRA P1, `(.L_x_306) ;  /* 0xfffffffc00548947 */ /* 0x002fea000083ffff */
[----:B------:R-:W-:Y:S05]  /*0ba0*/  EXIT ;  /* 0x000000000000794d */ /* 0x000fea0003800000 */
.L_x_307:
        /* <DEDUP_REMOVED lines=13> */
.L_x_346:


//--------------------- .text._ZN2at6native52_GLOBAL__N__ff984223_19_ForeachTernaryOp_cu_5285c63625multi_tensor_apply_kernelINS1_18TensorListMetadataILi4EEENS1_20TernaryOpListFunctorIdLi4ELi3ELi3EEEJNS0_11LerpFunctorIdEEEEEvT_T0_DpT1_ --------------------------
	.section	.text._ZN2at6native52_GLOBAL__N__ff984223_19_ForeachTernaryOp_cu_5285c63625multi_tensor_apply_kernelINS1_18TensorListMetadataILi4EEENS1_20TernaryOpListFunctorIdLi4ELi3ELi3EEEJNS0_11LerpFunctorIdEEEEEvT_T0_DpT1_,"ax",@progbits
	.align	128
.text._ZN2at6native52_GLOBAL__N__ff984223_19_ForeachTernaryOp_cu_5285c63625multi_tensor_apply_kernelINS1_18TensorListMetadataILi4EEENS1_20TernaryOpListFunctorIdLi4ELi3ELi3EEEJNS0_11LerpFunctorIdEEEEEvT_T0_DpT1_:
        .type           _ZN2at6native52_GLOBAL__N__ff984223_19_ForeachTernaryOp_cu_5285c63625multi_tensor_apply_kernelINS1_18TensorListMetadataILi4EEENS1_20TernaryOpListFunctorIdLi4ELi3ELi3EEEJNS0_11LerpFunctorIdEEEEEvT_T0_DpT1_,@function
        .size           _ZN2at6native52_GLOBAL__N__ff984223_19_ForeachTernaryOp_cu_5285c63625multi_tensor_apply_kernelINS1_18TensorListMetadataILi4EEENS1_20TernaryOpListFunctorIdLi4ELi3ELi3EEEJNS0_11LerpFunctorIdEEEEEvT_T0_DpT1_,(.L_x_347 - _ZN2at6native52_GLOBAL__N__ff984223_19_ForeachTernaryOp_cu_5285c63625multi_tensor_apply_kernelINS1_18TensorListMetadataILi4EEENS1_20TernaryOpListFunctorIdLi4ELi3ELi3EEEJNS0_11LerpFunctorIdEEEEEvT_T0_DpT1_)
        .other          _ZN2at6native52_GLOBAL__N__ff984223_19_ForeachTernaryOp_cu_5285c63625multi_tensor_apply_kernelINS1_18TensorListMetadataILi4EEENS1_20TernaryOpListFunctorIdLi4ELi3ELi3EEEJNS0_11LerpFunctorIdEEEEEvT_T0_DpT1_,@"STO_CUDA_ENTRY STV_DEFAULT"
_ZN2at6native52_GLOBAL__N__ff984223_19_ForeachTernaryOp_cu_5285c63625multi_tensor_apply_kernelINS1_18TensorListMetadataILi4EEENS1_20TernaryOpListFunctorIdLi4ELi3ELi3EEEJNS0_11LerpFunctorIdEEEEEvT_T0_DpT1_:
        /* <DEDUP_REMOVED lines=38> */
.L_x_309:
[----:B0-----:R-:W-:Y:S02]  /*0260*/  IADD3 R26, P0, PT, R0, UR4, RZ ;  /* 0x00000004001a7c10 */ /* 0x001fe4000ff1e0ff */
[----:B---3--:R-:W-:Y:S02]  /*0270*/  CS2R R6, SRZ ;  /* 0x0000000000067805 */ /* 0x008fe4000001ff00 */
[----:B------:R-:W-:Y:S02]  /*0280*/  CS2R R4, SRZ ;  /* 0x0000000000047805 */ /* 0x000fe4000001ff00 */
[----:B------:R-:W-:Y:S02]  /*0290*/  CS2R R2, SRZ ;  /* 0x0000000000027805 */ /* 0x000fe4000001ff00 */
[C---:B------:R-:W-:Y:S01]  /*02a0*/  ISETP.GE.U32.AND P1, PT, R26.reuse, UR15, PT ;  /* 0x0000000f1a007c0c */ /* 0x040fe2000bf26070 */
[----:B------:R-:W-:Y:S01]  /*02b0*/  IMAD.X R27, RZ, RZ, UR5, P0 ;  /* 0x00000005ff1b7e24 */ /* 0x000fe200080e06ff */
[----:B-1----:R-:W-:-:S04]  /*02c0*/  IADD3 R13, P2, PT, R26, UR14, RZ ;  /* 0x0000000e1a0d7c10 */ /* 0x002fc8000ff5e0ff */
[----:B------:R-:W-:Y:S01]  /*02d0*/  ISETP.GE.U32.AND.EX P1, PT, R27, UR16, PT, P1 ;  /* 0x000000101b007c0c */ /* 0x000fe2000bf26110 */
[----:B------:R-:W-:Y:S01]  /*02e0*/  IMAD.X R12, RZ, RZ, R27, P2 ;  /* 0x000000ffff0c7224 */ /* 0x000fe200010e061b */
[----:B------:R-:W-:-:S04]  /*02f0*/  ISETP.GE.U32.AND P0, PT, R13, UR15, PT ;  /* 0x0000000f0d007c0c */ /* 0x000fc8000bf06070 */
[----:B------:R-:W-:-:S07]  /*0300*/  ISETP.GE.U32.AND.EX P0, PT, R12, UR16, PT, P0 ;  /* 0x000000100c007c0c */ /* 0x000fce000bf06100 */
[C---:B------:R-:W-:Y:S02]  /*0310*/  @!P1 LEA R10, P2, R26.reuse, UR6, 0x3 ;  /* 0x000000061a0a9c11 */ /* 0x040fe4000f8418ff */
[C---:B------:R-:W-:Y:S02]  /*0320*/  @!P1 LEA R18, P3, R26.reuse, UR8, 0x3 ;  /* 0x000000081a129c11 */ /* 0x040fe4000f8618ff */
[C---:B------:R-:W-:Y:S02]  /*0330*/  @!P1 LEA R20, P4, R26.reuse, UR10, 0x3 ;  /* 0x0000000a1a149c11 */ /* 0x040fe4000f8818ff */
[C-C-:B------:R-:W-:Y:S02]  /*0340*/  @!P1 LEA.HI.X R11, R26.reuse, UR7, R27.reuse, 0x3, P2 ;  /* 0x000000071a0b9c11 */ /* 0x140fe400090f1c1b */
[C-C-:B------:R-:W-:Y:S02]  /*0350*/  @!P1 LEA.HI.X R19, R26.reuse, UR9, R27.reuse, 0x3, P3 ;  /* 0x000000091a139c11 */ /* 0x140fe400098f1c1b */
[----:B------:R-:W-:Y:S01]  /*0360*/  @!P1 LEA.HI.X R21, R26, UR11, R27, 0x3, P4 ;  /* 0x0000000b1a159c11 */ /* 0x000fe2000a0f1c1b */
[----:B------:R-:W2:Y:S04]  /*0370*/  @!P1 LDG.E.64 R6, desc[UR18][R10.64] ;  /* 0x000000120a069981 */ /* 0x000ea8000c1e1b00 */
[----:B------:R-:W2:Y:S04]  /*0380*/  @!P1 LDG.E.64 R4, desc[UR18][R18.64] ;  /* 0x0000001212049981 */ /* 0x000ea8000c1e1b00 */
[----:B------:R-:W3:Y:S01]  /*0390*/  @!P1 LDG.E.64 R2, desc[UR18][R20.64] ;  /* 0x0000001214029981 */ /* 0x000ee2000c1e1b00 */
[----:B------:R-:W-:-:S02]  /*03a0*/  @!P0 LEA R22, P1, R13, UR6, 0x3 ;  /* 0x000000060d168c11 */ /* 0x000fc4000f8218ff */
[----:B------:R-:W-:Y:S02]  /*03b0*/  CS2R R8, SRZ ;  /* 0x0000000000087805 */ /* 0x000fe4000001ff00 */
[C---:B------:R-:W-:Y:S02]  /*03c0*/  @!P0 LEA R24, P2, R13.reuse, UR8, 0x3 ;  /* 0x000000080d188c11 */ /* 0x040fe4000f8418ff */
[----:B------:R-:W-:Y:S02]  /*03d0*/  CS2R R16, SRZ ;  /* 0x0000000000107805 */ /* 0x000fe4000001ff00 */
[C---:B------:R-:W-:Y:S02]  /*03e0*/  @!P0 LEA R28, P3, R13.reuse, UR10, 0x3 ;  /* 0x0000000a0d1c8c11 */ /* 0x040fe4000f8618ff */
[----:B------:R-:W-:Y:S02]  /*03f0*/  CS2R R14, SRZ ;  /* 0x00000000000e7805 */ /* 0x000fe4000001ff00 */
[----:B------:R-:W-:-:S02]  /*0400*/  @!P0 LEA.HI.X R23, R13, UR7, R12, 0x3, P1 ;  /* 0x000000070d178c11 */ /* 0x000fc400088f1c0c */
[C-C-:B------:R-:W-:Y:S02]  /*0410*/  @!P0 LEA.HI.X R25, R13.reuse, UR9, R12.reuse, 0x3, P2 ;  /* 0x000000090d198c11 */ /* 0x140fe400090f1c0c */
[----:B------:R-:W-:Y:S01]  /*0420*/  @!P0 LEA.HI.X R29, R13, UR11, R12, 0x3, P3 ;  /* 0x0000000b0d1d8c11 */ /* 0x000fe200098f1c0c */
[----:B------:R-:W4:Y:S04]  /*0430*/  @!P0 LDG.E.64 R8, desc[UR18][R22.64] ;  /* 0x0000001216088981 */ /* 0x000f28000c1e1b00 */
[----:B------:R0:W4:Y:S04]  /*0440*/  @!P0 LDG.E.64 R16, desc[UR18][R24.64] ;  /* 0x0000001218108981 */ /* 0x000128000c1e1b00 */
[----:B------:R1:W5:Y:S01]  /*0450*/  @!P0 LDG.E.64 R14, desc[UR18][R28.64] ;  /* 0x000000121c0e8981 */ /* 0x000362000c1e1b00 */
[----:B--2---:R-:W-:-:S15]  /*0460*/  DADD R10, R4, -R6 ;  /* 0x00000000040a7229 */ /* 0x004fde0000000806 */
[----:B------:R-:W-:-:S15]  /*0470*/  NOP ;  /* 0x0000000000007918 */ /* 0x000fde0000000000 */
[----:B------:R-:W-:-:S15]  /*0480*/  NOP ;  /* 0x0000000000007918 */ /* 0x000fde0000000000 */
[----:B------:R-:W-:-:S15]  /*0490*/  NOP ;  /* 0x0000000000007918 */ /* 0x000fde0000000000 */
[----:B------:R-:W-:-:S04]  /*04a0*/  NOP ;  /* 0x0000000000007918 */ /* 0x000fc80000000000 */
[----:B---3--:R-:W2:-:S15]  /*04b0*/  DSETP.GEU.AND P0, PT, |R2|, 0.5, PT ;  /* 0x3fe000000200742a */ /* 0x008e9e0003f0e200 */
        /* <DEDUP_REMOVED lines=14> */
[----:B--2---:R2:W-:Y:S01]  /*05a0*/  @P0 DFMA R6, -R10, R18, R4 ;  /* 0x000000120a06022b */ /* 0x0045e20000000104 */
[----:B------:R-:W-:-:S04]  /*05b0*/  IADD3 R13, P0, PT, R13, UR14, RZ ;  /* 0x0000000e0d0d7c10 */ /* 0x000fc8000ff1e0ff */
[C---:B------:R-:W-:Y:S01]  /*05c0*/  ISETP.GE.U32.AND P1, PT, R13.reuse, UR15, PT ;  /* 0x0000000f0d007c0c */ /* 0x040fe2000bf26070 */
[----:B------:R-:W-:Y:S01]  /*05d0*/  IMAD.X R12, RZ, RZ, R12, P0 ;  /* 0x000000ffff0c7224 */ /* 0x000fe200000e060c */
[----:B0-----:R-:W-:-:S04]  /*05e0*/  IADD3 R25, P4, PT, R13, UR14, RZ ;  /* 0x0000000e0d197c10 */ /* 0x001fc8000ff9e0ff */
[----:B------:R-:W-:Y:S01]  /*05f0*/  ISETP.GE.U32.AND.EX P1, PT, R12, UR16, PT, P1 ;  /* 0x000000100c007c0c */ /* 0x000fe2000bf26110 */
[----:B------:R-:W-:Y:S01]  /*0600*/  IMAD.X R24, RZ, RZ, R12, P4 ;  /* 0x000000ffff187224 */ /* 0x000fe200020e060c */
[----:B--2---:R-:W-:Y:S02]  /*0610*/  CS2R R10, SRZ ;  /* 0x00000000000a7805 */ /* 0x004fe4000001ff00 */
[----:B------:R-:W-:-:S04]  /*0620*/  ISETP.GE.U32.AND P0, PT, R25, UR15, PT ;  /* 0x0000000f19007c0c */ /* 0x000fc8000bf06070 */
[----:B------:R-:W-:-:S05]  /*0630*/  ISETP.GE.U32.AND.EX P0, PT, R24, UR16, PT, P0 ;  /* 0x0000001018007c0c */ /* 0x000fca000bf06100 */
[C---:B------:R-:W-:Y:S02]  /*0640*/  @!P1 LEA R22, P3, R13.reuse, UR6, 0x3 ;  /* 0x000000060d169c11 */ /* 0x040fe4000f8618ff */
[C---:B-1----:R-:W-:Y:S02]  /*0650*/  @!P1 LEA R28, P4, R13.reuse, UR10, 0x3 ;  /* 0x0000000a0d1c9c11 */ /* 0x042fe4000f8818ff */
[C-C-:B------:R-:W-:Y:S02]  /*0660*/  @!P1 LEA.HI.X R23, R13.reuse, UR7, R12.reuse, 0x3, P3 ;  /* 0x000000070d179c11 */ /* 0x140fe400098f1c0c */
[C---:B------:R-:W-:Y:S02]  /*0670*/  @!P1 LEA R20, P3, R13.reuse, UR8, 0x3 ;  /* 0x000000080d149c11 */ /* 0x040fe4000f8618ff */
[C-C-:B------:R-:W-:Y:S02]  /*0680*/  @!P1 LEA.HI.X R29, R13.reuse, UR11, R12.reuse, 0x3, P4 ;  /* 0x0000000b0d1d9c11 */ /* 0x140fe4000a0f1c0c */
[----:B------:R-:W-:-:S02]  /*0690*/  @!P1 LEA.HI.X R21, R13, UR9, R12, 0x3, P3 ;  /* 0x000000090d159c11 */ /* 0x000fc400098f1c0c */
[----:B------:R-:W-:-:S03]  /*06a0*/  CS2R R12, SRZ ;  /* 0x00000000000c7805 */ /* 0x000fc6000001ff00 */
[----:B------:R0:W2:Y:S04]  /*06b0*/  @!P1 LDG.E.64 R10, desc[UR18][R20.64] ;  /* 0x00000012140a9981 */ /* 0x0000a8000c1e1b00 */
[----:B------:R-:W3:-:S15]  /*06c0*/  @!P1 LDG.E.64 R12, desc[UR18][R28.64] ;  /* 0x000000121c0c9981 */ /* 0x000ede000c1e1b00 */
[----:B------:R-:W-:-:S06]  /*06d0*/  NOP ;  /* 0x0000000000007918 */ /* 0x000fcc0000000000 */
[----:B----4-:R-:W-:Y:S01]  /*06e0*/  DADD R2, R16, -R8 ;  /* 0x0000000010027229 */ /* 0x010fe20000000808 */
[C---:B------:R-:W-:Y:S02]  /*06f0*/  @!P0 LEA R18, P3, R25.reuse, UR6, 0x3 ;  /* 0x0000000619128c11 */ /* 0x040fe4000f8618ff */
[----:B0-----:R-:W-:Y:S02]  /*0700*/  CS2R R20, SRZ ;  /* 0x0000000000147805 */ /* 0x001fe4000001ff00 */
[----:B------:R-:W-:-:S15]  /*0710*/  @!P0 LEA.HI.X R19, R25, UR7, R24, 0x3, P3 ;  /* 0x0000000719138c11 */ /* 0x000fde00098f1c18 */
[----:B------:R-:W-:-:S15]  /*0720*/  NOP ;  /* 0x0000000000007918 */ /* 0x000fde0000000000 */
[----:B------:R-:W-:-:S15]  /*0730*/  NOP ;  /* 0x0000000000007918 */ /* 0x000fde0000000000 */
[----:B------:R-:W-:-:S14]  /*0740*/  NOP ;  /* 0x0000000000007918 */ /* 0x000fdc0000000000 */
[----:B-----5:R-:W0:-:S15]  /*0750*/  DSETP.GEU.AND P2, PT, |R14|, 0.5, PT ;  /* 0x3fe000000e00742a */ /* 0x020e1e0003f4e200 */
[----:B------:R-:W-:-:S15]  /*0760*/  NOP ;  /* 0x0000000000007918 */ /* 0x000fde0000000000 */
[----:B------:R-:W-:-:S15]  /*0770*/  NOP ;  /* 0x0000000000007918 */ /* 0x000fde0000000000 */
[----:B------:R-:W-:-:S15]  /*0780*/  NOP ;  /* 0x0000000000007918 */ /* 0x000fde0000000000 */
[----:B------:R-:W-:-:S04]  /*0790*/  NOP ;  /* 0x0000000000007918 */ /* 0x000fc80000000000 */
[----:B0-----:R0:W-:Y:S02]  /*07a0*/  @!P2 DFMA R4, R2, R14, R8 ;  /* 0x0000000e0204a22b */ /* 0x0011e40000000008 */
[----:B0-----:R-:W-:-:S06]  /*07b0*/  CS2R R8, SRZ ;  /* 0x0000000000087805 */ /* 0x001fcc000001ff00 */
[----:B------:R0:W2:Y:S02]  /*07c0*/  @!P1 LDG.E.64 R8, desc[UR18][R22.64] ;  /* 0x0000001216089981 */ /* 0x0000a4000c1e1b00 */
[----:B0-----:R-:W-:-:S15]  /*07d0*/  CS2R R22, SRZ ;  /* 0x0000000000167805 */ /* 0x001fde000001ff00 */
[----:B------:R-:W-:-:S15]  /*07e0*/  NOP ;  /* 0x0000000000007918 */ /* 0x000fde0000000000 */
[----:B------:R-:W-:-:S15]  /*07f0*/  NOP ;  /* 0x0000000000007918 */ /* 0x000fde0000000000 */
[----:B------:R-:W-:-:S09]  /*0800*/  NOP ;  /* 0x0000000000007918 */ /* 0x000fd20000000000 */
[----:B------:R-:W0:-:S15]  /*0810*/  @P2 DADD R14, -R14, 1 ;  /* 0x3ff000000e0e2429 */ /* 0x000e1e0000000100 */
[----:B------:R-:W-:-:S15]  /*0820*/  NOP ;  /* 0x0000000000007918 */ /* 0x000fde0000000000 */
[----:B------:R-:W-:-:S15]  /*0830*/  NOP ;  /* 0x0000000000007918 */ /* 0x000fde0000000000 */
[----:B------:R-:W-:-:S15]  /*0840*/  NOP ;  /* 0x0000000000007918 */ /* 0x000fde0000000000 */
[----:B------:R-:W-:-:S04]  /*0850*/  NOP ;  /* 0x0000000000007918 */ /* 0x000fc80000000000 */
[----:B0-----:R0:W-:Y:S02]  /*0860*/  @P2 DFMA R4, -R2, R14, R16 ;  /* 0x0000000e0204222b */ /* 0x0011e40000000110 */
[C---:B0-----:R-:W-:Y:S02]  /*0870*/  @!P0 LEA R14, P1, R25.reuse, UR8, 0x3 ;  /* 0x00000008190e8c11 */ /* 0x041fe4000f8218ff */
[C---:B------:R-:W-:Y:S02]  /*0880*/  @!P0 LEA R16, P2, R25.reuse, UR10, 0x3 ;  /* 0x0000000a19108c11 */ /* 0x040fe4000f8418ff */
[----:B------:R-:W-:Y:S02]  /*0890*/  CS2R R2, SRZ ;  /* 0x0000000000027805 */ /* 0x000fe4000001ff00 */
[C-C-:B------:R-:W-:Y:S02]  /*08a0*/  @!P0 LEA.HI.X R15, R25.reuse, UR9, R24.reuse, 0x3, P1 ;  /* 0x00000009190f8c11 */ /* 0x140fe400088f1c18 */
[----:B------:R-:W-:-:S02]  /*08b0*/  @!P0 LEA.HI.X R17, R25, UR11, R24, 0x3, P2 ;  /* 0x0000000b19118c11 */ /* 0x000fc400090f1c18 */
[----:B------:R-:W4:Y:S04]  /*08c0*/  @!P0 LDG.E.64 R2, desc[UR18][R18.64] ;  /* 0x0000001212028981 */ /* 0x000f28000c1e1b00 */
[----:B------:R2:W4:Y:S04]  /*08d0*/  @!P0 LDG.E.64 R20, desc[UR18][R14.64] ;  /* 0x000000120e148981 */ /* 0x000528000c1e1b00 */
[----:B------:R0:W5:Y:S01]  /*08e0*/  @!P0 LDG.E.64 R22, desc[UR18][R16.64] ;  /* 0x0000001210168981 */ /* 0x000162000c1e1b00 */
[----:B------:R-:W-:-:S15]  /*08f0*/  ULEA UR4, UP0, UR14, UR4, 0x2 ;  /* 0x000000040e047291 */ /* 0x000fde000f8010ff */
[----:B------:R-:W-:-:S15]  /*0900*/  NOP ;  /* 0x0000000000007918 */ /* 0x000fde0000000000 */
[----:B------:R-:W-:-:S13]  /*0910*/  NOP ;  /* 0x0000000000007918 */ /* 0x000fda0000000000 */
[----:B---3--:R-:W-:Y:S01]  /*0920*/  DSETP.GEU.AND P1, PT, |R12|, 0.5, PT ;  /* 0x3fe000000c00742a */ /* 0x008fe20003f2e200 */
[----:B------:R-:W-:Y:S02]  /*0930*/  UIADD3.X UR5, UPT, UPT, URZ, UR5, URZ, UP0, !UPT ;  /* 0x00000005ff057290 */ /* 0x000fe400087fe4ff */
[----:B------:R-:W-:-:S04]  /*0940*/  UISETP.GE.U32.AND UP0, UPT, UR4, UR15, UPT ;  /* 0x0000000f0400728c */ /* 0x000fc8000bf06070 */
[----:B------:R-:W-:-:S15]  /*0950*/  UISETP.GE.U32.AND.EX UP0, UPT, UR5, UR16, UPT, UP0 ;  /* 0x000000100500728c */ /* 0x000fde000bf06100 */
[----:B------:R-:W-:-:S15]  /*0960*/  NOP ;  /* 0x0000000000007918 */ /* 0x000fde0000000000 */
[----:B------:R-:W-:-:S15]  /*0970*/  NOP ;  /* 0x0000000000007918 */ /* 0x000fde0000000000 */
[----:B------:R-:W-:-:S12]  /*0980*/  NOP ;  /* 0x0000000000007918 */ /* 0x000fd80000000000 */
        /* <DEDUP_REMOVED lines=15> */
[----:B-1----:R1:W2:Y:S02]  /*0a80*/  @P1 DFMA R8, -R14, R12, R10 ;  /* 0x0000000c0e08122b */ /* 0x0022a4000000010a */
[C---:B-1----:R-:W-:Y:S02]  /*0a90*/  IADD3 R13, P3, PT, R26.reuse, UR14, RZ ;  /* 0x0000000e1a0d7c10 */ /* 0x042fe4000ff7e0ff */
[----:B------:R-:W-:-:S03]  /*0aa0*/  ISETP.GE.U32.AND P1, PT, R26, UR15, PT ;  /* 0x0000000f1a007c0c */ /* 0x000fc6000bf26070 */
[----:B0-----:R-:W-:Y:S01]  /*0ab0*/  IMAD.X R16, RZ, RZ, R27, P3 ;  /* 0x000000ffff107224 */ /* 0x001fe200018e061b */
[C---:B------:R-:W-:Y:S02]  /*0ac0*/  IADD3 R17, P3, PT, R13.reuse, UR14, RZ ;  /* 0x0000000e0d117c10 */ /* 0x040fe4000ff7e0ff */
[----:B------:R-:W-:Y:S02]  /*0ad0*/  ISETP.GE.U32.AND P2, PT, R13, UR15, PT ;  /* 0x0000000f0d007c0c */ /* 0x000fe4000bf46070 */
[----:B------:R-:W-:Y:S01]  /*0ae0*/  ISETP.GE.U32.AND.EX P1, PT, R27, UR16, PT, P1 ;  /* 0x000000101b007c0c */ /* 0x000fe2000bf26110 */
[----:B------:R-:W-:Y:S01]  /*0af0*/  IMAD.X R28, RZ, RZ, R16, P3 ;  /* 0x000000ffff1c7224 */ /* 0x000fe200018e0610 */
[----:B------:R-:W-:Y:S02]  /*0b00*/  ISETP.GE.U32.AND.EX P2, PT, R16, UR16, PT, P2 ;  /* 0x0000001010007c0c */ /* 0x000fe4000bf46120 */
[----:B------:R-:W-:-:S04]  /*0b10*/  ISETP.GE.U32.AND P5, PT, R17, UR15, PT ;  /* 0x0000000f11007c0c */ /* 0x000fc8000bfa6070 */
[----:B------:R-:W-:-:S05]  /*0b20*/  ISETP.GE.U32.AND.EX P3, PT, R28, UR16, PT, P5 ;  /* 0x000000101c007c0c */ /* 0x000fca000bf66150 */
[C---:B------:R-:W-:Y:S02]  /*0b30*/  @!P1 LEA R14, P5, R26.reuse, UR12, 0x3 ;  /* 0x0000000c1a0e9c11 */ /* 0x040fe4000f8a18ff */
[C---:B------:R-:W-:Y:S02]  /*0b40*/  @!P2 LEA R12, P6, R13.reuse, UR12, 0x3 ;  /* 0x0000000c0d0cac11 */ /* 0x040fe4000f8c18ff */
[----:B------:R-:W-:Y:S02]  /*0b50*/  @!P1 LEA.HI.X R15, R26, UR13, R27, 0x3, P5 ;  /* 0x0000000d1a0f9c11 */ /* 0x000fe4000a8f1c1b */
[----:B------:R-:W-:Y:S02]  /*0b60*/  @!P2 LEA.HI.X R13, R13, UR13, R16, 0x3, P6 ;  /* 0x0000000d0d0dac11 */ /* 0x000fe4000b0f1c10 */
[----:B------:R-:W-:Y:S02]  /*0b70*/  @!P3 LEA R16, P5, R17, UR12, 0x3 ;  /* 0x0000000c1110bc11 */ /* 0x000fe4000f8a18ff */
[----:B------:R-:W-:-:S02]  /*0b80*/  @!P0 LEA R18, P6, R25, UR12, 0x3 ;  /* 0x0000000c19128c11 */ /* 0x000fc4000f8c18ff */
[----:B------:R-:W-:Y:S02]  /*0b90*/  @!P3 LEA.HI.X R17, R17, UR13, R28, 0x3, P5 ;  /* 0x0000000d1111bc11 */ /* 0x000fe4000a8f1c1c */
[----:B------:R-:W-:Y:S01]  /*0ba0*/  @!P0 LEA.HI.X R19, R25, UR13, R24, 0x3, P6 ;  /* 0x0000000d19138c11 */ /* 0x000fe2000b0f1c18 */
[----:B------:R3:W-:Y:S04]  /*0bb0*/  @!P1 STG.E.64 desc[UR18][R14.64], R6 ;  /* 0x000000060e009986 */ /* 0x0007e8000c101b12 */
[----:B------:R3:W-:Y:S04]  /*0bc0*/  @!P2 STG.E.64 desc[UR18][R12.64], R4 ;  /* 0x000000040c00a986 */ /* 0x0007e8000c101b12 */
[----:B--2---:R3:W-:-:S15]  /*0bd0*/  @!P3 STG.E.64 desc[UR18][R16.64], R8 ;  /* 0x000000081000b986 */ /* 0x0047de000c101b12 */
[----:B------:R-:W-:-:S01]  /*0be0*/  NOP ;  /* 0x0000000000007918 */ /* 0x000fc20000000000 */
        /* <DEDUP_REMOVED lines=24> */
.L_x_308:
[----:B------:R-:W0:Y:S02]  /*0d70*/  S2R R3, SR_TID.X ;  /* 0x0000000000037919 */ /* 0x000e240000002100 */
[----:B0-----:R-:W-:-:S03]  /*0d80*/  IMAD.WIDE.U32 R4, R3, 0x4, RZ ;  /* 0x0000000403047825 */ /* 0x001fc600078e00ff */
[----:B------:R-:W-:-:S04]  /*0d90*/  ISETP.GE.U32.AND P0, PT, R4, UR17, PT ;  /* 0x0000001104007c0c */ /* 0x000fc8000bf06070 */
[----:B------:R-:W-:-:S13]  /*0da0*/  ISETP.GE.AND.EX P0, PT, R5, UR4, PT, P0 ;  /* 0x0000000405007c0c */ /* 0x000fda000bf06300 */
[----:B------:R-:W-:Y:S05]  /*0db0*/  @P0 EXIT ;  /* 0x000000000000094d */ /* 0x000fea0003800000 */
[----:B------:R-:W-:Y:S01]  /*0dc0*/  IMAD.MOV.U32 R0, RZ, RZ, RZ ;  /* 0x000000ffff007224 */ /* 0x000fe200078e00ff */
[----:B------:R-:W0:Y:S06]  /*0dd0*/  LDCU UR5, c[0x0][0x360] ;  /* 0x00006c00ff0577ac */ /* 0x000e2c0008000800 */
.L_x_310:
[C---:B-1----:R-:W-:Y:S01]  /*0de0*/  IMAD.SHL.U32 R4, R3.reuse, 0x20, RZ ;  /* 0x0000002003047824 */ /* 0x042fe200078e00ff */
[----:B------:R-:W-:-:S04]  /*0df0*/  SHF.L.U64.HI R2, R3, 0x5, R0 ;  /* 0x0000000503027819 */ /* 0x000fc80000010200 */
[C---:B------:R-:W-:Y:S02]  /*0e00*/  IADD3 R8, P0, PT, R4.reuse, UR6, RZ ;  /* 0x0000000604087c10 */ /* 0x040fe4000ff1e0ff */
[C---:B------:R-:W-:Y:S02]  /*0e10*/  IADD3 R12, P1, PT, R4.reuse, UR8, RZ ;  /* 0x00000008040c7c10 */ /* 0x040fe4000ff3e0ff */
[----:B------:R-:W-:Y:S02]  /*0e20*/  IADD3 R4, P2, PT, R4, UR10, RZ ;  /* 0x0000000a04047c10 */ /* 0x000fe4000ff5e0ff */
[C---:B------:R-:W-:Y:S02]  /*0e30*/  IADD3.X R9, PT, PT, R2.reuse, UR7, RZ, P0, !PT ;  /* 0x0000000702097c10 */ /* 0x040fe400087fe4ff */
[C---:B------:R-:W-:Y:S02]  /*0e40*/  IADD3.X R13, PT, PT, R2.reuse, UR9, RZ, P1, !PT ;  /* 0x00000009020d7c10 */ /* 0x040fe40008ffe4ff */
[----:B------:R-:W-:-:S02]  /*0e50*/  IADD3.X R5, PT, PT, R2, UR11, RZ, P2, !PT ;  /* 0x0000000b02057c10 */ /* 0x000fc400097fe4ff */
[----:B------:R-:W2:Y:S04]  /*0e60*/  LDG.E.ENL2.256 R8, R24, desc[UR18][R8.64] ;  /* 0xfe0000120818797e */ /* 0x000ea80008121908 */
[----:B------:R-:W3:Y:S04]  /*0e70*/  LDG.E.ENL2.256 R4, R20, desc[UR18][R4.64] ;  /* 0xfe0000120414797e */ /* 0x000ee80008121904 */
[----:B------:R-:W2:Y:S01]  /*0e80*/  LDG.E.ENL2.256 R12, R16, desc[UR18][R12.64] ;  /* 0xfe0000120c10797e */ /* 0x000ea2000812190c */
[----:B---3--:R-:W-:-:S15]  /*0e90*/  DSETP.GEU.AND P0, PT, |R20|, 0.5, PT ;  /* 0x3fe000001400742a */ /* 0x008fde0003f0e200 */
[----:B------:R-:W-:-:S15]  /*0ea0*/  NOP ;  /* 0x0000000000007918 */ /* 0x000fde0000000000 */
[----:B------:R-:W-:-:S15]  /*0eb0*/  NOP ;  /* 0x0000000000007918 */ /* 0x000fde0000000000 */
[----:B------:R-:W-:-:S15]  /*0ec0*/  NOP ;  /* 0x0000000000007918 */ /* 0x000fde0000000000 */
[----:B------:R-:W-:-:S04]  /*0ed0*/  NOP ;  /* 0x0000000000007918 */ /* 0x000fc80000000000 */
[----:B--2---:R-:W1:-:S15]  /*0ee0*/  DADD R28, -R24, R16 ;  /* 0x00000000181c7229 */ /* 0x004e5e0000000110 */
        /* <DEDUP_REMOVED lines=64> */
[----:B-1----:R1:W-:Y:S02]  /*12f0*/  @P0 DFMA R8, -R18, R4, R12 ;  /* 0x000000041208022b */ /* 0x0023e4000000010c */
[----:B-1----:R-:W-:-:S04]  /*1300*/  LEA R4, P0, R3, UR12, 0x5 ;  /* 0x0000000c03047c11 */ /* 0x002fc8000f8028ff */
[C---:B------:R-:W-:Y:S02]  /*1310*/  LEA.HI.X R5, R3.reuse, UR13, R0, 0x5, P0 ;  /* 0x0000000d03057c11 */ /* 0x040fe400080f2c00 */
[----:B0-----:R-:W-:-:S05]  /*1320*/  IADD3 R3, P0, PT, R3, UR5, RZ ;  /* 0x0000000503037c10 */ /* 0x001fca000ff1e0ff */
[C---:B------:R-:W-:Y:S02]  /*1330*/  IMAD.SHL.U32 R2, R3.reuse, 0x4, RZ ;  /* 0x0000000403027824 */ /* 0x040fe400078e00ff */
[----:B------:R-:W-:Y:S01]  /*1340*/  IMAD.X R0, RZ, RZ, R0, P0 ;  /* 0x000000ffff007224 */ /* 0x000fe200000e0600 */
[----:B------:R-:W-:-:S04]  /*1350*/  LOP3.LUT P0, RZ, R3, 0xffffc000, RZ, 0xc0, !PT ;  /* 0xffffc00003ff7812 */ /* 0x000fc8000780c0ff */
[----:B------:R-:W-:-:S15]  /*1360*/  LOP3.LUT P0, RZ, R0, 0x3fffffff, RZ, 0xc0, P0 ;  /* 0x3fffffff00ff7812 */ /* 0x000fde000000c0ff */
[----:B------:R-:W-:-:S15]  /*1370*/  NOP ;  /* 0x0000000000007918 */ /* 0x000fde0000000000 */
[----:B------:R-:W-:-:S14]  /*1380*/  NOP ;  /* 0x0000000000007918 */ /* 0x000fdc0000000000 */
        /* <DEDUP_REMOVED lines=27> */
.L_x_311:
        /* <DEDUP_REMOVED lines=12> */
.L_x_347:


//--------------------- .nv.shared.reserved.0     --------------------------
	.section	.nv.shared.reserved.0,"aw",@nobits
	.weak		__nv_reservedSMEM_offset_0_alias
	.size		__nv_reservedSMEM_offset_0_alias, 0, 64
	.other		__nv_reservedSMEM_offset_0_alias,@"STO_CUDA_RESERVED_SHARED STV_DEFAULT"
__nv_reservedSMEM_offset_0_alias:
	.zero		0
	.zero		64


//--------------------- .nv.global                --------------------------
	.section	.nv.global,"aw",@nobits
.nv.global:
	.type		_ZN50_INTERNAL_ff984223_19_ForeachTernaryOp_cu_5285c6364cuda3std3__48in_placeE,@object
	.size		_ZN50_INTERNAL_ff984223_19_ForeachTernaryOp_cu_5285c6364cuda3std3__48in_placeE,(_ZN50_INTERNAL_ff984223_19_ForeachTernaryOp_cu_5285c6364cuda3std6ranges3__45__cpo8distanceE - _ZN50_INTERNAL_ff984223_19_ForeachTernaryOp_cu_5285c6364cuda3std3__48in_placeE)
_ZN50_INTERNAL_ff984223_19_ForeachTernaryOp_cu_5285c6364cuda3std3__48in_placeE:
	.zero		1
	.type		_ZN50_INTERNAL_ff984223_19_ForeachTernaryOp_cu_5285c6364cuda3std6ranges3__45__cpo8distanceE,@object
	.size		_ZN50_INTERNAL_ff984223_19_ForeachTernaryOp_cu_5285c6364cuda3std6ranges3__45__cpo8distanceE,(_ZN50_INTERNAL_ff984223_19_ForeachTernaryOp_cu_5285c6364cuda3std3__45__cpo6cbeginE - _ZN50_INTERNAL_ff984223_19_ForeachTernaryOp_cu_5285c6364cuda3std6ranges3__45__cpo8distanceE)
_ZN50_INTERNAL_ff984223_19_ForeachTernaryOp_cu_5285c6364cuda3std6ranges3__45__cpo8distanceE:
	.zero		1
	.type		_ZN50_INTERNAL_ff984223_19_ForeachTernaryOp_cu_5285c6364cuda3std3__45__cpo6cbeginE,@object
	.size		_ZN50_INTERNAL_ff984223_19_ForeachTernaryOp_cu_5285c6364cuda3std3__45__cpo6cbeginE,(_ZN50_INTERNAL_ff984223_19_ForeachTernaryOp_cu_5285c6364cuda3std6ranges3__45__cpo7advanceE - _ZN50_INTERNAL_ff984223_19_ForeachTernaryOp_cu_5285c6364cuda3std3__45__cpo6cbeginE)
_ZN50_INTERNAL_ff984223_19_ForeachTernaryOp_cu_5285c6364cuda3std3__45__cpo6cbeginE:
	.zero		1
	.type		_ZN50_INTERNAL_ff984223_19_ForeachTernaryOp_cu_5285c6364cuda3std6ranges3__45__cpo7advanceE,@object
	.size		_ZN50_INTERNAL_ff984223_19_ForeachTernaryOp_cu_5285c6364cuda3std6ranges3__45__cpo7advanceE,(_ZN50_INTERNAL_ff984223_19_ForeachTernaryOp_cu_5285c6364cuda3std3__45__cpo7crbeginE - _ZN50_INTERNAL_ff984223_19_ForeachTernaryOp_cu_5285c6364cuda3std6ranges3__45__cpo7advanceE)
_ZN50_INTERNAL_ff984223_19_ForeachTernaryOp_cu_5285c6364cuda3std6ranges3__45__cpo7advanceE:
	.zero		1
	.type		_ZN50_INTERNAL_ff984223_19_ForeachTernaryOp_cu_5285c6364cuda3std3__45__cpo7crbeginE,@object
	.size		_ZN50_INTERNAL_ff984223_19_ForeachTernaryOp_cu_5285c6364cuda3std3__45__cpo7crbeginE,(_ZN50_INTERNAL_ff984223_19_ForeachTernaryOp_cu_5285c6364cuda3std6ranges3__45__cpo4dataE - _ZN50_INTERNAL_ff984223_19_ForeachTernaryOp_cu_5285c6364cuda3std3__45__cpo7crbeginE)
_ZN50_INTERNAL_ff984223_19_ForeachTernaryOp_cu_5285c6364cuda3std3__45__cpo7crbeginE:
	.zero		1
	.type		_ZN50_INTERNAL_ff984223_19_ForeachTernaryOp_cu_5285c6364cuda3std6ranges3__45__cpo4dataE,@object
	.size		_ZN50_INTERNAL_ff984223_19_ForeachTernaryOp_cu_5285c6364cuda3std6ranges3__45__cpo4dataE,(_ZN50_INTERNAL_ff984223_19_ForeachTernaryOp_cu_5285c6364cuda3std6ranges3__45__cpo5beginE - _ZN50_INTERNAL_ff984223_19_ForeachTernaryOp_cu_5285c6364cuda3std6ranges3__45__cpo4dataE)
_ZN50_INTERNAL_ff984223_19_ForeachTernaryOp_cu_5285c6364cuda3std6ranges3__45__cpo4dataE:
	.zero		1
	.type		_ZN50_INTERNAL_ff984223_19_ForeachTernaryOp_cu_5285c6364cuda3std6ranges3__45__cpo5beginE,@object
	.size		_ZN50_INTERNAL_ff984223_19_ForeachTernaryOp_cu_5285c6364cuda3std6ranges3__45__cpo5beginE,(_ZN50_INTERNAL_ff984223_19_ForeachTernaryOp_cu_5285c6364cuda3std3__452_GLOBAL__N__ff984223_19_ForeachTernaryOp_cu_5285c6366ignoreE - _ZN50_INTERNAL_ff984223_19_ForeachTernaryOp_cu_5285c6364cuda3std6ranges3__45__cpo5beginE)
_ZN50_INTERNAL_ff984223_19_ForeachTernaryOp_cu_5285c6364cuda3std6ranges3__45__cpo5beginE:
	.zero		1
	.type		_ZN50_INTERNAL_ff984223_19_ForeachTernaryOp_cu_5285c6364cuda3std3__452_GLOBAL__N__ff984223_19_ForeachTernaryOp_cu_5285c6366ignoreE,@object
	.size		_ZN50_INTERNAL_ff984223_19_ForeachTernaryOp_cu_5285c6364cuda3std3__452_GLOBAL__N__ff984223_19_ForeachTernaryOp_cu_5285c6366ignoreE,(_ZN50_INTERNAL_ff984223_19_ForeachTernaryOp_cu_5285c6364cuda3std6ranges3__45__cpo4sizeE - _ZN50_INTERNAL_ff984223_19_ForeachTernaryOp_cu_5285c6364cuda3std3__452_GLOBAL__N__ff984223_19_ForeachTernaryOp_cu_5285c6366ignoreE)
_ZN50_INTERNAL_ff984223_19_ForeachTernaryOp_cu_5285c6364cuda3std3__452_GLOBAL__N__ff984223_19_ForeachTernaryOp_cu_5285c6366ignoreE:
	.zero		1
	.type		_ZN50_INTERNAL_ff984223_19_ForeachTernaryOp_cu_5285c6364cuda3std6ranges3__45__cpo4sizeE,@object
	.size		_ZN50_INTERNAL_ff984223_19_ForeachTernaryOp_cu_5285c6364cuda3std6ranges3__45__cpo4sizeE,(_ZN50_INTERNAL_ff984223_19_ForeachTernaryOp_cu_5285c6364cuda3std3__45__cpo5beginE - _ZN50_INTERNAL_ff984223_19_ForeachTernaryOp_cu_5285c6364cuda3std6ranges3__45__cpo4sizeE)
_ZN50_INTERNAL_ff984223_19_ForeachTernaryOp_cu_5285c6364cuda3std6ranges3__45__cpo4sizeE:
	.zero		1
	.type		_ZN50_INTERNAL_ff984223_19_ForeachTernaryOp_cu_5285c6364cuda3std3__45__cpo5beginE,@object
	.size		_ZN50_INTERNAL_ff984223_19_ForeachTernaryOp_cu_5285c6364cuda3std3__45__cpo5beginE,(_ZN50_INTERNAL_ff984223_19_ForeachTernaryOp_cu_5285c6364cuda3std6ranges3__45__cpo6cbeginE - _ZN50_INTERNAL_ff984223_19_ForeachTernaryOp_cu_5285c6364cuda3std3__45__cpo5beginE)
_ZN50_INTERNAL_ff984223_19_ForeachTernaryOp_cu_5285c6364cuda3std3__45__cpo5beginE:
	.zero		1
	.type		_ZN50_INTERNAL_ff984223_19_ForeachTernaryOp_cu_5285c6364cuda3std6ranges3__45__cpo6cbeginE,@object
	.size		_ZN50_INTERNAL_ff984223_19_ForeachTernaryOp_cu_5285c6364cuda3std6ranges3__45__cpo6cbeginE,(_ZN50_INTERNAL_ff984223_19_ForeachTernaryOp_cu_5285c6364cuda3std3__45__cpo6rbeginE - _ZN50_INTERNAL_ff984223_19_ForeachTernaryOp_cu_5285c6364cuda3std6ranges3__45__cpo6cbeginE)
_ZN50_INTERNAL_ff984223_19_ForeachTernaryOp_cu_5285c6364cuda3std6ranges3__45__cpo6cbeginE:
	.zero		1
	.type		_ZN50_INTERNAL_ff984223_19_ForeachTernaryOp_cu_5285c6364cuda3std3__45__cpo6rbeginE,@object
	.size		_ZN50_INTERNAL_ff984223_19_ForeachTernaryOp_cu_5285c6364cuda3std3__45__cpo6rbeginE,(_ZN50_INTERNAL_ff984223_19_ForeachTernaryOp_cu_5285c6364cuda3std6ranges3__45__cpo4nextE - _ZN50_INTERNAL_ff984223_19_ForeachTernaryOp_cu_5285c6364cuda3std3__45__cpo6rbeginE)
_ZN50_INTERNAL_ff984223_19_ForeachTernaryOp_cu_5285c6364cuda3std3__45__cpo6rbeginE:
	.zero		1
	.type		_ZN50_INTERNAL_ff984223_19_ForeachTernaryOp_cu_5285c6364cuda3std6ranges3__45__cpo4nextE,@object
	.size		_ZN50_INTERNAL_ff984223_19_ForeachTernaryOp_cu_5285c6364cuda3std6ranges3__45__cpo4nextE,(_ZN50_INTERNAL_ff984223_19_ForeachTernaryOp_cu_5285c6364cuda3std6ranges3__45__cpo4swapE - _ZN50_INTERNAL_ff984223_19_ForeachTernaryOp_cu_5285c6364cuda3std6ranges3__45__cpo4nextE)
_ZN50_INTERNAL_ff984223_19_ForeachTernaryOp_cu_5285c6364cuda3std6ranges3__45__cpo4nextE:
	.zero		1
	.type		_ZN50_INTERNAL_ff984223_19_ForeachTernaryOp_cu_5285c6364cuda3std6ranges3__45__cpo4swapE,@object
	.size		_ZN50_INTERNAL_ff984223_19_ForeachTernaryOp_cu_5285c6364cuda3std6ranges3__45__cpo4swapE,(_ZN50_INTERNAL_ff984223_19_ForeachTernaryOp_cu_5285c6364cuda3std3__420unreachable_sentinelE - _ZN50_INTERNAL_ff984223_19_ForeachTernaryOp_cu_5285c6364cuda3std6ranges3__45__cpo4swapE)
_ZN50_INTERNAL_ff984223_19_ForeachTernaryOp_cu_5285c6364cuda3std6ranges3__45__cpo4swapE:
	.zero		1
	.type		_ZN50_INTERNAL_ff984223_19_ForeachTernaryOp_cu_5285c6364cuda3std3__420unreachable_sentinelE,@object
	.size		_ZN50_INTERNAL_ff984223_19_ForeachTernaryOp_cu_5285c6364cuda3std3__420unreachable_sentinelE,(_ZN50_INTERNAL_ff984223_19_ForeachTernaryOp_cu_5285c6366thrust24THRUST_300001_SM_1030_NS6system6detail10sequential3seqE - _ZN50_INTERNAL_ff984223_19_ForeachTernaryOp_cu_5285c6364cuda3std3__420unreachable_sentinelE)
_ZN50_INTERNAL_ff984223_19_ForeachTernaryOp_cu_5285c6364cuda3std3__420unreachable_sentinelE:
	.zero		1
	.type		_ZN50_INTERNAL_ff984223_19_ForeachTernaryOp_cu_5285c6366thrust24THRUST_300001_SM_1030_NS6system6detail10sequential3seqE,@object
	.size		_ZN50_INTERNAL_ff984223_19_ForeachTernaryOp_cu_5285c6366thrust24THRUST_300001_SM_1030_NS6system6detail10sequential3seqE,(_ZN50_INTERNAL_ff984223_19_ForeachTernaryOp_cu_5285c6364cuda3std3__45__cpo4cendE - _ZN50_INTERNAL_ff984223_19_ForeachTernaryOp_cu_5285c6366thrust24THRUST_300001_SM_1030_NS6system6detail10sequential3seqE)
_ZN50_INTERNAL_ff984223_19_ForeachTernaryOp_cu_5285c6366thrust24THRUST_300001_SM_1030_NS6system6detail10sequential3seqE:
	.zero		1
	.type		_ZN50_INTERNAL_ff984223_19_ForeachTernaryOp_cu_5285c6364cuda3std3__45__cpo4cendE,@object
	.size		_ZN50_INTERNAL_ff984223_19_ForeachTernaryOp_cu_5285c6364cuda3std3__45__cpo4cendE,(_ZN50_INTERNAL_ff984223_19_ForeachTernaryOp_cu_5285c6364cuda3std6ranges3__45__cpo9iter_swapE - _ZN50_INTERNAL_ff984223_19_ForeachTernaryOp_cu_5285c6364cuda3std3__45__cpo4cendE)
_ZN50_INTERNAL_ff984223_19_ForeachTernaryOp_cu_5285c6364cuda3std3__45__cpo4cendE:
	.zero		1
	.type		_ZN50_INTERNAL_ff984223_19_ForeachTernaryOp_cu_5285c6364cuda3std6ranges3__45__cpo9iter_swapE,@object
	.size		_ZN50_INTERNAL_ff984223_19_ForeachTernaryOp_cu_5285c6364cuda3std6ranges3__45__cpo9iter_swapE,(_ZN50_INTERNAL_ff984223_19_ForeachTernaryOp_cu_5285c6364cuda3std3__45__cpo5crendE - _ZN50_INTERNAL_ff984223_19_ForeachTernaryOp_cu_5285c6364cuda3std6ranges3__45__cpo9iter_swapE)
_ZN50_INTERNAL_ff984223_19_ForeachTernaryOp_cu_5285c6364cuda3std6ranges3__45__cpo9iter_swapE:
	.zero		1
	.type		_ZN50_INTERNAL_ff984223_19_ForeachTernaryOp_cu_5285c6364cuda3std3__45__cpo5crendE,@object
	.size		_ZN50_INTERNAL_ff984223_19_ForeachTernaryOp_cu_5285c6364cuda3std3__45__cpo5crendE,(_ZN50_INTERNAL_ff984223_19_ForeachTernaryOp_cu_5285c6364cuda3std6ranges3__45__cpo5cdataE - _ZN50_INTERNAL_ff984223_19_ForeachTernaryOp_cu_5285c6364cuda3std3__45__cpo5crendE)
_ZN50_INTERNAL_ff984223_19_ForeachTernaryOp_cu_5285c6364cuda3std3__45__cpo5crendE:
	.zero		1
	.type		_ZN50_INTERNAL_ff984223_19_ForeachTernaryOp_cu_5285c6364cuda3std6ranges3__45__cpo5cdataE,@object
	.size		_ZN50_INTERNAL_ff984223_19_ForeachTernaryOp_cu_5285c6364cuda3std6ranges3__45__cpo5cdataE,(_ZN50_INTERNAL_ff984223_19_ForeachTernaryOp_cu_5285c6364cuda3std6ranges3__45__cpo3endE - _ZN50_INTERNAL_ff984223_19_ForeachTernaryOp_cu_5285c6364cuda3std6ranges3__45__cpo5cdataE)
_ZN50_INTERNAL_ff984223_19_ForeachTernaryOp_cu_5285c6364cuda3std6ranges3__45__cpo5cdataE:
	.zero		1
	.type		_ZN50_INTERNAL_ff984223_19_ForeachTernaryOp_cu_5285c6364cuda3std6ranges3__45__cpo3endE,@object
	.size		_ZN50_INTERNAL_ff984223_19_ForeachTernaryOp_cu_5285c6364cuda3std6ranges3__45__cpo3endE,(_ZN50_INTERNAL_ff984223_19_ForeachTernaryOp_cu_5285c6364cuda3std3__419piecewise_constructE - _ZN50_INTERNAL_ff984223_19_ForeachTernaryOp_cu_5285c6364cuda3std6ranges3__45__cpo3endE)
_ZN50_INTERNAL_ff984223_19_ForeachTernaryOp_cu_5285c6364cuda3std6ranges3__45__cpo3endE:
	.zero		1
	.type		_ZN50_INTERNAL_ff984223_19_ForeachTernaryOp_cu_5285c6364cuda3std3__419piecewise_constructE,@object
	.size		_ZN50_INTERNAL_ff984223_19_ForeachTernaryOp_cu_5285c6364cuda3std3__419piecewise_constructE,(_ZN50_INTERNAL_ff984223_19_ForeachTernaryOp_cu_5285c6364cuda3std6ranges3__45__cpo5ssizeE - _ZN50_INTERNAL_ff984223_19_ForeachTernaryOp_cu_5285c6364cuda3std3__419piecewise_constructE)
_ZN50_INTERNAL_ff984223_19_ForeachTernaryOp_cu_5285c6364cuda3std3__419piecewise_constructE:
	.zero		1
	.type		_ZN50_INTERNAL_ff984223_19_ForeachTernaryOp_cu_5285c6364cuda3std6ranges3__45__cpo5ssizeE,@object
	.size		_ZN50_INTERNAL_ff984223_19_ForeachTernaryOp_cu_5285c6364cuda3std6ranges3__45__cpo5ssizeE,(_ZN50_INTERNAL_ff984223_19_ForeachTernaryOp_cu_5285c6364cuda3std3__45__cpo3endE - _ZN50_INTERNAL_ff984223_19_ForeachTernaryOp_cu_5285c6364cuda3std6ranges3__45__cpo5ssizeE)
_ZN50_INTERNAL_ff984223_19_ForeachTernaryOp_cu_5285c6364cuda3std6ranges3__45__cpo5ssizeE:
	.zero		1
	.type		_ZN50_INTERNAL_ff984223_19_ForeachTernaryOp_cu_5285c6364cuda3std3__45__cpo3endE,@object
	.size		_ZN50_INTERNAL_ff984223_19_ForeachTernaryOp_cu_5285c6364cuda3std3__45__cpo3endE,(_ZN50_INTERNAL_ff984223_19_ForeachTernaryOp_cu_5285c6364cuda3std6ranges3__45__cpo4cendE - _ZN50_INTERNAL_ff984223_19_ForeachTernaryOp_cu_5285c6364cuda3std3__45__cpo3endE)
_ZN50_INTERNAL_ff984223_19_ForeachTernaryOp_cu_5285c6364cuda3std3__45__cpo3endE:
	.zero		1
	.type		_ZN50_INTERNAL_ff984223_19_ForeachTernaryOp_cu_5285c6364cuda3std6ranges3__45__cpo4cendE,@object
	.size		_ZN50_INTERNAL_ff984223_19_ForeachTernaryOp_cu_5285c6364cuda3std6ranges3__45__cpo4cendE,(_ZN50_INTERNAL_ff984223_19_ForeachTernaryOp_cu_5285c6364cuda3std3__45__cpo4rendE - _ZN50_INTERNAL_ff984223_19_ForeachTernaryOp_cu_5285c6364cuda3std6ranges3__45__cpo4cendE)
_ZN50_INTERNAL_ff984223_19_ForeachTernaryOp_cu_5285c6364cuda3std6ranges3__45__cpo4cendE:
	.zero		1
	.type		_ZN50_INTERNAL_ff984223_19_ForeachTernaryOp_cu_5285c6364cuda3std3__45__cpo4rendE,@object
	.size		_ZN50_INTERNAL_ff984223_19_ForeachTernaryOp_cu_5285c6364cuda3std3__45__cpo4rendE,(_ZN50_INTERNAL_ff984223_19_ForeachTernaryOp_cu_5285c6364cuda3std6ranges3__45__cpo4prevE - _ZN50_INTERNAL_ff984223_19_ForeachTernaryOp_cu_5285c6364cuda3std3__45__cpo4rendE)
_ZN50_INTERNAL_ff984223_19_ForeachTernaryOp_cu_5285c6364cuda3std3__45__cpo4rendE:
	.zero		1
	.type		_ZN50_INTERNAL_ff984223_19_ForeachTernaryOp_cu_5285c6364cuda3std6ranges3__45__cpo4prevE,@object
	.size		_ZN50_INTERNAL_ff984223_19_ForeachTernaryOp_cu_5285c6364cuda3std6ranges3__45__cpo4prevE,(_ZN50_INTERNAL_ff984223_19_ForeachTernaryOp_cu_5285c6364cuda3std6ranges3__45__cpo9iter_moveE - _ZN50_INTERNAL_ff984223_19_ForeachTernaryOp_cu_5285c6364cuda3std6ranges3__45__cpo4prevE)
_ZN50_INTERNAL_ff984223_19_ForeachTernaryOp_cu_5285c6364cuda3std6ranges3__45__cpo4prevE:
	.zero		1
	.type		_ZN50_INTERNAL_ff984223_19_ForeachTernaryOp_cu_5285c6364cuda3std6ranges3__45__cpo9iter_moveE,@object
	.size		_ZN50_INTERNAL_ff984223_19_ForeachTernaryOp_cu_5285c6364cuda3std6ranges3__45__cpo9iter_moveE,(.L_13 - _ZN50_INTERNAL_ff984223_19_ForeachTernaryOp_cu_5285c6364cuda3std6ranges3__45__cpo9iter_moveE)
_ZN50_INTERNAL_ff984223_19_ForeachTernaryOp_cu_5285c6364cuda3std6ranges3__45__cpo9iter_moveE:
	.zero		1
.L_13:


//--------------------- .nv.constant0._ZN2at6native52_GLOBAL__N__ff984223_19_ForeachTernaryOp_cu_5285c63625multi_tensor_apply_kernelINS1_28TensorListScalarListMetadataIfLi2EEENS1_26TernaryOpScalarListFunctorIN3c108BFloat16ELi2ELi2ELi0EEEJNS0_11LerpFunctorIfEEEEEvT_T0_DpT1_ --------------------------
	.section	.nv.constant0._ZN2at6native52_GLOBAL__N__ff984223_19_ForeachTernaryOp_cu_5285c63625multi_tensor_apply_kernelINS1_28TensorListScalarListMetadataIfLi2EEENS1_26TernaryOpScalarListFunctorIN3c108BFloat16ELi2ELi2ELi0EEEJNS0_11LerpFunctorIfEEEEEvT_T0_DpT1_,"a",@progbits
	.sectionflags	@""
	.align	4
.nv.constant0._ZN2at6native52_GLOBAL__N__ff984223_19_ForeachTernaryOp_cu_5285c63625multi_tensor_apply_kernelINS1_28TensorListScalarListMetadataIfLi2EEENS1_26TernaryOpScalarListFunctorIN3c108BFloat16ELi2ELi2ELi0EEEJNS0_11LerpFunctorIfEEEEEvT_T0_DpT1_:
	.zero		4290


//--------------------- .nv.constant0._ZN2at6native52_GLOBAL__N__ff984223_19_ForeachTernaryOp_cu_5285c63625multi_tensor_apply_kernelINS1_28TensorListScalarListMetadataIfLi2EEENS1_26TernaryOpScalarListFunctorIN3c104HalfELi2ELi2ELi0EEEJNS0_11LerpFunctorIfEEEEEvT_T0_DpT1_ --------------------------
	.section	.nv.constant0._ZN2at6native52_GLOBAL__N__ff984223_19_ForeachTernaryOp_cu_5285c63625multi_tensor_apply_kernelINS1_28TensorListScalarListMetadataIfLi2EEENS1_26TernaryOpScalarListFunctorIN3c104HalfELi2ELi2ELi0EEEJNS0_11LerpFunctorIfEEEEEvT_T0_DpT1_,"a",@progbits
	.sectionflags	@""
	.align	4
.nv.constant0._ZN2at6native52_GLOBAL__N__ff984223_19_ForeachTernaryOp_cu_5285c63625multi_tensor_apply_kernelINS1_28TensorListScalarListMetadataIfLi2EEENS1_26TernaryOpScalarListFunctorIN3c104HalfELi2ELi2ELi0EEEJNS0_11LerpFunctorIfEEEEEvT_T0_DpT1_:
	.zero		4290


//--------------------- .nv.constant0._ZN2at6native52_GLOBAL__N__ff984223_19_ForeachTernaryOp_cu_5285c63625multi_tensor_apply_kernelINS1_28TensorListScalarListMetadataIN3c107complexIfEELi2EEENS1_26TernaryOpScalarListFunctorIS6_Li2ELi2ELi0EEEJNS0_11LerpFunctorIS6_EEEEEvT_T0_DpT1_ --------------------------
	.section	.nv.constant0._ZN2at6native52_GLOBAL__N__ff984223_19_ForeachTernaryOp_cu_5285c63625multi_tensor_apply_kernelINS1_28TensorListScalarListMetadataIN3c107complexIfEELi2EEENS1_26TernaryOpScalarListFunctorIS6_Li2ELi2ELi0EEEJNS0_11LerpFunctorIS6_EEEEEvT_T0_DpT1_,"a",@progbits
	.sectionflags	@""
	.align	4
.nv.constant0._ZN2at6native52_GLOBAL__N__ff984223_19_ForeachTernaryOp_cu_5285c63625multi_tensor_apply_kernelINS1_28TensorListScalarListMetadataIN3c107complexIfEELi2EEENS1_26TernaryOpScalarListFunctorIS6_Li2ELi2ELi0EEEJNS0_11LerpFunctorIS6_EEEEEvT_T0_DpT1_:
	.zero		4546


//--------------------- .nv.constant0._ZN2at6native52_GLOBAL__N__ff984223_19_ForeachTernaryOp_cu_5285c63625multi_tensor_apply_kernelINS1_28TensorListScalarListMetadataIN3c107complexIdEELi2EEENS1_26TernaryOpScalarListFunctorIS6_Li2ELi2ELi0EEEJNS0_11LerpFunctorIS6_EEEEEvT_T0_DpT1_ --------------------------
	.section	.nv.constant0._ZN2at6native52_GLOBAL__N__ff984223_19_ForeachTernaryOp_cu_5285c63625multi_tensor_apply_kernelINS1_28TensorListScalarListMetadataIN3c107complexIdEELi2EEENS1_26TernaryOpScalarListFunctorIS6_Li2ELi2ELi0EEEJNS0_11LerpFunctorIS6_EEEEEvT_T0_DpT1_,"a",@progbits
	.sectionflags	@""
	.align	4
.nv.constant0._ZN2at6native52_GLOBAL__N__ff984223_19_ForeachTernaryOp_cu_5285c63625multi_tensor_apply_kernelINS1_28TensorListScalarListMetadataIN3c107complexIdEELi2EEENS1_26TernaryOpScalarListFunctorIS6_Li2ELi2ELi0EEEJNS0_11LerpFunctorIS6_EEEEEvT_T0_DpT1_:
	.zero		4898


//--------------------- .nv.constant0._ZN2at6native52_GLOBAL__N__ff984223_19_ForeachTernaryOp_cu_5285c63625multi_tensor_apply_kernelINS1_28TensorListScalarListMetadataIfLi2EEENS1_26TernaryOpScalarListFunctorIfLi2ELi2ELi0EEEJNS0_11LerpFunctorIfEEEEEvT_T0_DpT1_ --------------------------
	.section	.nv.constant0._ZN2at6native52_GLOBAL__N__ff984223_19_ForeachTernaryOp_cu_5285c63625multi_tensor_apply_kernelINS1_28TensorListScalarListMetadataIfLi2EEENS1_26TernaryOpScalarListFunctorIfLi2ELi2ELi0EEEJNS0_11LerpFunctorIfEEEEEvT_T0_DpT1_,"a",@progbits
	.sectionflags	@""
	.align	4
.nv.constant0._ZN2at6native52_GLOBAL__N__ff984223_19_ForeachTernaryOp_cu_5285c63625multi_tensor_apply_kernelINS1_28TensorListScalarListMetadataIfLi2EEENS1_26TernaryOpScalarListFunctorIfLi2ELi2ELi0EEEJNS0_11LerpFunctorIfEEEEEvT_T0_DpT1_:
	.zero		4290


//--------------------- .nv.constant0._ZN2at6native52_GLOBAL__N__ff984223_19_ForeachTernaryOp_cu_5285c63625multi_tensor_apply_kernelINS1_28TensorListScalarListMetadataIdLi2EEENS1_26TernaryOpScalarListFunctorIdLi2ELi2ELi0EEEJNS0_11LerpFunctorIdEEEEEvT_T0_DpT1_ --------------------------
	.section	.nv.constant0._ZN2at6native52_GLOBAL__N__ff984223_19_ForeachTernaryOp_cu_5285c63625multi_tensor_apply_kernelINS1_28TensorListScalarListMetadataIdLi2EEENS1_26TernaryOpScalarListFunctorIdLi2ELi2ELi0EEEJNS0_11LerpFunctorIdEEEEEvT_T0_DpT1_,"a",@progbits
	.sectionflags	@""
	.align	4
.nv.constant0._ZN2at6native52_GLOBAL__N__ff984223_19_ForeachTernaryOp_cu_5285c63625multi_tensor_apply_kernelINS1_28TensorListScalarListMetadataIdLi2EEENS1_26TernaryOpScalarListFunctorIdLi2ELi2ELi0EEEJNS0_11LerpFunctorIdEEEEEvT_T0_DpT1_:
	.zero		4546


//--------------------- .nv.constant0._ZN2at6native52_GLOBAL__N__ff984223_19_ForeachTernaryOp_cu_5285c63625multi_tensor_apply_kernelINS1_28TensorListScalarListMetadataIfLi3EEENS1_26TernaryOpScalarListFunctorIN3c108BFloat16ELi3ELi2ELi2EEEJNS0_11LerpFunctorIfEEEEEvT_T0_DpT1_ --------------------------
	.section	.nv.constant0._ZN2at6native52_GLOBAL__N__ff984223_19_ForeachTernaryOp_cu_5285c63625multi_tensor_apply_kernelINS1_28TensorListScalarListMetadataIfLi3EEENS1_26TernaryOpScalarListFunctorIN3c108BFloat16ELi3ELi2ELi2EEEJNS0_11LerpFunctorIfEEEEEvT_T0_DpT1_,"a",@progbits
	.sectionflags	@""
	.align	4
.nv.constant0._ZN2at6native52_GLOBAL__N__ff984223_19_ForeachTernaryOp_cu_5285c63625multi_tensor_apply_kernelINS1_28TensorListScalarListMetadataIfLi3EEENS1_26TernaryOpScalarListFunctorIN3c108BFloat16ELi3ELi2ELi2EEEJNS0_11LerpFunctorIfEEEEEvT_T0_DpT1_:
	.zero		4226


//--------------------- .nv.constant0._ZN2at6native52_GLOBAL__N__ff984223_19_ForeachTernaryOp_cu_5285c63625multi_tensor_apply_kernelINS1_28TensorListScalarListMetadataIfLi3EEENS1_26TernaryOpScalarListFunctorIN3c104HalfELi3ELi2ELi2EEEJNS0_11LerpFunctorIfEEEEEvT_T0_DpT1_ --------------------------
	.section	.nv.constant0._ZN2at6native52_GLOBAL__N__ff984223_19_ForeachTernaryOp_cu_5285c63625multi_tensor_apply_kernelINS1_28TensorListScalarListMetadataIfLi3EEENS1_26TernaryOpScalarListFunctorIN3c104HalfELi3ELi2ELi2EEEJNS0_11LerpFunctorIfEEEEEvT_T0_DpT1_,"a",@progbits
	.sectionflags	@""
	.align	4
.nv.constant0._ZN2at6native52_GLOBAL__N__ff984223_19_ForeachTernaryOp_cu_5285c63625multi_tensor_apply_kernelINS1_28TensorListScalarListMetadataIfLi3EEENS1_26TernaryOpScalarListFunctorIN3c104HalfELi3ELi2ELi2EEEJNS0_11LerpFunctorIfEEEEEvT_T0_DpT1_:
	.zero		4226


//--------------------- .nv.constant0._ZN2at6native52_GLOBAL__N__ff984223_19_ForeachTernaryOp_cu_5285c63625multi_tensor_apply_kernelINS1_28TensorListScalarListMetadataIN3c107complexIfEELi3EEENS1_26TernaryOpScalarListFunctorIS6_Li3ELi2ELi2EEEJNS0_11LerpFunctorIS6_EEEEEvT_T0_DpT1_ --------------------------
	.section	.nv.constant0._ZN2at6native52_GLOBAL__N__ff984223_19_ForeachTernaryOp_cu_5285c63625multi_tensor_apply_kernelINS1_28TensorListScalarListMetadataIN3c107complexIfEELi3EEENS1_26TernaryOpScalarListFunctorIS6_Li3ELi2ELi2EEEJNS0_11LerpFunctorIS6_EEEEEvT_T0_DpT1_,"a",@progbits
	.sectionflags	@""
	.align	4
.nv.constant0._ZN2at6native52_GLOBAL__N__ff984223_19_ForeachTernaryOp_cu_5285c63625multi_tensor_apply_kernelINS1_28TensorListScalarListMetadataIN3c107complexIfEELi3EEENS1_26TernaryOpScalarListFunctorIS6_Li3ELi2ELi2EEEJNS0_11LerpFunctorIS6_EEEEEvT_T0_DpT1_:
	.zero		4418


//--------------------- .nv.constant0._ZN2at6native52_GLOBAL__N__ff984223_19_ForeachTernaryOp_cu_5285c63625multi_tensor_apply_kernelINS1_28TensorListScalarListMetadataIN3c107complexIdEELi3EEENS1_26TernaryOpScalarListFunctorIS6_Li3ELi2ELi2EEEJNS0_11LerpFunctorIS6_EEEEEvT_T0_DpT1_ --------------------------
	.section	.nv.constant0._ZN2at6native52_GLOBAL__N__ff984223_19_ForeachTernaryOp_cu_5285c63625multi_tensor_apply_kernelINS1_28TensorListScalarListMetadataIN3c107complexIdEELi3EEENS1_26TernaryOpScalarListFunctorIS6_Li3ELi2ELi2EEEJNS0_11LerpFunctorIS6_EEEEEvT_T0_DpT1_,"a",@progbits
	.sectionflags	@""
	.align	4
.nv.constant0._ZN2at6native52_GLOBAL__N__ff984223_19_ForeachTernaryOp_cu_5285c63625multi_tensor_apply_kernelINS1_28TensorListScalarListMetadataIN3c107complexIdEELi3EEENS1_26TernaryOpScalarListFunctorIS6_Li3ELi2ELi2EEEJNS0_11LerpFunctorIS6_EEEEEvT_T0_DpT1_:
	.zero		4802


//--------------------- .nv.constant0._ZN2at6native52_GLOBAL__N__ff984223_19_ForeachTernaryOp_cu_5285c63625multi_tensor_apply_kernelINS1_28TensorListScalarListMetadataIfLi3EEENS1_26TernaryOpScalarListFunctorIfLi3ELi2ELi2EEEJNS0_11LerpFunctorIfEEEEEvT_T0_DpT1_ --------------------------
	.section	.nv.constant0._ZN2at6native52_GLOBAL__N__ff984223_19_ForeachTernaryOp_cu_5285c63625multi_tensor_apply_kernelINS1_28TensorListScalarListMetadataIfLi3EEENS1_26TernaryOpScalarListFunctorIfLi3ELi2ELi2EEEJNS0_11LerpFunctorIfEEEEEvT_T0_DpT1_,"a",@progbits
	.sectionflags	@""
	.align	4
.nv.constant0._ZN2at6native52_GLOBAL__N__ff984223_19_ForeachTernaryOp_cu_5285c63625multi_tensor_apply_kernelINS1_28TensorListScalarListMetadataIfLi3EEENS1_26TernaryOpScalarListFunctorIfLi3ELi2ELi2EEEJNS0_11LerpFunctorIfEEEEEvT_T0_DpT1_:
	.zero		4226


//--------------------- .nv.constant0._ZN2at6native52_GLOBAL__N__ff984223_19_ForeachTernaryOp_cu_5285c63625multi_tensor_apply_kernelINS1_28TensorListScalarListMetadataIdLi3EEENS1_26TernaryOpScalarListFunctorIdLi3ELi2ELi2EEEJNS0_11LerpFunctorIdEEEEEvT_T0_DpT1_ --------------------------
	.section	.nv.constant0._ZN2at6native52_GLOBAL__N__ff984223_19_ForeachTernaryOp_cu_5285c63625multi_tensor_apply_kernelINS1_28TensorListScalarListMetadataIdLi3EEENS1_26TernaryOpScalarListFunctorIdLi3ELi2ELi2EEEJNS0_11LerpFunctorIdEEEEEvT_T0_DpT1_,"a",@progbits
	.sectionflags	@""
	.align	4
.nv.constant0._ZN2at6native52_GLOBAL__N__ff984223_19_ForeachTernaryOp_cu_5285c63625multi_tensor_apply_kernelINS1_28TensorListScalarListMetadataIdLi3EEENS1_26TernaryOpScalarListFunctorIdLi3ELi2ELi2EEEJNS0_11LerpFunctorIdEEEEEvT_T0_DpT1_:
	.zero		4418


//--------------------- .nv.constant0._ZN2at6native52_GLOBAL__N__ff984223_19_ForeachTernaryOp_cu_5285c63625multi_tensor_apply_kernelINS1_18TensorListMetadataILi2EEENS1_22TernaryOpScalarFunctorIN3c108BFloat16ELi2ELi2ELi0EEEJNS0_11LerpFunctorIfEEfEEEvT_T0_DpT1_ --------------------------
	.section	.nv.constant0._ZN2at6native52_GLOBAL__N__ff984223_19_ForeachTernaryOp_cu_5285c63625multi_tensor_apply_kernelINS1_18TensorListMetadataILi2EEENS1_22TernaryOpScalarFunctorIN3c108BFloat16ELi2ELi2ELi0EEEJNS0_11LerpFunctorIfEEfEEEvT_T0_DpT1_,"a",@progbits
	.sectionflags	@""
	.align	4
.nv.constant0._ZN2at6native52_GLOBAL__N__ff984223_19_ForeachTernaryOp_cu_5285c63625multi_tensor_apply_kernelINS1_18TensorListMetadataILi2EEENS1_22TernaryOpScalarFunctorIN3c108BFloat16ELi2ELi2ELi0EEEJNS0_11LerpFunctorIfEEfEEEvT_T0_DpT1_:
	.zero		4048


//--------------------- .nv.constant0._ZN2at6native52_GLOBAL__N__ff984223_19_ForeachTernaryOp_cu_5285c63625multi_tensor_apply_kernelINS1_18TensorListMetadataILi2EEENS1_22TernaryOpScalarFunctorIN3c104HalfELi2ELi2ELi0EEEJNS0_11LerpFunctorIfEEfEEEvT_T0_DpT1_ --------------------------
	.section	.nv.constant0._ZN2at6native52_GLOBAL__N__ff984223_19_ForeachTernaryOp_cu_5285c63625multi_tensor_apply_kernelINS1_18TensorListMetadataILi2EEENS1_22TernaryOpScalarFunctorIN3c104HalfELi2ELi2ELi0EEEJNS0_11LerpFunctorIfEEfEEEvT_T0_DpT1_,"a",@progbits
	.sectionflags	@""
	.align	4
.nv.constant0._ZN2at6native52_GLOBAL__N__ff984223_19_ForeachTernaryOp_cu_5285c63625multi_tensor_apply_kernelINS1_18TensorListMetadataILi2EEENS1_22TernaryOpScalarFunctorIN3c104HalfELi2ELi2ELi0EEEJNS0_11LerpFunctorIfEEfEEEvT_T0_DpT1_:
	.zero		4048


//--------------------- .nv.constant0._ZN2at6native52_GLOBAL__N__ff984223_19_ForeachTernaryOp_cu_5285c63625multi_tensor_apply_kernelINS1_18TensorListMetadataILi2EEENS1_22TernaryOpScalarFunctorIN3c107complexIfEELi2ELi2ELi0EEEJNS0_11LerpFunctorIS8_EES8_EEEvT_T0_DpT1_ --------------------------
	.section	.nv.constant0._ZN2at6native52_GLOBAL__N__ff984223_19_ForeachTernaryOp_cu_5285c63625multi_tensor_apply_kernelINS1_18TensorListMetadataILi2EEENS1_22TernaryOpScalarFunctorIN3c107complexIfEELi2ELi2ELi0EEEJNS0_11LerpFunctorIS8_EES8_EEEvT_T0_DpT1_,"a",@progbits
	.sectionflags	@""
	.align	4
.nv.constant0._ZN2at6native52_GLOBAL__N__ff984223_19_ForeachTernaryOp_cu_5285c63625multi_tensor_apply_kernelINS1_18TensorListMetadataILi2EEENS1_22TernaryOpScalarFunctorIN3c107complexIfEELi2ELi2ELi0EEEJNS0_11LerpFunctorIS8_EES8_EEEvT_T0_DpT1_:
	.zero		4056


//--------------------- .nv.constant0._ZN2at6native52_GLOBAL__N__ff984223_19_ForeachTernaryOp_cu_5285c63625multi_tensor_apply_kernelINS1_18TensorListMetadataILi2EEENS1_22TernaryOpScalarFunctorIN3c107complexIdEELi2ELi2ELi0EEEJNS0_11LerpFunctorIS8_EES8_EEEvT_T0_DpT1_ --------------------------
	.section	.nv.constant0._ZN2at6native52_GLOBAL__N__ff984223_19_ForeachTernaryOp_cu_5285c63625multi_tensor_apply_kernelINS1_18TensorListMetadataILi2EEENS1_22TernaryOpScalarFunctorIN3c107complexIdEELi2ELi2ELi0EEEJNS0_11LerpFunctorIS8_EES8_EEEvT_T0_DpT1_,"a",@progbits
	.sectionflags	@""
	.align	4
.nv.constant0._ZN2at6native52_GLOBAL__N__ff984223_19_ForeachTernaryOp_cu_5285c63625multi_tensor_apply_kernelINS1_18TensorListMetadataILi2EEENS1_22TernaryOpScalarFunctorIN3c107complexIdEELi2ELi2ELi0EEEJNS0_11LerpFunctorIS8_EES8_EEEvT_T0_DpT1_:
	.zero		4064


//--------------------- .nv.constant0._ZN2at6native52_GLOBAL__N__ff984223_19_ForeachTernaryOp_cu_5285c63625multi_tensor_apply_kernelINS1_18TensorListMetadataILi2EEENS1_22TernaryOpScalarFunctorIfLi2ELi2ELi0EEEJNS0_11LerpFunctorIfEEfEEEvT_T0_DpT1_ --------------------------
	.section	.nv.constant0._ZN2at6native52_GLOBAL__N__ff984223_19_ForeachTernaryOp_cu_5285c63625multi_tensor_apply_kernelINS1_18TensorListMetadataILi2EEENS1_22TernaryOpScalarFunctorIfLi2ELi2ELi0EEEJNS0_11LerpFunctorIfEEfEEEvT_T0_DpT1_,"a",@progbits
	.sectionflags	@""
	.align	4
.nv.constant0._ZN2at6native52_GLOBAL__N__ff984223_19_ForeachTernaryOp_cu_5285c63625multi_tensor_apply_kernelINS1_18TensorListMetadataILi2EEENS1_22TernaryOpScalarFunctorIfLi2ELi2ELi0EEEJNS0_11LerpFunctorIfEEfEEEvT_T0_DpT1_:
	.zero		4048


//--------------------- .nv.constant0._ZN2at6native52_GLOBAL__N__ff984223_19_ForeachTernaryOp_cu_5285c63625multi_tensor_apply_kernelINS1_18TensorListMetadataILi2EEENS1_22TernaryOpScalarFunctorIdLi2ELi2ELi0EEEJNS0_11LerpFunctorIdEEdEEEvT_T0_DpT1_ --------------------------
	.section	.nv.constant0._ZN2at6native52_GLOBAL__N__ff984223_19_ForeachTernaryOp_cu_5285c63625multi_tensor_apply_kernelINS1_18TensorListMetadataILi2EEENS1_22TernaryOpScalarFunctorIdLi2ELi2ELi0EEEJNS0_11LerpFunctorIdEEdEEEvT_T0_DpT1_,"a",@progbits
	.sectionflags	@""
	.align	4
.nv.constant0._ZN2at6native52_GLOBAL__N__ff984223_19_ForeachTernaryOp_cu_5285c63625multi_tensor_apply_kernelINS1_18TensorListMetadataILi2EEENS1_22TernaryOpScalarFunctorIdLi2ELi2ELi0EEEJNS0_11LerpFunctorIdEEdEEEvT_T0_DpT1_:
	.zero		4056


//--------------------- .nv.constant0._ZN2at6native52_GLOBAL__N__ff984223_19_ForeachTernaryOp_cu_5285c63625multi_tensor_apply_kernelINS1_18TensorListMetadataILi3EEENS1_22TernaryOpScalarFunctorIN3c108BFloat16ELi3ELi2ELi2EEEJNS0_11LerpFunctorIfEEfEEEvT_T0_DpT1_ --------------------------
	.section	.nv.constant0._ZN2at6native52_GLOBAL__N__ff984223_19_ForeachTernaryOp_cu_5285c63625multi_tensor_apply_kernelINS1_18TensorListMetadataILi3EEENS1_22TernaryOpScalarFunctorIN3c108BFloat16ELi3ELi2ELi2EEEJNS0_11LerpFunctorIfEEfEEEvT_T0_DpT1_,"a",@progbits
	.sectionflags	@""
	.align	4
.nv.constant0._ZN2at6native52_GLOBAL__N__ff984223_19_ForeachTernaryOp_cu_5285c63625multi_tensor_apply_kernelINS1_18TensorListMetadataILi3EEENS1_22TernaryOpScalarFunctorIN3c108BFloat16ELi3ELi2ELi2EEEJNS0_11LerpFunctorIfEEfEEEvT_T0_DpT1_:
	.zero		4048


//--------------------- .nv.constant0._ZN2at6native52_GLOBAL__N__ff984223_19_ForeachTernaryOp_cu_5285c63625multi_tensor_apply_kernelINS1_18TensorListMetadataILi3EEENS1_22TernaryOpScalarFunctorIN3c104HalfELi3ELi2ELi2EEEJNS0_11LerpFunctorIfEEfEEEvT_T0_DpT1_ --------------------------
	.section	.nv.constant0._ZN2at6native52_GLOBAL__N__ff984223_19_ForeachTernaryOp_cu_5285c63625multi_tensor_apply_kernelINS1_18TensorListMetadataILi3EEENS1_22TernaryOpScalarFunctorIN3c104HalfELi3ELi2ELi2EEEJNS0_11LerpFunctorIfEEfEEEvT_T0_DpT1_,"a",@progbits
	.sectionflags	@""
	.align	4
.nv.constant0._ZN2at6native52_GLOBAL__N__ff984223_19_ForeachTernaryOp_cu_5285c63625multi_tensor_apply_kernelINS1_18TensorListMetadataILi3EEENS1_22TernaryOpScalarFunctorIN3c104HalfELi3ELi2ELi2EEEJNS0_11LerpFunctorIfEEfEEEvT_T0_DpT1_:
	.zero		4048


//--------------------- .nv.constant0._ZN2at6native52_GLOBAL__N__ff984223_19_ForeachTernaryOp_cu_5285c63625multi_tensor_apply_kernelINS1_18TensorListMetadataILi3EEENS1_22TernaryOpScalarFunctorIN3c107complexIfEELi3ELi2ELi2EEEJNS0_11LerpFunctorIS8_EES8_EEEvT_T0_DpT1_ --------------------------
	.section	.nv.constant0._ZN2at6native52_GLOBAL__N__ff984223_19_ForeachTernaryOp_cu_5285c63625multi_tensor_apply_kernelINS1_18TensorListMetadataILi3EEENS1_22TernaryOpScalarFunctorIN3c107complexIfEELi3ELi2ELi2EEEJNS0_11LerpFunctorIS8_EES8_EEEvT_T0_DpT1_,"a",@progbits
	.sectionflags	@""
	.align	4
.nv.constant0._ZN2at6native52_GLOBAL__N__ff984223_19_ForeachTernaryOp_cu_5285c63625multi_tensor_apply_kernelINS1_18TensorListMetadataILi3EEENS1_22TernaryOpScalarFunctorIN3c107complexIfEELi3ELi2ELi2EEEJNS0_11LerpFunctorIS8_EES8_EEEvT_T0_DpT1_:
	.zero		4056


//--------------------- .nv.constant0._ZN2at6native52_GLOBAL__N__ff984223_19_ForeachTernaryOp_cu_5285c63625multi_tensor_apply_kernelINS1_18TensorListMetadataILi3EEENS1_22TernaryOpScalarFunctorIN3c107complexIdEELi3ELi2ELi2EEEJNS0_11LerpFunctorIS8_EES8_EEEvT_T0_DpT1_ --------------------------
	.section	.nv.constant0._ZN2at6native52_GLOBAL__N__ff984223_19_ForeachTernaryOp_cu_5285c63625multi_tensor_apply_kernelINS1_18TensorListMetadataILi3EEENS1_22TernaryOpScalarFunctorIN3c107complexIdEELi3ELi2ELi2EEEJNS0_11LerpFunctorIS8_EES8_EEEvT_T0_DpT1_,"a",@progbits
	.sectionflags	@""
	.align	4
.nv.constant0._ZN2at6native52_GLOBAL__N__ff984223_19_ForeachTernaryOp_cu_5285c63625multi_tensor_apply_kernelINS1_18TensorListMetadataILi3EEENS1_22TernaryOpScalarFunctorIN3c107complexIdEELi3ELi2ELi2EEEJNS0_11LerpFunctorIS8_EES8_EEEvT_T0_DpT1_:
	.zero		4064


//--------------------- .nv.constant0._ZN2at6native52_GLOBAL__N__ff984223_19_ForeachTernaryOp_cu_5285c63625multi_tensor_apply_kernelINS1_18TensorListMetadataILi3EEENS1_22TernaryOpScalarFunctorIfLi3ELi2ELi2EEEJNS0_11LerpFunctorIfEEfEEEvT_T0_DpT1_ --------------------------
	.section	.nv.constant0._ZN2at6native52_GLOBAL__N__ff984223_19_ForeachTernaryOp_cu_5285c63625multi_tensor_apply_kernelINS1_18TensorListMetadataILi3EEENS1_22TernaryOpScalarFunctorIfLi3ELi2ELi2EEEJNS0_11LerpFunctorIfEEfEEEvT_T0_DpT1_,"a",@progbits
	.sectionflags	@""
	.align	4
.nv.constant0._ZN2at6native52_GLOBAL__N__ff984223_19_ForeachTernaryOp_cu_5285c63625multi_tensor_apply_kernelINS1_18TensorListMetadataILi3EEENS1_22TernaryOpScalarFunctorIfLi3ELi2ELi2EEEJNS0_11LerpFunctorIfEEfEEEvT_T0_DpT1_:
	.zero		4048


//--------------------- .nv.constant0._ZN2at6native52_GLOBAL__N__ff984223_19_ForeachTernaryOp_cu_5285c63625multi_tensor_apply_kernelINS1_18TensorListMetadataILi3EEENS1_22TernaryOpScalarFunctorIdLi3ELi2ELi2EEEJNS0_11LerpFunctorIdEEdEEEvT_T0_DpT1_ --------------------------
	.section	.nv.constant0._ZN2at6native52_GLOBAL__N__ff984223_19_ForeachTernaryOp_cu_5285c63625multi_tensor_apply_kernelINS1_18TensorListMetadataILi3EEENS1_22TernaryOpScalarFunctorIdLi3ELi2ELi2EEEJNS0_11LerpFunctorIdEEdEEEvT_T0_DpT1_,"a",@progbits
	.sectionflags	@""
	.align	4
.nv.constant0._ZN2at6native52_GLOBAL__N__ff984223_19_ForeachTernaryOp_cu_5285c63625multi_tensor_apply_kernelINS1_18TensorListMetadataILi3EEENS1_22TernaryOpScalarFunctorIdLi3ELi2ELi2EEEJNS0_11LerpFunctorIdEEdEEEvT_T0_DpT1_:
	.zero		4056


//--------------------- .nv.constant0._ZN2at6native52_GLOBAL__N__ff984223_19_ForeachTernaryOp_cu_5285c63625multi_tensor_apply_kernelINS1_18TensorListMetadataILi3EEENS1_20TernaryOpListFunctorIN3c108BFloat16ELi3ELi3ELi0EEEJNS0_11LerpFunctorIfEEEEEvT_T0_DpT1_ --------------------------
	.section	.nv.constant0._ZN2at6native52_GLOBAL__N__ff984223_19_ForeachTernaryOp_cu_5285c63625multi_tensor_apply_kernelINS1_18TensorListMetadataILi3EEENS1_20TernaryOpListFunctorIN3c108BFloat16ELi3ELi3ELi0EEEJNS0_11LerpFunctorIfEEEEEvT_T0_DpT1_,"a",@progbits
	.sectionflags	@""
	.align	4
.nv.constant0._ZN2at6native52_GLOBAL__N__ff984223_19_ForeachTernaryOp_cu_5285c63625multi_tensor_apply_kernelINS1_18TensorListMetadataILi3EEENS1_20TernaryOpListFunctorIN3c108BFloat16ELi3ELi3ELi0EEEJNS0_11LerpFunctorIfEEEEEvT_T0_DpT1_:
	.zero		4042


//--------------------- .nv.constant0._ZN2at6native52_GLOBAL__N__ff984223_19_ForeachTernaryOp_cu_5285c63625multi_tensor_apply_kernelINS1_18TensorListMetadataILi3EEENS1_20TernaryOpListFunctorIN3c104HalfELi3ELi3ELi0EEEJNS0_11LerpFunctorIfEEEEEvT_T0_DpT1_ --------------------------
	.section	.nv.constant0._ZN2at6native52_GLOBAL__N__ff984223_19_ForeachTernaryOp_cu_5285c63625multi_tensor_apply_kernelINS1_18TensorListMetadataILi3EEENS1_20TernaryOpListFunctorIN3c104HalfELi3ELi3ELi0EEEJNS0_11LerpFunctorIfEEEEEvT_T0_DpT1_,"a",@progbits
	.sectionflags	@""
	.align	4
.nv.constant0._ZN2at6native52_GLOBAL__N__ff984223_19_ForeachTernaryOp_cu_5285c63625multi_tensor_apply_kernelINS1_18TensorListMetadataILi3EEENS1_20TernaryOpListFunctorIN3c104HalfELi3ELi3ELi0EEEJNS0_11LerpFunctorIfEEEEEvT_T0_DpT1_:
	.zero		4042


//--------------------- .nv.constant0._ZN2at6native52_GLOBAL__N__ff984223_19_ForeachTernaryOp_cu_5285c63625multi_tensor_apply_kernelINS1_18TensorListMetadataILi3EEENS1_20TernaryOpListFunctorIN3c107complexIfEELi3ELi3ELi0EEEJNS0_11LerpFunctorIS8_EEEEEvT_T0_DpT1_ --------------------------
	.section	.nv.constant0._ZN2at6native52_GLOBAL__N__ff984223_19_ForeachTernaryOp_cu_5285c63625multi_tensor_apply_kernelINS1_18TensorListMetadataILi3EEENS1_20TernaryOpListFunctorIN3c107complexIfEELi3ELi3ELi0EEEJNS0_11LerpFunctorIS8_EEEEEvT_T0_DpT1_,"a",@progbits
	.sectionflags	@""
	.align	4
.nv.constant0._ZN2at6native52_GLOBAL__N__ff984223_19_ForeachTernaryOp_cu_5285c63625multi_tensor_apply_kernelINS1_18TensorListMetadataILi3EEENS1_20TernaryOpListFunctorIN3c107complexIfEELi3ELi3ELi0EEEJNS0_11LerpFunctorIS8_EEEEEvT_T0_DpT1_:
	.zero		4042


//--------------------- .nv.constant0._ZN2at6native52_GLOBAL__N__ff984223_19_ForeachTernaryOp_cu_5285c63625multi_tensor_apply_kernelINS1_18TensorListMetadataILi3EEENS1_20TernaryOpListFunctorIN3c107complexIdEELi3ELi3ELi0EEEJNS0_11LerpFunctorIS8_EEEEEvT_T0_DpT1_ --------------------------
	.section	.nv.constant0._ZN2at6native52_GLOBAL__N__ff984223_19_ForeachTernaryOp_cu_5285c63625multi_tensor_apply_kernelINS1_18TensorListMetadataILi3EEENS1_20TernaryOpListFunctorIN3c107complexIdEELi3ELi3ELi0EEEJNS0_11LerpFunctorIS8_EEEEEvT_T0_DpT1_,"a",@progbits
	.sectionflags	@""
	.align	4
.nv.constant0._ZN2at6native52_GLOBAL__N__ff984223_19_ForeachTernaryOp_cu_5285c63625multi_tensor_apply_kernelINS1_18TensorListMetadataILi3EEENS1_20TernaryOpListFunctorIN3c107complexIdEELi3ELi3ELi0EEEJNS0_11LerpFunctorIS8_EEEEEvT_T0_DpT1_:
	.zero		4042


//--------------------- .nv.constant0._ZN2at6native52_GLOBAL__N__ff984223_19_ForeachTernaryOp_cu_5285c63625multi_tensor_apply_kernelINS1_18TensorListMetadataILi3EEENS1_20TernaryOpListFunctorIfLi3ELi3ELi0EEEJNS0_11LerpFunctorIfEEEEEvT_T0_DpT1_ --------------------------
	.section	.nv.constant0._ZN2at6native52_GLOBAL__N__ff984223_19_ForeachTernaryOp_cu_5285c63625multi_tensor_apply_kernelINS1_18TensorListMetadataILi3EEENS1_20TernaryOpListFunctorIfLi3ELi3ELi0EEEJNS0_11LerpFunctorIfEEEEEvT_T0_DpT1_,"a",@progbits
	.sectionflags	@""
	.align	4
.nv.constant0._ZN2at6native52_GLOBAL__N__ff984223_19_ForeachTernaryOp_cu_5285c63625multi_tensor_apply_kernelINS1_18TensorListMetadataILi3EEENS1_20TernaryOpListFunctorIfLi3ELi3ELi0EEEJNS0_11LerpFunctorIfEEEEEvT_T0_DpT1_:
	.zero		4042


//--------------------- .nv.constant0._ZN2at6native52_GLOBAL__N__ff984223_19_ForeachTernaryOp_cu_5285c63625multi_tensor_apply_kernelINS1_18TensorListMetadataILi3EEENS1_20TernaryOpListFunctorIdLi3ELi3ELi0EEEJNS0_11LerpFunctorIdEEEEEvT_T0_DpT1_ --------------------------
	.section	.nv.constant0._ZN2at6native52_GLOBAL__N__ff984223_19_ForeachTernaryOp_cu_5285c63625multi_tensor_apply_kernelINS1_18TensorListMetadataILi3EEENS1_20TernaryOpListFunctorIdLi3ELi3ELi0EEEJNS0_11LerpFunctorIdEEEEEvT_T0_DpT1_,"a",@progbits
	.sectionflags	@""
	.align	4
.nv.constant0._ZN2at6native52_GLOBAL__N__ff984223_19_ForeachTernaryOp_cu_5285c63625multi_tensor_apply_kernelINS1_18TensorListMetadataILi3EEENS1_20TernaryOpListFunctorIdLi3ELi3ELi0EEEJNS0_11LerpFunctorIdEEEEEvT_T0_DpT1_:
	.zero		4042


//--------------------- .nv.constant0._ZN2at6native52_GLOBAL__N__ff984223_19_ForeachTernaryOp_cu_5285c63625multi_tensor_apply_kernelINS1_18TensorListMetadataILi4EEENS1_20TernaryOpListFunctorIN3c108BFloat16ELi4ELi3ELi3EEEJNS0_11LerpFunctorIfEEEEEvT_T0_DpT1_ --------------------------
	.section	.nv.constant0._ZN2at6native52_GLOBAL__N__ff984223_19_ForeachTernaryOp_cu_5285c63625multi_tensor_apply_kernelINS1_18TensorListMetadataILi4EEENS1_20TernaryOpListFunctorIN3c108BFloat16ELi4ELi3ELi3EEEJNS0_11LerpFunctorIfEEEEEvT_T0_DpT1_,"a",@progbits
	.sectionflags	@""
	.align	4
.nv.constant0._ZN2at6native52_GLOBAL__N__ff984223_19_ForeachTernaryOp_cu_5285c63625multi_tensor_apply_kernelINS1_18TensorListMetadataILi4EEENS1_20TernaryOpListFunctorIN3c108BFloat16ELi4ELi3ELi3EEEJNS0_11LerpFunctorIfEEEEEvT_T0_DpT1_:
	.zero		3946


//--------------------- .nv.constant0._ZN2at6native52_GLOBAL__N__ff984223_19_ForeachTernaryOp_cu_5285c63625multi_tensor_apply_kernelINS1_18TensorListMetadataILi4EEENS1_20TernaryOpListFunctorIN3c104HalfELi4ELi3ELi3EEEJNS0_11LerpFunctorIfEEEEEvT_T0_DpT1_ --------------------------
	.section	.nv.constant0._ZN2at6native52_GLOBAL__N__ff984223_19_ForeachTernaryOp_cu_5285c63625multi_tensor_apply_kernelINS1_18TensorListMetadataILi4EEENS1_20TernaryOpListFunctorIN3c104HalfELi4ELi3ELi3EEEJNS0_11LerpFunctorIfEEEEEvT_T0_DpT1_,"a",@progbits
	.sectionflags	@""
	.align	4
.nv.constant0._ZN2at6native52_GLOBAL__N__ff984223_19_ForeachTernaryOp_cu_5285c63625multi_tensor_apply_kernelINS1_18TensorListMetadataILi4EEENS1_20TernaryOpListFunctorIN3c104HalfELi4ELi3ELi3EEEJNS0_11LerpFunctorIfEEEEEvT_T0_DpT1_:
	.zero		3946


//--------------------- .nv.constant0._ZN2at6native52_GLOBAL__N__ff984223_19_ForeachTernaryOp_cu_5285c63625multi_tensor_apply_kernelINS1_18TensorListMetadataILi4EEENS1_20TernaryOpListFunctorIN3c107complexIfEELi4ELi3ELi3EEEJNS0_11LerpFunctorIS8_EEEEEvT_T0_DpT1_ --------------------------
	.section	.nv.constant0._ZN2at6native52_GLOBAL__N__ff984223_19_ForeachTernaryOp_cu_5285c63625multi_tensor_apply_kernelINS1_18TensorListMetadataILi4EEENS1_20TernaryOpListFunctorIN3c107complexIfEELi4ELi3ELi3EEEJNS0_11LerpFunctorIS8_EEEEEvT_T0_DpT1_,"a",@progbits
	.sectionflags	@""
	.align	4
.nv.constant0._ZN2at6native52_GLOBAL__N__ff984223_19_ForeachTernaryOp_cu_5285c63625multi_tensor_apply_kernelINS1_18TensorListMetadataILi4EEENS1_20TernaryOpListFunctorIN3c107complexIfEELi4ELi3ELi3EEEJNS0_11LerpFunctorIS8_EEEEEvT_T0_DpT1_:
	.zero		3946


//--------------------- .nv.constant0._ZN2at6native52_GLOBAL__N__ff984223_19_ForeachTernaryOp_cu_5285c63625multi_tensor_apply_kernelINS1_18TensorListMetadataILi4EEENS1_20TernaryOpListFunctorIN3c107complexIdEELi4ELi3ELi3EEEJNS0_11LerpFunctorIS8_EEEEEvT_T0_DpT1_ --------------------------
	.section	.nv.constant0._ZN2at6native52_GLOBAL__N__ff984223_19_ForeachTernaryOp_cu_5285c63625multi_tensor_apply_kernelINS1_18TensorListMetadataILi4EEENS1_20TernaryOpListFunctorIN3c107complexIdEELi4ELi3ELi3EEEJNS0_11LerpFunctorIS8_EEEEEvT_T0_DpT1_,"a",@progbits
	.sectionflags	@""
	.align	4
.nv.constant0._ZN2at6native52_GLOBAL__N__ff984223_19_ForeachTernaryOp_cu_5285c63625multi_tensor_apply_kernelINS1_18TensorListMetadataILi4EEENS1_20TernaryOpListFunctorIN3c107complexIdEELi4ELi3ELi3EEEJNS0_11LerpFunctorIS8_EEEEEvT_T0_DpT1_:
	.zero		3946


//--------------------- .nv.constant0._ZN2at6native52_GLOBAL__N__ff984223_19_ForeachTernaryOp_cu_5285c63625multi_tensor_apply_kernelINS1_18TensorListMetadataILi4EEENS1_20TernaryOpListFunctorIfLi4ELi3ELi3EEEJNS0_11LerpFunctorIfEEEEEvT_T0_DpT1_ --------------------------
	.section	.nv.constant0._ZN2at6native52_GLOBAL__N__ff984223_19_ForeachTernaryOp_cu_5285c63625multi_tensor_apply_kernelINS1_18TensorListMetadataILi4EEENS1_20TernaryOpListFunctorIfLi4ELi3ELi3EEEJNS0_11LerpFunctorIfEEEEEvT_T0_DpT1_,"a",@progbits
	.sectionflags	@""
	.align	4
.nv.constant0._ZN2at6native52_GLOBAL__N__ff984223_19_ForeachTernaryOp_cu_5285c63625multi_tensor_apply_kernelINS1_18TensorListMetadataILi4EEENS1_20TernaryOpListFunctorIfLi4ELi3ELi3EEEJNS0_11LerpFunctorIfEEEEEvT_T0_DpT1_:
	.zero		3946


//--------------------- .nv.constant0._ZN2at6native52_GLOBAL__N__ff984223_19_ForeachTernaryOp_cu_5285c63625multi_tensor_apply_kernelINS1_18TensorListMetadataILi4EEENS1_20TernaryOpListFunctorIdLi4ELi3ELi3EEEJNS0_11LerpFunctorIdEEEEEvT_T0_DpT1_ --------------------------
	.section	.nv.constant0._ZN2at6native52_GLOBAL__N__ff984223_19_ForeachTernaryOp_cu_5285c63625multi_tensor_apply_kernelINS1_18TensorListMetadataILi4EEENS1_20TernaryOpListFunctorIdLi4ELi3ELi3EEEJNS0_11LerpFunctorIdEEEEEvT_T0_DpT1_,"a",@progbits
	.sectionflags	@""
	.align	4
.nv.constant0._ZN2at6native52_GLOBAL__N__ff984223_19_ForeachTernaryOp_cu_5285c63625multi_tensor_apply_kernelINS1_18TensorListMetadataILi4EEENS1_20TernaryOpListFunctorIdLi4ELi3ELi3EEEJNS0_11LerpFunctorIdEEEEEvT_T0_DpT1_:
	.zero		3946


//--------------------- SYMBOLS --------------------------

	.type		.nv.reservedSmem.offset0,@object
	.size		.nv.reservedSmem.offset0,0x4
